	.target	sm_80

	.elftype	@"ET_EXEC"


//--------------------- .note.nv.tkinfo           --------------------------
	.section	.note.nv.tkinfo,"",@"SHT_NOTE"
	.sectionflags	@"SHF_NOTE_NV_TKINFO"
	.tkinfo
        /*0018*/ 	.word	0x00000002
        /*0030*/ 	.string	""
        /*0030*/ 	.string	"ptxas"
        /*0030*/ 	.string	"Cuda compilation tools, release 13.0, V13.0.88"
        /*0030*/ 	.string	"Build cuda_13.0.r13.0/compiler.36424714_0"
        /*0030*/ 	.string	"-arch sm_80 -m 64 "



//--------------------- .note.nv.cuinfo           --------------------------
	.section	.note.nv.cuinfo,"",@"SHT_NOTE"
	.sectionflags	@"SHF_NOTE_NV_CUINFO"
        /*0018*/ 	.short	0x0002
        /*001a*/ 	.short	0x0050
        /*001c*/ 	.short	0x0082
	.zero		2


//--------------------- .nv.info                  --------------------------
	.section	.nv.info,"",@"SHT_CUDA_INFO"
	.align	4


	//----- nvinfo : EIATTR_REGCOUNT
	.align		4
        /*0000*/ 	.byte	0x04, 0x2f
        /*0002*/ 	.short	(.L_15 - .L_14)
	.align		4
.L_14:
        /*0004*/ 	.word	index@(_ZN7cutlass13device_kernelIN5flash19FlashAttnFwdCombineIN4cute5tupleIJNS3_1CILi16EEENS5_ILi64EEEEEELi4ELi256ELi1ELb0ELb1EffNS_4arch4Sm80EEEEEvNT_6ParamsE)
        /*0008*/ 	.word	0x0000002a


	//----- nvinfo : EIATTR_FRAME_SIZE
	.align		4
.L_15:
        /*000c*/ 	.byte	0x04, 0x11
        /*000e*/ 	.short	(.L_17 - .L_16)
	.align		4
.L_16:
        /*0010*/ 	.word	index@($__internal_161_$__cuda_sm70_shflsync_bfly_p)
        /*0014*/ 	.word	0x00000000


	//----- nvinfo : EIATTR_FRAME_SIZE
	.align		4
.L_17:
        /*0018*/ 	.byte	0x04, 0x11
        /*001a*/ 	.short	(.L_19 - .L_18)
	.align		4
.L_18:
        /*001c*/ 	.word	index@($__internal_160_$__cuda_sm20_div_u64)
        /*0020*/ 	.word	0x00000000


	//----- nvinfo : EIATTR_FRAME_SIZE
	.align		4
.L_19:
        /*0024*/ 	.byte	0x04, 0x11
        /*0026*/ 	.short	(.L_21 - .L_20)
	.align		4
.L_20:
        /*0028*/ 	.word	index@(_ZN7cutlass13device_kernelIN5flash19FlashAttnFwdCombineIN4cute5tupleIJNS3_1CILi16EEENS5_ILi64EEEEEELi4ELi256ELi1ELb0ELb1EffNS_4arch4Sm80EEEEEvNT_6ParamsE)
        /*002c*/ 	.word	0x00000000


	//----- nvinfo : EIATTR_REGCOUNT
	.align		4
.L_21:
        /*0030*/ 	.byte	0x04, 0x2f
        /*0032*/ 	.short	(.L_23 - .L_22)
	.align		4
.L_22:
        /*0034*/ 	.word	index@(_ZN7cutlass13device_kernelIN5flash19FlashAttnFwdCombineIN4cute5tupleIJNS3_1CILi16EEENS5_ILi64EEEEEELi5ELi256ELi1ELb0ELb1EffNS_4arch4Sm80EEEEEvNT_6ParamsE)
        /*0038*/ 	.word	0x0000002a


	//----- nvinfo : EIATTR_FRAME_SIZE
	.align		4
.L_23:
        /*003c*/ 	.byte	0x04, 0x11
        /*003e*/ 	.short	(.L_25 - .L_24)
	.align		4
.L_24:
        /*0040*/ 	.word	index@($__internal_159_$__cuda_sm70_shflsync_bfly_p)
        /*0044*/ 	.word	0x00000000


	//----- nvinfo : EIATTR_FRAME_SIZE
	.align		4
.L_25:
        /*0048*/ 	.byte	0x04, 0x11
        /*004a*/ 	.short	(.L_27 - .L_26)
	.align		4
.L_26:
        /*004c*/ 	.word	index@($__internal_158_$__cuda_sm20_div_u64)
        /*0050*/ 	.word	0x00000000


	//----- nvinfo : EIATTR_FRAME_SIZE
	.align		4
.L_27:
        /*0054*/ 	.byte	0x04, 0x11
        /*0056*/ 	.short	(.L_29 - .L_28)
	.align		4
.L_28:
        /*0058*/ 	.word	index@(_ZN7cutlass13device_kernelIN5flash19FlashAttnFwdCombineIN4cute5tupleIJNS3_1CILi16EEENS5_ILi64EEEEEELi5ELi256ELi1ELb0ELb1EffNS_4arch4Sm80EEEEEvNT_6ParamsE)
        /*005c*/ 	.word	0x00000000


	//----- nvinfo : EIATTR_REGCOUNT
	.align		4
.L_29:
        /*0060*/ 	.byte	0x04, 0x2f
        /*0062*/ 	.short	(.L_31 - .L_30)
	.align		4
.L_30:
        /*0064*/ 	.word	index@(_ZN7cutlass13device_kernelIN5flash19FlashAttnFwdCombineIN4cute5tupleIJNS3_1CILi16EEENS5_ILi64EEEEEELi6ELi256ELi1ELb0ELb1EffNS_4arch4Sm80EEEEEvNT_6ParamsE)
        /*0068*/ 	.word	0x0000002a


	//----- nvinfo : EIATTR_FRAME_SIZE
	.align		4
.L_31:
        /*006c*/ 	.byte	0x04, 0x11
        /*006e*/ 	.short	(.L_33 - .L_32)
	.align		4
.L_32:
        /*0070*/ 	.word	index@($__internal_157_$__cuda_sm70_shflsync_bfly_p)
        /*0074*/ 	.word	0x00000000


	//----- nvinfo : EIATTR_FRAME_SIZE
	.align		4
.L_33:
        /*0078*/ 	.byte	0x04, 0x11
        /*007a*/ 	.short	(.L_35 - .L_34)
	.align		4
.L_34:
        /*007c*/ 	.word	index@($__internal_156_$__cuda_sm20_div_u64)
        /*0080*/ 	.word	0x00000000


	//----- nvinfo : EIATTR_FRAME_SIZE
	.align		4
.L_35:
        /*0084*/ 	.byte	0x04, 0x11
        /*0086*/ 	.short	(.L_37 - .L_36)
	.align		4
.L_36:
        /*0088*/ 	.word	index@(_ZN7cutlass13device_kernelIN5flash19FlashAttnFwdCombineIN4cute5tupleIJNS3_1CILi16EEENS5_ILi64EEEEEELi6ELi256ELi1ELb0ELb1EffNS_4arch4Sm80EEEEEvNT_6ParamsE)
        /*008c*/ 	.word	0x00000000


	//----- nvinfo : EIATTR_REGCOUNT
	.align		4
.L_37:
        /*0090*/ 	.byte	0x04, 0x2f
        /*0092*/ 	.short	(.L_39 - .L_38)
	.align		4
.L_38:
        /*0094*/ 	.word	index@(_ZN7cutlass13device_kernelIN5flash19FlashAttnFwdCombineIN4cute5tupleIJNS3_1CILi16EEENS5_ILi64EEEEEELi7ELi256ELi1ELb0ELb1EffNS_4arch4Sm80EEEEEvNT_6ParamsE)
        /*0098*/ 	.word	0x00000030


	//----- nvinfo : EIATTR_FRAME_SIZE
	.align		4
.L_39:
        /*009c*/ 	.byte	0x04, 0x11
        /*009e*/ 	.short	(.L_41 - .L_40)
	.align		4
.L_40:
        /*00a0*/ 	.word	index@($__internal_155_$__cuda_sm70_shflsync_bfly_p)
        /*00a4*/ 	.word	0x00000000


	//----- nvinfo : EIATTR_FRAME_SIZE
	.align		4
.L_41:
        /*00a8*/ 	.byte	0x04, 0x11
        /*00aa*/ 	.short	(.L_43 - .L_42)
	.align		4
.L_42:
        /*00ac*/ 	.word	index@($__internal_154_$__cuda_sm20_div_u64)
        /*00b0*/ 	.word	0x00000000


	//----- nvinfo : EIATTR_FRAME_SIZE
	.align		4
.L_43:
        /*00b4*/ 	.byte	0x04, 0x11
        /*00b6*/ 	.short	(.L_45 - .L_44)
	.align		4
.L_44:
        /*00b8*/ 	.word	index@(_ZN7cutlass13device_kernelIN5flash19FlashAttnFwdCombineIN4cute5tupleIJNS3_1CILi16EEENS5_ILi64EEEEEELi7ELi256ELi1ELb0ELb1EffNS_4arch4Sm80EEEEEvNT_6ParamsE)
        /*00bc*/ 	.word	0x00000000


	//----- nvinfo : EIATTR_REGCOUNT
	.align		4
.L_45:
        /*00c0*/ 	.byte	0x04, 0x2f
        /*00c2*/ 	.short	(.L_47 - .L_46)
	.align		4
.L_46:
        /*00c4*/ 	.word	index@(_ZN7cutlass13device_kernelIN5flash19FlashAttnFwdCombineIN4cute5tupleIJNS3_1CILi16EEENS5_ILi64EEEEEELi8ELi256ELi1ELb0ELb1EffNS_4arch4Sm80EEEEEvNT_6ParamsE)
        /*00c8*/ 	.word	0x00000037


	//----- nvinfo : EIATTR_FRAME_SIZE
	.align		4
.L_47:
        /*00cc*/ 	.byte	0x04, 0x11
        /*00ce*/ 	.short	(.L_49 - .L_48)
	.align		4
.L_48:
        /*00d0*/ 	.word	index@($__internal_153_$__cuda_sm70_shflsync_bfly_p)
        /*00d4*/ 	.word	0x00000000


	//----- nvinfo : EIATTR_FRAME_SIZE
	.align		4
.L_49:
        /*00d8*/ 	.byte	0x04, 0x11
        /*00da*/ 	.short	(.L_51 - .L_50)
	.align		4
.L_50:
        /*00dc*/ 	.word	index@($__internal_152_$__cuda_sm20_div_u64)
        /*00e0*/ 	.word	0x00000000


	//----- nvinfo : EIATTR_FRAME_SIZE
	.align		4
.L_51:
        /*00e4*/ 	.byte	0x04, 0x11
        /*00e6*/ 	.short	(.L_53 - .L_52)
	.align		4
.L_52:
        /*00e8*/ 	.word	index@(_ZN7cutlass13device_kernelIN5flash19FlashAttnFwdCombineIN4cute5tupleIJNS3_1CILi16EEENS5_ILi64EEEEEELi8ELi256ELi1ELb0ELb1EffNS_4arch4Sm80EEEEEvNT_6ParamsE)
        /*00ec*/ 	.word	0x00000000


	//----- nvinfo : EIATTR_REGCOUNT
	.align		4
.L_53:
        /*00f0*/ 	.byte	0x04, 0x2f
        /*00f2*/ 	.short	(.L_55 - .L_54)
	.align		4
.L_54:
        /*00f4*/ 	.word	index@(_ZN7cutlass13device_kernelIN5flash19FlashAttnFwdCombineIN4cute5tupleIJNS3_1CILi16EEENS5_ILi64EEEEEELi4ELi256ELi1ELb0ELb0EffNS_4arch4Sm80EEEEEvNT_6ParamsE)
        /*00f8*/ 	.word	0x00000030


	//----- nvinfo : EIATTR_FRAME_SIZE
	.align		4
.L_55:
        /*00fc*/ 	.byte	0x04, 0x11
        /*00fe*/ 	.short	(.L_57 - .L_56)
	.align		4
.L_56:
        /*0100*/ 	.word	index@($__internal_151_$__cuda_sm70_shflsync_bfly_p)
        /*0104*/ 	.word	0x00000000


	//----- nvinfo : EIATTR_FRAME_SIZE
	.align		4
.L_57:
        /*0108*/ 	.byte	0x04, 0x11
        /*010a*/ 	.short	(.L_59 - .L_58)
	.align		4
.L_58:
        /*010c*/ 	.word	index@(_ZN7cutlass13device_kernelIN5flash19FlashAttnFwdCombineIN4cute5tupleIJNS3_1CILi16EEENS5_ILi64EEEEEELi4ELi256ELi1ELb0ELb0EffNS_4arch4Sm80EEEEEvNT_6ParamsE)
        /*0110*/ 	.word	0x00000000


	//----- nvinfo : EIATTR_REGCOUNT
	.align		4
.L_59:
        /*0114*/ 	.byte	0x04, 0x2f
        /*0116*/ 	.short	(.L_61 - .L_60)
	.align		4
.L_60:
        /*0118*/ 	.word	index@(_ZN7cutlass13device_kernelIN5flash19FlashAttnFwdCombineIN4cute5tupleIJNS3_1CILi16EEENS5_ILi64EEEEEELi5ELi256ELi1ELb0ELb0EffNS_4arch4Sm80EEEEEvNT_6ParamsE)
        /*011c*/ 	.word	0x00000030


	//----- nvinfo : EIATTR_FRAME_SIZE
	.align		4
.L_61:
        /*0120*/ 	.byte	0x04, 0x11
        /*0122*/ 	.short	(.L_63 - .L_62)
	.align		4
.L_62:
        /*0124*/ 	.word	index@($__internal_150_$__cuda_sm70_shflsync_bfly_p)
        /*0128*/ 	.word	0x00000000


	//----- nvinfo : EIATTR_FRAME_SIZE
	.align		4
.L_63:
        /*012c*/ 	.byte	0x04, 0x11
        /*012e*/ 	.short	(.L_65 - .L_64)
	.align		4
.L_64:
        /*0130*/ 	.word	index@(_ZN7cutlass13device_kernelIN5flash19FlashAttnFwdCombineIN4cute5tupleIJNS3_1CILi16EEENS5_ILi64EEEEEELi5ELi256ELi1ELb0ELb0EffNS_4arch4Sm80EEEEEvNT_6ParamsE)
        /*0134*/ 	.word	0x00000000


	//----- nvinfo : EIATTR_REGCOUNT
	.align		4
.L_65:
        /*0138*/ 	.byte	0x04, 0x2f
        /*013a*/ 	.short	(.L_67 - .L_66)
	.align		4
.L_66:
        /*013c*/ 	.word	index@(_ZN7cutlass13device_kernelIN5flash19FlashAttnFwdCombineIN4cute5tupleIJNS3_1CILi16EEENS5_ILi64EEEEEELi6ELi256ELi1ELb0ELb0EffNS_4arch4Sm80EEEEEvNT_6ParamsE)
        /*0140*/ 	.word	0x00000030


	//----- nvinfo : EIATTR_FRAME_SIZE
	.align		4
.L_67:
        /*0144*/ 	.byte	0x04, 0x11
        /*0146*/ 	.short	(.L_69 - .L_68)
	.align		4
.L_68:
        /*0148*/ 	.word	index@($__internal_149_$__cuda_sm70_shflsync_bfly_p)
        /*014c*/ 	.word	0x00000000


	//----- nvinfo : EIATTR_FRAME_SIZE
	.align		4
.L_69:
        /*0150*/ 	.byte	0x04, 0x11
        /*0152*/ 	.short	(.L_71 - .L_70)
	.align		4
.L_70:
        /*0154*/ 	.word	index@(_ZN7cutlass13device_kernelIN5flash19FlashAttnFwdCombineIN4cute5tupleIJNS3_1CILi16EEENS5_ILi64EEEEEELi6ELi256ELi1ELb0ELb0EffNS_4arch4Sm80EEEEEvNT_6ParamsE)
        /*0158*/ 	.word	0x00000000


	//----- nvinfo : EIATTR_REGCOUNT
	.align		4
.L_71:
        /*015c*/ 	.byte	0x04, 0x2f
        /*015e*/ 	.short	(.L_73 - .L_72)
	.align		4
.L_72:
        /*0160*/ 	.word	index@(_ZN7cutlass13device_kernelIN5flash19FlashAttnFwdCombineIN4cute5tupleIJNS3_1CILi16EEENS5_ILi64EEEEEELi7ELi256ELi1ELb0ELb0EffNS_4arch4Sm80EEEEEvNT_6ParamsE)
        /*0164*/ 	.word	0x00000030


	//----- nvinfo : EIATTR_FRAME_SIZE
	.align		4
.L_73:
        /*0168*/ 	.byte	0x04, 0x11
        /*016a*/ 	.short	(.L_75 - .L_74)
	.align		4
.L_74:
        /*016c*/ 	.word	index@($__internal_148_$__cuda_sm70_shflsync_bfly_p)
        /*0170*/ 	.word	0x00000000


	//----- nvinfo : EIATTR_FRAME_SIZE
	.align		4
.L_75:
        /*0174*/ 	.byte	0x04, 0x11
        /*0176*/ 	.short	(.L_77 - .L_76)
	.align		4
.L_76:
        /*0178*/ 	.word	index@(_ZN7cutlass13device_kernelIN5flash19FlashAttnFwdCombineIN4cute5tupleIJNS3_1CILi16EEENS5_ILi64EEEEEELi7ELi256ELi1ELb0ELb0EffNS_4arch4Sm80EEEEEvNT_6ParamsE)
        /*017c*/ 	.word	0x00000000


	//----- nvinfo : EIATTR_REGCOUNT
	.align		4
.L_77:
        /*0180*/ 	.byte	0x04, 0x2f
        /*0182*/ 	.short	(.L_79 - .L_78)
	.align		4
.L_78:
        /*0184*/ 	.word	index@(_ZN7cutlass13device_kernelIN5flash19FlashAttnFwdCombineIN4cute5tupleIJNS3_1CILi16EEENS5_ILi64EEEEEELi8ELi256ELi1ELb0ELb0EffNS_4arch4Sm80EEEEEvNT_6ParamsE)
        /*0188*/ 	.word	0x00000037


	//----- nvinfo : EIATTR_FRAME_SIZE
	.align		4
.L_79:
        /*018c*/ 	.byte	0x04, 0x11
        /*018e*/ 	.short	(.L_81 - .L_80)
	.align		4
.L_80:
        /*0190*/ 	.word	index@($__internal_147_$__cuda_sm70_shflsync_bfly_p)
        /*0194*/ 	.word	0x00000000


	//----- nvinfo : EIATTR_FRAME_SIZE
	.align		4
.L_81:
        /*0198*/ 	.byte	0x04, 0x11
        /*019a*/ 	.short	(.L_83 - .L_82)
	.align		4
.L_82:
        /*019c*/ 	.word	index@(_ZN7cutlass13device_kernelIN5flash19FlashAttnFwdCombineIN4cute5tupleIJNS3_1CILi16EEENS5_ILi64EEEEEELi8ELi256ELi1ELb0ELb0EffNS_4arch4Sm80EEEEEvNT_6ParamsE)
        /*01a0*/ 	.word	0x00000000


	//----- nvinfo : EIATTR_REGCOUNT
	.align		4
.L_83:
        /*01a4*/ 	.byte	0x04, 0x2f
        /*01a6*/ 	.short	(.L_85 - .L_84)
	.align		4
.L_84:
        /*01a8*/ 	.word	index@(_ZN7cutlass13device_kernelIN5flash19FlashAttnFwdCombineIN4cute5tupleIJNS3_1CILi16EEENS5_ILi64EEEEEELi4ELi256ELi1ELb0ELb1EffNS_4arch4Sm90EEEEEvNT_6ParamsE)
        /*01ac*/ 	.word	0x0000002a


	//----- nvinfo : EIATTR_FRAME_SIZE
	.align		4
.L_85:
        /*01b0*/ 	.byte	0x04, 0x11
        /*01b2*/ 	.short	(.L_87 - .L_86)
	.align		4
.L_86:
        /*01b4*/ 	.word	index@($__internal_146_$__cuda_sm70_shflsync_bfly_p)
        /*01b8*/ 	.word	0x00000000


	//----- nvinfo : EIATTR_FRAME_SIZE
	.align		4
.L_87:
        /*01bc*/ 	.byte	0x04, 0x11
        /*01be*/ 	.short	(.L_89 - .L_88)
	.align		4
.L_88:
        /*01c0*/ 	.word	index@($__internal_145_$__cuda_sm20_div_u64)
        /*01c4*/ 	.word	0x00000000


	//----- nvinfo : EIATTR_FRAME_SIZE
	.align		4
.L_89:
        /*01c8*/ 	.byte	0x04, 0x11
        /*01ca*/ 	.short	(.L_91 - .L_90)
	.align		4
.L_90:
        /*01cc*/ 	.word	index@(_ZN7cutlass13device_kernelIN5flash19FlashAttnFwdCombineIN4cute5tupleIJNS3_1CILi16EEENS5_ILi64EEEEEELi4ELi256ELi1ELb0ELb1EffNS_4arch4Sm90EEEEEvNT_6ParamsE)
        /*01d0*/ 	.word	0x00000000


	//----- nvinfo : EIATTR_REGCOUNT
	.align		4
.L_91:
        /*01d4*/ 	.byte	0x04, 0x2f
        /*01d6*/ 	.short	(.L_93 - .L_92)
	.align		4
.L_92:
        /*01d8*/ 	.word	index@(_ZN7cutlass13device_kernelIN5flash19FlashAttnFwdCombineIN4cute5tupleIJNS3_1CILi16EEENS5_ILi64EEEEEELi5ELi256ELi1ELb0ELb1EffNS_4arch4Sm90EEEEEvNT_6ParamsE)
        /*01dc*/ 	.word	0x0000002a


	//----- nvinfo : EIATTR_FRAME_SIZE
	.align		4
.L_93:
        /*01e0*/ 	.byte	0x04, 0x11
        /*01e2*/ 	.short	(.L_95 - .L_94)
	.align		4
.L_94:
        /*01e4*/ 	.word	index@($__internal_144_$__cuda_sm70_shflsync_bfly_p)
        /*01e8*/ 	.word	0x00000000


	//----- nvinfo : EIATTR_FRAME_SIZE
	.align		4
.L_95:
        /*01ec*/ 	.byte	0x04, 0x11
        /*01ee*/ 	.short	(.L_97 - .L_96)
	.align		4
.L_96:
        /*01f0*/ 	.word	index@($__internal_143_$__cuda_sm20_div_u64)
        /*01f4*/ 	.word	0x00000000


	//----- nvinfo : EIATTR_FRAME_SIZE
	.align		4
.L_97:
        /*01f8*/ 	.byte	0x04, 0x11
        /*01fa*/ 	.short	(.L_99 - .L_98)
	.align		4
.L_98:
        /*01fc*/ 	.word	index@(_ZN7cutlass13device_kernelIN5flash19FlashAttnFwdCombineIN4cute5tupleIJNS3_1CILi16EEENS5_ILi64EEEEEELi5ELi256ELi1ELb0ELb1EffNS_4arch4Sm90EEEEEvNT_6ParamsE)
        /*0200*/ 	.word	0x00000000


	//----- nvinfo : EIATTR_REGCOUNT
	.align		4
.L_99:
        /*0204*/ 	.byte	0x04, 0x2f
        /*0206*/ 	.short	(.L_101 - .L_100)
	.align		4
.L_100:
        /*0208*/ 	.word	index@(_ZN7cutlass13device_kernelIN5flash19FlashAttnFwdCombineIN4cute5tupleIJNS3_1CILi16EEENS5_ILi64EEEEEELi6ELi256ELi1ELb0ELb1EffNS_4arch4Sm90EEEEEvNT_6ParamsE)
        /*020c*/ 	.word	0x0000002a


	//----- nvinfo : EIATTR_FRAME_SIZE
	.align		4
.L_101:
        /*0210*/ 	.byte	0x04, 0x11
        /*0212*/ 	.short	(.L_103 - .L_102)
	.align		4
.L_102:
        /*0214*/ 	.word	index@($__internal_142_$__cuda_sm70_shflsync_bfly_p)
        /*0218*/ 	.word	0x00000000


	//----- nvinfo : EIATTR_FRAME_SIZE
	.align		4
.L_103:
        /*021c*/ 	.byte	0x04, 0x11
        /*021e*/ 	.short	(.L_105 - .L_104)
	.align		4
.L_104:
        /*0220*/ 	.word	index@($__internal_141_$__cuda_sm20_div_u64)
        /*0224*/ 	.word	0x00000000


	//----- nvinfo : EIATTR_FRAME_SIZE
	.align		4
.L_105:
        /*0228*/ 	.byte	0x04, 0x11
        /*022a*/ 	.short	(.L_107 - .L_106)
	.align		4
.L_106:
        /*022c*/ 	.word	index@(_ZN7cutlass13device_kernelIN5flash19FlashAttnFwdCombineIN4cute5tupleIJNS3_1CILi16EEENS5_ILi64EEEEEELi6ELi256ELi1ELb0ELb1EffNS_4arch4Sm90EEEEEvNT_6ParamsE)
        /*0230*/ 	.word	0x00000000


	//----- nvinfo : EIATTR_REGCOUNT
	.align		4
.L_107:
        /*0234*/ 	.byte	0x04, 0x2f
        /*0236*/ 	.short	(.L_109 - .L_108)
	.align		4
.L_108:
        /*0238*/ 	.word	index@(_ZN7cutlass13device_kernelIN5flash19FlashAttnFwdCombineIN4cute5tupleIJNS3_1CILi16EEENS5_ILi64EEEEEELi7ELi256ELi1ELb0ELb1EffNS_4arch4Sm90EEEEEvNT_6ParamsE)
        /*023c*/ 	.word	0x00000030


	//----- nvinfo : EIATTR_FRAME_SIZE
	.align		4
.L_109:
        /*0240*/ 	.byte	0x04, 0x11
        /*0242*/ 	.short	(.L_111 - .L_110)
	.align		4
.L_110:
        /*0244*/ 	.word	index@($__internal_140_$__cuda_sm70_shflsync_bfly_p)
        /*0248*/ 	.word	0x00000000


	//----- nvinfo : EIATTR_FRAME_SIZE
	.align		4
.L_111:
        /*024c*/ 	.byte	0x04, 0x11
        /*024e*/ 	.short	(.L_113 - .L_112)
	.align		4
.L_112:
        /*0250*/ 	.word	index@($__internal_139_$__cuda_sm20_div_u64)
        /*0254*/ 	.word	0x00000000


	//----- nvinfo : EIATTR_FRAME_SIZE
	.align		4
.L_113:
        /*0258*/ 	.byte	0x04, 0x11
        /*025a*/ 	.short	(.L_115 - .L_114)
	.align		4
.L_114:
        /*025c*/ 	.word	index@(_ZN7cutlass13device_kernelIN5flash19FlashAttnFwdCombineIN4cute5tupleIJNS3_1CILi16EEENS5_ILi64EEEEEELi7ELi256ELi1ELb0ELb1EffNS_4arch4Sm90EEEEEvNT_6ParamsE)
        /*0260*/ 	.word	0x00000000


	//----- nvinfo : EIATTR_REGCOUNT
	.align		4
.L_115:
        /*0264*/ 	.byte	0x04, 0x2f
        /*0266*/ 	.short	(.L_117 - .L_116)
	.align		4
.L_116:
        /*0268*/ 	.word	index@(_ZN7cutlass13device_kernelIN5flash19FlashAttnFwdCombineIN4cute5tupleIJNS3_1CILi16EEENS5_ILi64EEEEEELi8ELi256ELi1ELb0ELb1EffNS_4arch4Sm90EEEEEvNT_6ParamsE)
        /*026c*/ 	.word	0x00000037


	//----- nvinfo : EIATTR_FRAME_SIZE
	.align		4
.L_117:
        /*0270*/ 	.byte	0x04, 0x11
        /*0272*/ 	.short	(.L_119 - .L_118)
	.align		4
.L_118:
        /*0274*/ 	.word	index@($__internal_138_$__cuda_sm70_shflsync_bfly_p)
        /*0278*/ 	.word	0x00000000


	//----- nvinfo : EIATTR_FRAME_SIZE
	.align		4
.L_119:
        /*027c*/ 	.byte	0x04, 0x11
        /*027e*/ 	.short	(.L_121 - .L_120)
	.align		4
.L_120:
        /*0280*/ 	.word	index@($__internal_137_$__cuda_sm20_div_u64)
        /*0284*/ 	.word	0x00000000


	//----- nvinfo : EIATTR_FRAME_SIZE
	.align		4
.L_121:
        /*0288*/ 	.byte	0x04, 0x11
        /*028a*/ 	.short	(.L_123 - .L_122)
	.align		4
.L_122:
        /*028c*/ 	.word	index@(_ZN7cutlass13device_kernelIN5flash19FlashAttnFwdCombineIN4cute5tupleIJNS3_1CILi16EEENS5_ILi64EEEEEELi8ELi256ELi1ELb0ELb1EffNS_4arch4Sm90EEEEEvNT_6ParamsE)
        /*0290*/ 	.word	0x00000000


	//----- nvinfo : EIATTR_REGCOUNT
	.align		4
.L_123:
        /*0294*/ 	.byte	0x04, 0x2f
        /*0296*/ 	.short	(.L_125 - .L_124)
	.align		4
.L_124:
        /*0298*/ 	.word	index@(_ZN7cutlass13device_kernelIN5flash19FlashAttnFwdCombineIN4cute5tupleIJNS3_1CILi16EEENS5_ILi64EEEEEELi4ELi256ELi1ELb0ELb0EffNS_4arch4Sm90EEEEEvNT_6ParamsE)
        /*029c*/ 	.word	0x00000030


	//----- nvinfo : EIATTR_FRAME_SIZE
	.align		4
.L_125:
        /*02a0*/ 	.byte	0x04, 0x11
        /*02a2*/ 	.short	(.L_127 - .L_126)
	.align		4
.L_126:
        /*02a4*/ 	.word	index@($__internal_136_$__cuda_sm70_shflsync_bfly_p)
        /*02a8*/ 	.word	0x00000000


	//----- nvinfo : EIATTR_FRAME_SIZE
	.align		4
.L_127:
        /*02ac*/ 	.byte	0x04, 0x11
        /*02ae*/ 	.short	(.L_129 - .L_128)
	.align		4
.L_128:
        /*02b0*/ 	.word	index@(_ZN7cutlass13device_kernelIN5flash19FlashAttnFwdCombineIN4cute5tupleIJNS3_1CILi16EEENS5_ILi64EEEEEELi4ELi256ELi1ELb0ELb0EffNS_4arch4Sm90EEEEEvNT_6ParamsE)
        /*02b4*/ 	.word	0x00000000


	//----- nvinfo : EIATTR_REGCOUNT
	.align		4
.L_129:
        /*02b8*/ 	.byte	0x04, 0x2f
        /*02ba*/ 	.short	(.L_131 - .L_130)
	.align		4
.L_130:
        /*02bc*/ 	.word	index@(_ZN7cutlass13device_kernelIN5flash19FlashAttnFwdCombineIN4cute5tupleIJNS3_1CILi16EEENS5_ILi64EEEEEELi5ELi256ELi1ELb0ELb0EffNS_4arch4Sm90EEEEEvNT_6ParamsE)
        /*02c0*/ 	.word	0x00000030


	//----- nvinfo : EIATTR_FRAME_SIZE
	.align		4
.L_131:
        /*02c4*/ 	.byte	0x04, 0x11
        /*02c6*/ 	.short	(.L_133 - .L_132)
	.align		4
.L_132:
        /*02c8*/ 	.word	index@($__internal_135_$__cuda_sm70_shflsync_bfly_p)
        /*02cc*/ 	.word	0x00000000


	//----- nvinfo : EIATTR_FRAME_SIZE
	.align		4
.L_133:
        /*02d0*/ 	.byte	0x04, 0x11
        /*02d2*/ 	.short	(.L_135 - .L_134)
	.align		4
.L_134:
        /*02d4*/ 	.word	index@(_ZN7cutlass13device_kernelIN5flash19FlashAttnFwdCombineIN4cute5tupleIJNS3_1CILi16EEENS5_ILi64EEEEEELi5ELi256ELi1ELb0ELb0EffNS_4arch4Sm90EEEEEvNT_6ParamsE)
        /*02d8*/ 	.word	0x00000000


	//----- nvinfo : EIATTR_REGCOUNT
	.align		4
.L_135:
        /*02dc*/ 	.byte	0x04, 0x2f
        /*02de*/ 	.short	(.L_137 - .L_136)
	.align		4
.L_136:
        /*02e0*/ 	.word	index@(_ZN7cutlass13device_kernelIN5flash19FlashAttnFwdCombineIN4cute5tupleIJNS3_1CILi16EEENS5_ILi64EEEEEELi6ELi256ELi1ELb0ELb0EffNS_4arch4Sm90EEEEEvNT_6ParamsE)
        /*02e4*/ 	.word	0x00000030


	//----- nvinfo : EIATTR_FRAME_SIZE
	.align		4
.L_137:
        /*02e8*/ 	.byte	0x04, 0x11
        /*02ea*/ 	.short	(.L_139 - .L_138)
	.align		4
.L_138:
        /*02ec*/ 	.word	index@($__internal_134_$__cuda_sm70_shflsync_bfly_p)
        /*02f0*/ 	.word	0x00000000


	//----- nvinfo : EIATTR_FRAME_SIZE
	.align		4
.L_139:
        /*02f4*/ 	.byte	0x04, 0x11
        /*02f6*/ 	.short	(.L_141 - .L_140)
	.align		4
.L_140:
        /*02f8*/ 	.word	index@(_ZN7cutlass13device_kernelIN5flash19FlashAttnFwdCombineIN4cute5tupleIJNS3_1CILi16EEENS5_ILi64EEEEEELi6ELi256ELi1ELb0ELb0EffNS_4arch4Sm90EEEEEvNT_6ParamsE)
        /*02fc*/ 	.word	0x00000000


	//----- nvinfo : EIATTR_REGCOUNT
	.align		4
.L_141:
        /*0300*/ 	.byte	0x04, 0x2f
        /*0302*/ 	.short	(.L_143 - .L_142)
	.align		4
.L_142:
        /*0304*/ 	.word	index@(_ZN7cutlass13device_kernelIN5flash19FlashAttnFwdCombineIN4cute5tupleIJNS3_1CILi16EEENS5_ILi64EEEEEELi7ELi256ELi1ELb0ELb0EffNS_4arch4Sm90EEEEEvNT_6ParamsE)
        /*0308*/ 	.word	0x00000030


	//----- nvinfo : EIATTR_FRAME_SIZE
	.align		4
.L_143:
        /*030c*/ 	.byte	0x04, 0x11
        /*030e*/ 	.short	(.L_145 - .L_144)
	.align		4
.L_144:
        /*0310*/ 	.word	index@($__internal_133_$__cuda_sm70_shflsync_bfly_p)
        /*0314*/ 	.word	0x00000000


	//----- nvinfo : EIATTR_FRAME_SIZE
	.align		4
.L_145:
        /*0318*/ 	.byte	0x04, 0x11
        /*031a*/ 	.short	(.L_147 - .L_146)
	.align		4
.L_146:
        /*031c*/ 	.word	index@(_ZN7cutlass13device_kernelIN5flash19FlashAttnFwdCombineIN4cute5tupleIJNS3_1CILi16EEENS5_ILi64EEEEEELi7ELi256ELi1ELb0ELb0EffNS_4arch4Sm90EEEEEvNT_6ParamsE)
        /*0320*/ 	.word	0x00000000


	//----- nvinfo : EIATTR_REGCOUNT
	.align		4
.L_147:
        /*0324*/ 	.byte	0x04, 0x2f
        /*0326*/ 	.short	(.L_149 - .L_148)
	.align		4
.L_148:
        /*0328*/ 	.word	index@(_ZN7cutlass13device_kernelIN5flash19FlashAttnFwdCombineIN4cute5tupleIJNS3_1CILi16EEENS5_ILi64EEEEEELi8ELi256ELi1ELb0ELb0EffNS_4arch4Sm90EEEEEvNT_6ParamsE)
        /*032c*/ 	.word	0x00000037


	//----- nvinfo : EIATTR_FRAME_SIZE
	.align		4
.L_149:
        /*0330*/ 	.byte	0x04, 0x11
        /*0332*/ 	.short	(.L_151 - .L_150)
	.align		4
.L_150:
        /*0334*/ 	.word	index@($__internal_132_$__cuda_sm70_shflsync_bfly_p)
        /*0338*/ 	.word	0x00000000


	//----- nvinfo : EIATTR_FRAME_SIZE
	.align		4
.L_151:
        /*033c*/ 	.byte	0x04, 0x11
        /*033e*/ 	.short	(.L_153 - .L_152)
	.align		4
.L_152:
        /*0340*/ 	.word	index@(_ZN7cutlass13device_kernelIN5flash19FlashAttnFwdCombineIN4cute5tupleIJNS3_1CILi16EEENS5_ILi64EEEEEELi8ELi256ELi1ELb0ELb0EffNS_4arch4Sm90EEEEEvNT_6ParamsE)
        /*0344*/ 	.word	0x00000000


	//----- nvinfo : EIATTR_REGCOUNT
	.align		4
.L_153:
        /*0348*/ 	.byte	0x04, 0x2f
        /*034a*/ 	.short	(.L_155 - .L_154)
	.align		4
.L_154:
        /*034c*/ 	.word	index@(_ZN7cutlass13device_kernelIN5flash19FlashAttnFwdCombineIN4cute5tupleIJNS3_1CILi8EEENS5_ILi128EEEEEELi5ELi256ELi1ELb0ELb1EffNS_4arch4Sm80EEEEEvNT_6ParamsE)
        /*0350*/ 	.word	0x0000002a


	//----- nvinfo : EIATTR_FRAME_SIZE
	.align		4
.L_155:
        /*0354*/ 	.byte	0x04, 0x11
        /*0356*/ 	.short	(.L_157 - .L_156)
	.align		4
.L_156:
        /*0358*/ 	.word	index@($__internal_131_$__cuda_sm70_shflsync_bfly_p)
        /*035c*/ 	.word	0x00000000


	//----- nvinfo : EIATTR_FRAME_SIZE
	.align		4
.L_157:
        /*0360*/ 	.byte	0x04, 0x11
        /*0362*/ 	.short	(.L_159 - .L_158)
	.align		4
.L_158:
        /*0364*/ 	.word	index@($__internal_130_$__cuda_sm20_div_u64)
        /*0368*/ 	.word	0x00000000


	//----- nvinfo : EIATTR_FRAME_SIZE
	.align		4
.L_159:
        /*036c*/ 	.byte	0x04, 0x11
        /*036e*/ 	.short	(.L_161 - .L_160)
	.align		4
.L_160:
        /*0370*/ 	.word	index@(_ZN7cutlass13device_kernelIN5flash19FlashAttnFwdCombineIN4cute5tupleIJNS3_1CILi8EEENS5_ILi128EEEEEELi5ELi256ELi1ELb0ELb1EffNS_4arch4Sm80EEEEEvNT_6ParamsE)
        /*0374*/ 	.word	0x00000000


	//----- nvinfo : EIATTR_REGCOUNT
	.align		4
.L_161:
        /*0378*/ 	.byte	0x04, 0x2f
        /*037a*/ 	.short	(.L_163 - .L_162)
	.align		4
.L_162:
        /*037c*/ 	.word	index@(_ZN7cutlass13device_kernelIN5flash19FlashAttnFwdCombineIN4cute5tupleIJNS3_1CILi8EEENS5_ILi128EEEEEELi6ELi256ELi1ELb0ELb1EffNS_4arch4Sm80EEEEEvNT_6ParamsE)
        /*0380*/ 	.word	0x0000002a


	//----- nvinfo : EIATTR_FRAME_SIZE
	.align		4
.L_163:
        /*0384*/ 	.byte	0x04, 0x11
        /*0386*/ 	.short	(.L_165 - .L_164)
	.align		4
.L_164:
        /*0388*/ 	.word	index@($__internal_129_$__cuda_sm70_shflsync_bfly_p)
        /*038c*/ 	.word	0x00000000


	//----- nvinfo : EIATTR_FRAME_SIZE
	.align		4
.L_165:
        /*0390*/ 	.byte	0x04, 0x11
        /*0392*/ 	.short	(.L_167 - .L_166)
	.align		4
.L_166:
        /*0394*/ 	.word	index@($__internal_128_$__cuda_sm20_div_u64)
        /*0398*/ 	.word	0x00000000


	//----- nvinfo : EIATTR_FRAME_SIZE
	.align		4
.L_167:
        /*039c*/ 	.byte	0x04, 0x11
        /*039e*/ 	.short	(.L_169 - .L_168)
	.align		4
.L_168:
        /*03a0*/ 	.word	index@(_ZN7cutlass13device_kernelIN5flash19FlashAttnFwdCombineIN4cute5tupleIJNS3_1CILi8EEENS5_ILi128EEEEEELi6ELi256ELi1ELb0ELb1EffNS_4arch4Sm80EEEEEvNT_6ParamsE)
        /*03a4*/ 	.word	0x00000000


	//----- nvinfo : EIATTR_REGCOUNT
	.align		4
.L_169:
        /*03a8*/ 	.byte	0x04, 0x2f
        /*03aa*/ 	.short	(.L_171 - .L_170)
	.align		4
.L_170:
        /*03ac*/ 	.word	index@(_ZN7cutlass13device_kernelIN5flash19FlashAttnFwdCombineIN4cute5tupleIJNS3_1CILi8EEENS5_ILi128EEEEEELi7ELi256ELi1ELb0ELb1EffNS_4arch4Sm80EEEEEvNT_6ParamsE)
        /*03b0*/ 	.word	0x0000002a


	//----- nvinfo : EIATTR_FRAME_SIZE
	.align		4
.L_171:
        /*03b4*/ 	.byte	0x04, 0x11
        /*03b6*/ 	.short	(.L_173 - .L_172)
	.align		4
.L_172:
        /*03b8*/ 	.word	index@($__internal_127_$__cuda_sm70_shflsync_bfly_p)
        /*03bc*/ 	.word	0x00000000


	//----- nvinfo : EIATTR_FRAME_SIZE
	.align		4
.L_173:
        /*03c0*/ 	.byte	0x04, 0x11
        /*03c2*/ 	.short	(.L_175 - .L_174)
	.align		4
.L_174:
        /*03c4*/ 	.word	index@($__internal_126_$__cuda_sm20_div_u64)
        /*03c8*/ 	.word	0x00000000


	//----- nvinfo : EIATTR_FRAME_SIZE
	.align		4
.L_175:
        /*03cc*/ 	.byte	0x04, 0x11
        /*03ce*/ 	.short	(.L_177 - .L_176)
	.align		4
.L_176:
        /*03d0*/ 	.word	index@(_ZN7cutlass13device_kernelIN5flash19FlashAttnFwdCombineIN4cute5tupleIJNS3_1CILi8EEENS5_ILi128EEEEEELi7ELi256ELi1ELb0ELb1EffNS_4arch4Sm80EEEEEvNT_6ParamsE)
        /*03d4*/ 	.word	0x00000000


	//----- nvinfo : EIATTR_REGCOUNT
	.align		4
.L_177:
        /*03d8*/ 	.byte	0x04, 0x2f
        /*03da*/ 	.short	(.L_179 - .L_178)
	.align		4
.L_178:
        /*03dc*/ 	.word	index@(_ZN7cutlass13device_kernelIN5flash19FlashAttnFwdCombineIN4cute5tupleIJNS3_1CILi8EEENS5_ILi128EEEEEELi8ELi256ELi1ELb0ELb1EffNS_4arch4Sm80EEEEEvNT_6ParamsE)
        /*03e0*/ 	.word	0x00000030


	//----- nvinfo : EIATTR_FRAME_SIZE
	.align		4
.L_179:
        /*03e4*/ 	.byte	0x04, 0x11
        /*03e6*/ 	.short	(.L_181 - .L_180)
	.align		4
.L_180:
        /*03e8*/ 	.word	index@($__internal_125_$__cuda_sm70_shflsync_bfly_p)
        /*03ec*/ 	.word	0x00000000


	//----- nvinfo : EIATTR_FRAME_SIZE
	.align		4
.L_181:
        /*03f0*/ 	.byte	0x04, 0x11
        /*03f2*/ 	.short	(.L_183 - .L_182)
	.align		4
.L_182:
        /*03f4*/ 	.word	index@($__internal_124_$__cuda_sm20_div_u64)
        /*03f8*/ 	.word	0x00000000


	//----- nvinfo : EIATTR_FRAME_SIZE
	.align		4
.L_183:
        /*03fc*/ 	.byte	0x04, 0x11
        /*03fe*/ 	.short	(.L_185 - .L_184)
	.align		4
.L_184:
        /*0400*/ 	.word	index@(_ZN7cutlass13device_kernelIN5flash19FlashAttnFwdCombineIN4cute5tupleIJNS3_1CILi8EEENS5_ILi128EEEEEELi8ELi256ELi1ELb0ELb1EffNS_4arch4Sm80EEEEEvNT_6ParamsE)
        /*0404*/ 	.word	0x00000000


	//----- nvinfo : EIATTR_REGCOUNT
	.align		4
.L_185:
        /*0408*/ 	.byte	0x04, 0x2f
        /*040a*/ 	.short	(.L_187 - .L_186)
	.align		4
.L_186:
        /*040c*/ 	.word	index@(_ZN7cutlass13device_kernelIN5flash19FlashAttnFwdCombineIN4cute5tupleIJNS3_1CILi8EEENS5_ILi128EEEEEELi5ELi256ELi1ELb0ELb0EffNS_4arch4Sm80EEEEEvNT_6ParamsE)
        /*0410*/ 	.word	0x00000030


	//----- nvinfo : EIATTR_FRAME_SIZE
	.align		4
.L_187:
        /*0414*/ 	.byte	0x04, 0x11
        /*0416*/ 	.short	(.L_189 - .L_188)
	.align		4
.L_188:
        /*0418*/ 	.word	index@($__internal_123_$__cuda_sm70_shflsync_bfly_p)
        /*041c*/ 	.word	0x00000000


	//----- nvinfo : EIATTR_FRAME_SIZE
	.align		4
.L_189:
        /*0420*/ 	.byte	0x04, 0x11
        /*0422*/ 	.short	(.L_191 - .L_190)
	.align		4
.L_190:
        /*0424*/ 	.word	index@(_ZN7cutlass13device_kernelIN5flash19FlashAttnFwdCombineIN4cute5tupleIJNS3_1CILi8EEENS5_ILi128EEEEEELi5ELi256ELi1ELb0ELb0EffNS_4arch4Sm80EEEEEvNT_6ParamsE)
        /*0428*/ 	.word	0x00000000


	//----- nvinfo : EIATTR_REGCOUNT
	.align		4
.L_191:
        /*042c*/ 	.byte	0x04, 0x2f
        /*042e*/ 	.short	(.L_193 - .L_192)
	.align		4
.L_192:
        /*0430*/ 	.word	index@(_ZN7cutlass13device_kernelIN5flash19FlashAttnFwdCombineIN4cute5tupleIJNS3_1CILi8EEENS5_ILi128EEEEEELi6ELi256ELi1ELb0ELb0EffNS_4arch4Sm80EEEEEvNT_6ParamsE)
        /*0434*/ 	.word	0x00000030


	//----- nvinfo : EIATTR_FRAME_SIZE
	.align		4
.L_193:
        /*0438*/ 	.byte	0x04, 0x11
        /*043a*/ 	.short	(.L_195 - .L_194)
	.align		4
.L_194:
        /*043c*/ 	.word	index@($__internal_122_$__cuda_sm70_shflsync_bfly_p)
        /*0440*/ 	.word	0x00000000


	//----- nvinfo : EIATTR_FRAME_SIZE
	.align		4
.L_195:
        /*0444*/ 	.byte	0x04, 0x11
        /*0446*/ 	.short	(.L_197 - .L_196)
	.align		4
.L_196:
        /*0448*/ 	.word	index@(_ZN7cutlass13device_kernelIN5flash19FlashAttnFwdCombineIN4cute5tupleIJNS3_1CILi8EEENS5_ILi128EEEEEELi6ELi256ELi1ELb0ELb0EffNS_4arch4Sm80EEEEEvNT_6ParamsE)
        /*044c*/ 	.word	0x00000000


	//----- nvinfo : EIATTR_REGCOUNT
	.align		4
.L_197:
        /*0450*/ 	.byte	0x04, 0x2f
        /*0452*/ 	.short	(.L_199 - .L_198)
	.align		4
.L_198:
        /*0454*/ 	.word	index@(_ZN7cutlass13device_kernelIN5flash19FlashAttnFwdCombineIN4cute5tupleIJNS3_1CILi8EEENS5_ILi128EEEEEELi7ELi256ELi1ELb0ELb0EffNS_4arch4Sm80EEEEEvNT_6ParamsE)
        /*0458*/ 	.word	0x00000030


	//----- nvinfo : EIATTR_FRAME_SIZE
	.align		4
.L_199:
        /*045c*/ 	.byte	0x04, 0x11
        /*045e*/ 	.short	(.L_201 - .L_200)
	.align		4
.L_200:
        /*0460*/ 	.word	index@($__internal_121_$__cuda_sm70_shflsync_bfly_p)
        /*0464*/ 	.word	0x00000000


	//----- nvinfo : EIATTR_FRAME_SIZE
	.align		4
.L_201:
        /*0468*/ 	.byte	0x04, 0x11
        /*046a*/ 	.short	(.L_203 - .L_202)
	.align		4
.L_202:
        /*046c*/ 	.word	index@(_ZN7cutlass13device_kernelIN5flash19FlashAttnFwdCombineIN4cute5tupleIJNS3_1CILi8EEENS5_ILi128EEEEEELi7ELi256ELi1ELb0ELb0EffNS_4arch4Sm80EEEEEvNT_6ParamsE)
        /*0470*/ 	.word	0x00000000


	//----- nvinfo : EIATTR_REGCOUNT
	.align		4
.L_203:
        /*0474*/ 	.byte	0x04, 0x2f
        /*0476*/ 	.short	(.L_205 - .L_204)
	.align		4
.L_204:
        /*0478*/ 	.word	index@(_ZN7cutlass13device_kernelIN5flash19FlashAttnFwdCombineIN4cute5tupleIJNS3_1CILi8EEENS5_ILi128EEEEEELi8ELi256ELi1ELb0ELb0EffNS_4arch4Sm80EEEEEvNT_6ParamsE)
        /*047c*/ 	.word	0x00000030


	//----- nvinfo : EIATTR_FRAME_SIZE
	.align		4
.L_205:
        /*0480*/ 	.byte	0x04, 0x11
        /*0482*/ 	.short	(.L_207 - .L_206)
	.align		4
.L_206:
        /*0484*/ 	.word	index@($__internal_120_$__cuda_sm70_shflsync_bfly_p)
        /*0488*/ 	.word	0x00000000


	//----- nvinfo : EIATTR_FRAME_SIZE
	.align		4
.L_207:
        /*048c*/ 	.byte	0x04, 0x11
        /*048e*/ 	.short	(.L_209 - .L_208)
	.align		4
.L_208:
        /*0490*/ 	.word	index@(_ZN7cutlass13device_kernelIN5flash19FlashAttnFwdCombineIN4cute5tupleIJNS3_1CILi8EEENS5_ILi128EEEEEELi8ELi256ELi1ELb0ELb0EffNS_4arch4Sm80EEEEEvNT_6ParamsE)
        /*0494*/ 	.word	0x00000000


	//----- nvinfo : EIATTR_REGCOUNT
	.align		4
.L_209:
        /*0498*/ 	.byte	0x04, 0x2f
        /*049a*/ 	.short	(.L_211 - .L_210)
	.align		4
.L_210:
        /*049c*/ 	.word	index@(_ZN7cutlass13device_kernelIN5flash19FlashAttnFwdCombineIN4cute5tupleIJNS3_1CILi8EEENS5_ILi128EEEEEELi5ELi256ELi1ELb0ELb1EffNS_4arch4Sm90EEEEEvNT_6ParamsE)
        /*04a0*/ 	.word	0x0000002a


	//----- nvinfo : EIATTR_FRAME_SIZE
	.align		4
.L_211:
        /*04a4*/ 	.byte	0x04, 0x11
        /*04a6*/ 	.short	(.L_213 - .L_212)
	.align		4
.L_212:
        /*04a8*/ 	.word	index@($__internal_119_$__cuda_sm70_shflsync_bfly_p)
        /*04ac*/ 	.word	0x00000000


	//----- nvinfo : EIATTR_FRAME_SIZE
	.align		4
.L_213:
        /*04b0*/ 	.byte	0x04, 0x11
        /*04b2*/ 	.short	(.L_215 - .L_214)
	.align		4
.L_214:
        /*04b4*/ 	.word	index@($__internal_118_$__cuda_sm20_div_u64)
        /*04b8*/ 	.word	0x00000000


	//----- nvinfo : EIATTR_FRAME_SIZE
	.align		4
.L_215:
        /*04bc*/ 	.byte	0x04, 0x11
        /*04be*/ 	.short	(.L_217 - .L_216)
	.align		4
.L_216:
        /*04c0*/ 	.word	index@(_ZN7cutlass13device_kernelIN5flash19FlashAttnFwdCombineIN4cute5tupleIJNS3_1CILi8EEENS5_ILi128EEEEEELi5ELi256ELi1ELb0ELb1EffNS_4arch4Sm90EEEEEvNT_6ParamsE)
        /*04c4*/ 	.word	0x00000000


	//----- nvinfo : EIATTR_REGCOUNT
	.align		4
.L_217:
        /*04c8*/ 	.byte	0x04, 0x2f
        /*04ca*/ 	.short	(.L_219 - .L_218)
	.align		4
.L_218:
        /*04cc*/ 	.word	index@(_ZN7cutlass13device_kernelIN5flash19FlashAttnFwdCombineIN4cute5tupleIJNS3_1CILi8EEENS5_ILi128EEEEEELi6ELi256ELi1ELb0ELb1EffNS_4arch4Sm90EEEEEvNT_6ParamsE)
        /*04d0*/ 	.word	0x0000002a


	//----- nvinfo : EIATTR_FRAME_SIZE
	.align		4
.L_219:
        /*04d4*/ 	.byte	0x04, 0x11
        /*04d6*/ 	.short	(.L_221 - .L_220)
	.align		4
.L_220:
        /*04d8*/ 	.word	index@($__internal_117_$__cuda_sm70_shflsync_bfly_p)
        /*04dc*/ 	.word	0x00000000


	//----- nvinfo : EIATTR_FRAME_SIZE
	.align		4
.L_221:
        /*04e0*/ 	.byte	0x04, 0x11
        /*04e2*/ 	.short	(.L_223 - .L_222)
	.align		4
.L_222:
        /*04e4*/ 	.word	index@($__internal_116_$__cuda_sm20_div_u64)
        /*04e8*/ 	.word	0x00000000


	//----- nvinfo : EIATTR_FRAME_SIZE
	.align		4
.L_223:
        /*04ec*/ 	.byte	0x04, 0x11
        /*04ee*/ 	.short	(.L_225 - .L_224)
	.align		4
.L_224:
        /*04f0*/ 	.word	index@(_ZN7cutlass13device_kernelIN5flash19FlashAttnFwdCombineIN4cute5tupleIJNS3_1CILi8EEENS5_ILi128EEEEEELi6ELi256ELi1ELb0ELb1EffNS_4arch4Sm90EEEEEvNT_6ParamsE)
        /*04f4*/ 	.word	0x00000000


	//----- nvinfo : EIATTR_REGCOUNT
	.align		4
.L_225:
        /*04f8*/ 	.byte	0x04, 0x2f
        /*04fa*/ 	.short	(.L_227 - .L_226)
	.align		4
.L_226:
        /*04fc*/ 	.word	index@(_ZN7cutlass13device_kernelIN5flash19FlashAttnFwdCombineIN4cute5tupleIJNS3_1CILi8EEENS5_ILi128EEEEEELi7ELi256ELi1ELb0ELb1EffNS_4arch4Sm90EEEEEvNT_6ParamsE)
        /*0500*/ 	.word	0x0000002a


	//----- nvinfo : EIATTR_FRAME_SIZE
	.align		4
.L_227:
        /*0504*/ 	.byte	0x04, 0x11
        /*0506*/ 	.short	(.L_229 - .L_228)
	.align		4
.L_228:
        /*0508*/ 	.word	index@($__internal_115_$__cuda_sm70_shflsync_bfly_p)
        /*050c*/ 	.word	0x00000000


	//----- nvinfo : EIATTR_FRAME_SIZE
	.align		4
.L_229:
        /*0510*/ 	.byte	0x04, 0x11
        /*0512*/ 	.short	(.L_231 - .L_230)
	.align		4
.L_230:
        /*0514*/ 	.word	index@($__internal_114_$__cuda_sm20_div_u64)
        /*0518*/ 	.word	0x00000000


	//----- nvinfo : EIATTR_FRAME_SIZE
	.align		4
.L_231:
        /*051c*/ 	.byte	0x04, 0x11
        /*051e*/ 	.short	(.L_233 - .L_232)
	.align		4
.L_232:
        /*0520*/ 	.word	index@(_ZN7cutlass13device_kernelIN5flash19FlashAttnFwdCombineIN4cute5tupleIJNS3_1CILi8EEENS5_ILi128EEEEEELi7ELi256ELi1ELb0ELb1EffNS_4arch4Sm90EEEEEvNT_6ParamsE)
        /*0524*/ 	.word	0x00000000


	//----- nvinfo : EIATTR_REGCOUNT
	.align		4
.L_233:
        /*0528*/ 	.byte	0x04, 0x2f
        /*052a*/ 	.short	(.L_235 - .L_234)
	.align		4
.L_234:
        /*052c*/ 	.word	index@(_ZN7cutlass13device_kernelIN5flash19FlashAttnFwdCombineIN4cute5tupleIJNS3_1CILi8EEENS5_ILi128EEEEEELi8ELi256ELi1ELb0ELb1EffNS_4arch4Sm90EEEEEvNT_6ParamsE)
        /*0530*/ 	.word	0x00000030


	//----- nvinfo : EIATTR_FRAME_SIZE
	.align		4
.L_235:
        /*0534*/ 	.byte	0x04, 0x11
        /*0536*/ 	.short	(.L_237 - .L_236)
	.align		4
.L_236:
        /*0538*/ 	.word	index@($__internal_113_$__cuda_sm70_shflsync_bfly_p)
        /*053c*/ 	.word	0x00000000


	//----- nvinfo : EIATTR_FRAME_SIZE
	.align		4
.L_237:
        /*0540*/ 	.byte	0x04, 0x11
        /*0542*/ 	.short	(.L_239 - .L_238)
	.align		4
.L_238:
        /*0544*/ 	.word	index@($__internal_112_$__cuda_sm20_div_u64)
        /*0548*/ 	.word	0x00000000


	//----- nvinfo : EIATTR_FRAME_SIZE
	.align		4
.L_239:
        /*054c*/ 	.byte	0x04, 0x11
        /*054e*/ 	.short	(.L_241 - .L_240)
	.align		4
.L_240:
        /*0550*/ 	.word	index@(_ZN7cutlass13device_kernelIN5flash19FlashAttnFwdCombineIN4cute5tupleIJNS3_1CILi8EEENS5_ILi128EEEEEELi8ELi256ELi1ELb0ELb1EffNS_4arch4Sm90EEEEEvNT_6ParamsE)
        /*0554*/ 	.word	0x00000000


	//----- nvinfo : EIATTR_REGCOUNT
	.align		4
.L_241:
        /*0558*/ 	.byte	0x04, 0x2f
        /*055a*/ 	.short	(.L_243 - .L_242)
	.align		4
.L_242:
        /*055c*/ 	.word	index@(_ZN7cutlass13device_kernelIN5flash19FlashAttnFwdCombineIN4cute5tupleIJNS3_1CILi8EEENS5_ILi128EEEEEELi5ELi256ELi1ELb0ELb0EffNS_4arch4Sm90EEEEEvNT_6ParamsE)
        /*0560*/ 	.word	0x00000030


	//----- nvinfo : EIATTR_FRAME_SIZE
	.align		4
.L_243:
        /*0564*/ 	.byte	0x04, 0x11
        /*0566*/ 	.short	(.L_245 - .L_244)
	.align		4
.L_244:
        /*0568*/ 	.word	index@($__internal_111_$__cuda_sm70_shflsync_bfly_p)
        /*056c*/ 	.word	0x00000000


	//----- nvinfo : EIATTR_FRAME_SIZE
	.align		4
.L_245:
        /*0570*/ 	.byte	0x04, 0x11
        /*0572*/ 	.short	(.L_247 - .L_246)
	.align		4
.L_246:
        /*0574*/ 	.word	index@(_ZN7cutlass13device_kernelIN5flash19FlashAttnFwdCombineIN4cute5tupleIJNS3_1CILi8EEENS5_ILi128EEEEEELi5ELi256ELi1ELb0ELb0EffNS_4arch4Sm90EEEEEvNT_6ParamsE)
        /*0578*/ 	.word	0x00000000


	//----- nvinfo : EIATTR_REGCOUNT
	.align		4
.L_247:
        /*057c*/ 	.byte	0x04, 0x2f
        /*057e*/ 	.short	(.L_249 - .L_248)
	.align		4
.L_248:
        /*0580*/ 	.word	index@(_ZN7cutlass13device_kernelIN5flash19FlashAttnFwdCombineIN4cute5tupleIJNS3_1CILi8EEENS5_ILi128EEEEEELi6ELi256ELi1ELb0ELb0EffNS_4arch4Sm90EEEEEvNT_6ParamsE)
        /*0584*/ 	.word	0x00000030


	//----- nvinfo : EIATTR_FRAME_SIZE
	.align		4
.L_249:
        /*0588*/ 	.byte	0x04, 0x11
        /*058a*/ 	.short	(.L_251 - .L_250)
	.align		4
.L_250:
        /*058c*/ 	.word	index@($__internal_110_$__cuda_sm70_shflsync_bfly_p)
        /*0590*/ 	.word	0x00000000


	//----- nvinfo : EIATTR_FRAME_SIZE
	.align		4
.L_251:
        /*0594*/ 	.byte	0x04, 0x11
        /*0596*/ 	.short	(.L_253 - .L_252)
	.align		4
.L_252:
        /*0598*/ 	.word	index@(_ZN7cutlass13device_kernelIN5flash19FlashAttnFwdCombineIN4cute5tupleIJNS3_1CILi8EEENS5_ILi128EEEEEELi6ELi256ELi1ELb0ELb0EffNS_4arch4Sm90EEEEEvNT_6ParamsE)
        /*059c*/ 	.word	0x00000000


	//----- nvinfo : EIATTR_REGCOUNT
	.align		4
.L_253:
        /*05a0*/ 	.byte	0x04, 0x2f
        /*05a2*/ 	.short	(.L_255 - .L_254)
	.align		4
.L_254:
        /*05a4*/ 	.word	index@(_ZN7cutlass13device_kernelIN5flash19FlashAttnFwdCombineIN4cute5tupleIJNS3_1CILi8EEENS5_ILi128EEEEEELi7ELi256ELi1ELb0ELb0EffNS_4arch4Sm90EEEEEvNT_6ParamsE)
        /*05a8*/ 	.word	0x00000030


	//----- nvinfo : EIATTR_FRAME_SIZE
	.align		4
.L_255:
        /*05ac*/ 	.byte	0x04, 0x11
        /*05ae*/ 	.short	(.L_257 - .L_256)
	.align		4
.L_256:
        /*05b0*/ 	.word	index@($__internal_109_$__cuda_sm70_shflsync_bfly_p)
        /*05b4*/ 	.word	0x00000000


	//----- nvinfo : EIATTR_FRAME_SIZE
	.align		4
.L_257:
        /*05b8*/ 	.byte	0x04, 0x11
        /*05ba*/ 	.short	(.L_259 - .L_258)
	.align		4
.L_258:
        /*05bc*/ 	.word	index@(_ZN7cutlass13device_kernelIN5flash19FlashAttnFwdCombineIN4cute5tupleIJNS3_1CILi8EEENS5_ILi128EEEEEELi7ELi256ELi1ELb0ELb0EffNS_4arch4Sm90EEEEEvNT_6ParamsE)
        /*05c0*/ 	.word	0x00000000


	//----- nvinfo : EIATTR_REGCOUNT
	.align		4
.L_259:
        /*05c4*/ 	.byte	0x04, 0x2f
        /*05c6*/ 	.short	(.L_261 - .L_260)
	.align		4
.L_260:
        /*05c8*/ 	.word	index@(_ZN7cutlass13device_kernelIN5flash19FlashAttnFwdCombineIN4cute5tupleIJNS3_1CILi8EEENS5_ILi128EEEEEELi8ELi256ELi1ELb0ELb0EffNS_4arch4Sm90EEEEEvNT_6ParamsE)
        /*05cc*/ 	.word	0x00000030


	//----- nvinfo : EIATTR_FRAME_SIZE
	.align		4
.L_261:
        /*05d0*/ 	.byte	0x04, 0x11
        /*05d2*/ 	.short	(.L_263 - .L_262)
	.align		4
.L_262:
        /*05d4*/ 	.word	index@($__internal_108_$__cuda_sm70_shflsync_bfly_p)
        /*05d8*/ 	.word	0x00000000


	//----- nvinfo : EIATTR_FRAME_SIZE
	.align		4
.L_263:
        /*05dc*/ 	.byte	0x04, 0x11
        /*05de*/ 	.short	(.L_265 - .L_264)
	.align		4
.L_264:
        /*05e0*/ 	.word	index@(_ZN7cutlass13device_kernelIN5flash19FlashAttnFwdCombineIN4cute5tupleIJNS3_1CILi8EEENS5_ILi128EEEEEELi8ELi256ELi1ELb0ELb0EffNS_4arch4Sm90EEEEEvNT_6ParamsE)
        /*05e4*/ 	.word	0x00000000


	//----- nvinfo : EIATTR_REGCOUNT
	.align		4
.L_265:
        /*05e8*/ 	.byte	0x04, 0x2f
        /*05ea*/ 	.short	(.L_267 - .L_266)
	.align		4
.L_266:
        /*05ec*/ 	.word	index@(_ZN7cutlass13device_kernelIN5flash19FlashAttnFwdCombineIN4cute5tupleIJNS3_1CILi16EEENS5_ILi64EEEEEELi4ELi256ELi1ELb0ELb1ENS_6half_tEfNS_4arch4Sm80EEEEEvNT_6ParamsE)
        /*05f0*/ 	.word	0x0000002a


	//----- nvinfo : EIATTR_FRAME_SIZE
	.align		4
.L_267:
        /*05f4*/ 	.byte	0x04, 0x11
        /*05f6*/ 	.short	(.L_269 - .L_268)
	.align		4
.L_268:
        /*05f8*/ 	.word	index@($__internal_107_$__cuda_sm70_shflsync_bfly_p)
        /*05fc*/ 	.word	0x00000000


	//----- nvinfo : EIATTR_FRAME_SIZE
	.align		4
.L_269:
        /*0600*/ 	.byte	0x04, 0x11
        /*0602*/ 	.short	(.L_271 - .L_270)
	.align		4
.L_270:
        /*0604*/ 	.word	index@($__internal_106_$__cuda_sm20_div_u64)
        /*0608*/ 	.word	0x00000000


	//----- nvinfo : EIATTR_FRAME_SIZE
	.align		4
.L_271:
        /*060c*/ 	.byte	0x04, 0x11
        /*060e*/ 	.short	(.L_273 - .L_272)
	.align		4
.L_272:
        /*0610*/ 	.word	index@(_ZN7cutlass13device_kernelIN5flash19FlashAttnFwdCombineIN4cute5tupleIJNS3_1CILi16EEENS5_ILi64EEEEEELi4ELi256ELi1ELb0ELb1ENS_6half_tEfNS_4arch4Sm80EEEEEvNT_6ParamsE)
        /*0614*/ 	.word	0x00000000


	//----- nvinfo : EIATTR_REGCOUNT
	.align		4
.L_273:
        /*0618*/ 	.byte	0x04, 0x2f
        /*061a*/ 	.short	(.L_275 - .L_274)
	.align		4
.L_274:
        /*061c*/ 	.word	index@(_ZN7cutlass13device_kernelIN5flash19FlashAttnFwdCombineIN4cute5tupleIJNS3_1CILi16EEENS5_ILi64EEEEEELi5ELi256ELi1ELb0ELb1ENS_6half_tEfNS_4arch4Sm80EEEEEvNT_6ParamsE)
        /*0620*/ 	.word	0x0000002a


	//----- nvinfo : EIATTR_FRAME_SIZE
	.align		4
.L_275:
        /*0624*/ 	.byte	0x04, 0x11
        /*0626*/ 	.short	(.L_277 - .L_276)
	.align		4
.L_276:
        /*0628*/ 	.word	index@($__internal_105_$__cuda_sm70_shflsync_bfly_p)
        /*062c*/ 	.word	0x00000000


	//----- nvinfo : EIATTR_FRAME_SIZE
	.align		4
.L_277:
        /*0630*/ 	.byte	0x04, 0x11
        /*0632*/ 	.short	(.L_279 - .L_278)
	.align		4
.L_278:
        /*0634*/ 	.word	index@($__internal_104_$__cuda_sm20_div_u64)
        /*0638*/ 	.word	0x00000000


	//----- nvinfo : EIATTR_FRAME_SIZE
	.align		4
.L_279:
        /*063c*/ 	.byte	0x04, 0x11
        /*063e*/ 	.short	(.L_281 - .L_280)
	.align		4
.L_280:
        /*0640*/ 	.word	index@(_ZN7cutlass13device_kernelIN5flash19FlashAttnFwdCombineIN4cute5tupleIJNS3_1CILi16EEENS5_ILi64EEEEEELi5ELi256ELi1ELb0ELb1ENS_6half_tEfNS_4arch4Sm80EEEEEvNT_6ParamsE)
        /*0644*/ 	.word	0x00000000


	//----- nvinfo : EIATTR_REGCOUNT
	.align		4
.L_281:
        /*0648*/ 	.byte	0x04, 0x2f
        /*064a*/ 	.short	(.L_283 - .L_282)
	.align		4
.L_282:
        /*064c*/ 	.word	index@(_ZN7cutlass13device_kernelIN5flash19FlashAttnFwdCombineIN4cute5tupleIJNS3_1CILi16EEENS5_ILi64EEEEEELi6ELi256ELi1ELb0ELb1ENS_6half_tEfNS_4arch4Sm80EEEEEvNT_6ParamsE)
        /*0650*/ 	.word	0x0000002a


	//----- nvinfo : EIATTR_FRAME_SIZE
	.align		4
.L_283:
        /*0654*/ 	.byte	0x04, 0x11
        /*0656*/ 	.short	(.L_285 - .L_284)
	.align		4
.L_284:
        /*0658*/ 	.word	index@($__internal_103_$__cuda_sm70_shflsync_bfly_p)
        /*065c*/ 	.word	0x00000000


	//----- nvinfo : EIATTR_FRAME_SIZE
	.align		4
.L_285:
        /*0660*/ 	.byte	0x04, 0x11
        /*0662*/ 	.short	(.L_287 - .L_286)
	.align		4
.L_286:
        /*0664*/ 	.word	index@($__internal_102_$__cuda_sm20_div_u64)
        /*0668*/ 	.word	0x00000000


	//----- nvinfo : EIATTR_FRAME_SIZE
	.align		4
.L_287:
        /*066c*/ 	.byte	0x04, 0x11
        /*066e*/ 	.short	(.L_289 - .L_288)
	.align		4
.L_288:
        /*0670*/ 	.word	index@(_ZN7cutlass13device_kernelIN5flash19FlashAttnFwdCombineIN4cute5tupleIJNS3_1CILi16EEENS5_ILi64EEEEEELi6ELi256ELi1ELb0ELb1ENS_6half_tEfNS_4arch4Sm80EEEEEvNT_6ParamsE)
        /*0674*/ 	.word	0x00000000


	//----- nvinfo : EIATTR_REGCOUNT
	.align		4
.L_289:
        /*0678*/ 	.byte	0x04, 0x2f
        /*067a*/ 	.short	(.L_291 - .L_290)
	.align		4
.L_290:
        /*067c*/ 	.word	index@(_ZN7cutlass13device_kernelIN5flash19FlashAttnFwdCombineIN4cute5tupleIJNS3_1CILi16EEENS5_ILi64EEEEEELi7ELi256ELi1ELb0ELb1ENS_6half_tEfNS_4arch4Sm80EEEEEvNT_6ParamsE)
        /*0680*/ 	.word	0x00000030


	//----- nvinfo : EIATTR_FRAME_SIZE
	.align		4
.L_291:
        /*0684*/ 	.byte	0x04, 0x11
        /*0686*/ 	.short	(.L_293 - .L_292)
	.align		4
.L_292:
        /*0688*/ 	.word	index@($__internal_101_$__cuda_sm70_shflsync_bfly_p)
        /*068c*/ 	.word	0x00000000


	//----- nvinfo : EIATTR_FRAME_SIZE
	.align		4
.L_293:
        /*0690*/ 	.byte	0x04, 0x11
        /*0692*/ 	.short	(.L_295 - .L_294)
	.align		4
.L_294:
        /*0694*/ 	.word	index@($__internal_100_$__cuda_sm20_div_u64)
        /*0698*/ 	.word	0x00000000


	//----- nvinfo : EIATTR_FRAME_SIZE
	.align		4
.L_295:
        /*069c*/ 	.byte	0x04, 0x11
        /*069e*/ 	.short	(.L_297 - .L_296)
	.align		4
.L_296:
        /*06a0*/ 	.word	index@(_ZN7cutlass13device_kernelIN5flash19FlashAttnFwdCombineIN4cute5tupleIJNS3_1CILi16EEENS5_ILi64EEEEEELi7ELi256ELi1ELb0ELb1ENS_6half_tEfNS_4arch4Sm80EEEEEvNT_6ParamsE)
        /*06a4*/ 	.word	0x00000000


	//----- nvinfo : EIATTR_REGCOUNT
	.align		4
.L_297:
        /*06a8*/ 	.byte	0x04, 0x2f
        /*06aa*/ 	.short	(.L_299 - .L_298)
	.align		4
.L_298:
        /*06ac*/ 	.word	index@(_ZN7cutlass13device_kernelIN5flash19FlashAttnFwdCombineIN4cute5tupleIJNS3_1CILi16EEENS5_ILi64EEEEEELi8ELi256ELi1ELb0ELb1ENS_6half_tEfNS_4arch4Sm80EEEEEvNT_6ParamsE)
        /*06b0*/ 	.word	0x00000037


	//----- nvinfo : EIATTR_FRAME_SIZE
	.align		4
.L_299:
        /*06b4*/ 	.byte	0x04, 0x11
        /*06b6*/ 	.short	(.L_301 - .L_300)
	.align		4
.L_300:
        /*06b8*/ 	.word	index@($__internal_99_$__cuda_sm70_shflsync_bfly_p)
        /*06bc*/ 	.word	0x00000000


	//----- nvinfo : EIATTR_FRAME_SIZE
	.align		4
.L_301:
        /*06c0*/ 	.byte	0x04, 0x11
        /*06c2*/ 	.short	(.L_303 - .L_302)
	.align		4
.L_302:
        /*06c4*/ 	.word	index@($__internal_98_$__cuda_sm20_div_u64)
        /*06c8*/ 	.word	0x00000000


	//----- nvinfo : EIATTR_FRAME_SIZE
	.align		4
.L_303:
        /*06cc*/ 	.byte	0x04, 0x11
        /*06ce*/ 	.short	(.L_305 - .L_304)
	.align		4
.L_304:
        /*06d0*/ 	.word	index@(_ZN7cutlass13device_kernelIN5flash19FlashAttnFwdCombineIN4cute5tupleIJNS3_1CILi16EEENS5_ILi64EEEEEELi8ELi256ELi1ELb0ELb1ENS_6half_tEfNS_4arch4Sm80EEEEEvNT_6ParamsE)
        /*06d4*/ 	.word	0x00000000


	//----- nvinfo : EIATTR_REGCOUNT
	.align		4
.L_305:
        /*06d8*/ 	.byte	0x04, 0x2f
        /*06da*/ 	.short	(.L_307 - .L_306)
	.align		4
.L_306:
        /*06dc*/ 	.word	index@(_ZN7cutlass13device_kernelIN5flash19FlashAttnFwdCombineIN4cute5tupleIJNS3_1CILi16EEENS5_ILi64EEEEEELi4ELi256ELi1ELb0ELb0ENS_6half_tEfNS_4arch4Sm80EEEEEvNT_6ParamsE)
        /*06e0*/ 	.word	0x00000030


	//----- nvinfo : EIATTR_FRAME_SIZE
	.align		4
.L_307:
        /*06e4*/ 	.byte	0x04, 0x11
        /*06e6*/ 	.short	(.L_309 - .L_308)
	.align		4
.L_308:
        /*06e8*/ 	.word	index@($__internal_97_$__cuda_sm70_shflsync_bfly_p)
        /*06ec*/ 	.word	0x00000000


	//----- nvinfo : EIATTR_FRAME_SIZE
	.align		4
.L_309:
        /*06f0*/ 	.byte	0x04, 0x11
        /*06f2*/ 	.short	(.L_311 - .L_310)
	.align		4
.L_310:
        /*06f4*/ 	.word	index@(_ZN7cutlass13device_kernelIN5flash19FlashAttnFwdCombineIN4cute5tupleIJNS3_1CILi16EEENS5_ILi64EEEEEELi4ELi256ELi1ELb0ELb0ENS_6half_tEfNS_4arch4Sm80EEEEEvNT_6ParamsE)
        /*06f8*/ 	.word	0x00000000


	//----- nvinfo : EIATTR_REGCOUNT
	.align		4
.L_311:
        /*06fc*/ 	.byte	0x04, 0x2f
        /*06fe*/ 	.short	(.L_313 - .L_312)
	.align		4
.L_312:
        /*0700*/ 	.word	index@(_ZN7cutlass13device_kernelIN5flash19FlashAttnFwdCombineIN4cute5tupleIJNS3_1CILi16EEENS5_ILi64EEEEEELi5ELi256ELi1ELb0ELb0ENS_6half_tEfNS_4arch4Sm80EEEEEvNT_6ParamsE)
        /*0704*/ 	.word	0x00000030


	//----- nvinfo : EIATTR_FRAME_SIZE
	.align		4
.L_313:
        /*0708*/ 	.byte	0x04, 0x11
        /*070a*/ 	.short	(.L_315 - .L_314)
	.align		4
.L_314:
        /*070c*/ 	.word	index@($__internal_96_$__cuda_sm70_shflsync_bfly_p)
        /*0710*/ 	.word	0x00000000


	//----- nvinfo : EIATTR_FRAME_SIZE
	.align		4
.L_315:
        /*0714*/ 	.byte	0x04, 0x11
        /*0716*/ 	.short	(.L_317 - .L_316)
	.align		4
.L_316:
        /*0718*/ 	.word	index@(_ZN7cutlass13device_kernelIN5flash19FlashAttnFwdCombineIN4cute5tupleIJNS3_1CILi16EEENS5_ILi64EEEEEELi5ELi256ELi1ELb0ELb0ENS_6half_tEfNS_4arch4Sm80EEEEEvNT_6ParamsE)
        /*071c*/ 	.word	0x00000000


	//----- nvinfo : EIATTR_REGCOUNT
	.align		4
.L_317:
        /*0720*/ 	.byte	0x04, 0x2f
        /*0722*/ 	.short	(.L_319 - .L_318)
	.align		4
.L_318:
        /*0724*/ 	.word	index@(_ZN7cutlass13device_kernelIN5flash19FlashAttnFwdCombineIN4cute5tupleIJNS3_1CILi16EEENS5_ILi64EEEEEELi6ELi256ELi1ELb0ELb0ENS_6half_tEfNS_4arch4Sm80EEEEEvNT_6ParamsE)
        /*0728*/ 	.word	0x00000030


	//----- nvinfo : EIATTR_FRAME_SIZE
	.align		4
.L_319:
        /*072c*/ 	.byte	0x04, 0x11
        /*072e*/ 	.short	(.L_321 - .L_320)
	.align		4
.L_320:
        /*0730*/ 	.word	index@($__internal_95_$__cuda_sm70_shflsync_bfly_p)
        /*0734*/ 	.word	0x00000000


	//----- nvinfo : EIATTR_FRAME_SIZE
	.align		4
.L_321:
        /*0738*/ 	.byte	0x04, 0x11
        /*073a*/ 	.short	(.L_323 - .L_322)
	.align		4
.L_322:
        /*073c*/ 	.word	index@(_ZN7cutlass13device_kernelIN5flash19FlashAttnFwdCombineIN4cute5tupleIJNS3_1CILi16EEENS5_ILi64EEEEEELi6ELi256ELi1ELb0ELb0ENS_6half_tEfNS_4arch4Sm80EEEEEvNT_6ParamsE)
        /*0740*/ 	.word	0x00000000


	//----- nvinfo : EIATTR_REGCOUNT
	.align		4
.L_323:
        /*0744*/ 	.byte	0x04, 0x2f
        /*0746*/ 	.short	(.L_325 - .L_324)
	.align		4
.L_324:
        /*0748*/ 	.word	index@(_ZN7cutlass13device_kernelIN5flash19FlashAttnFwdCombineIN4cute5tupleIJNS3_1CILi16EEENS5_ILi64EEEEEELi7ELi256ELi1ELb0ELb0ENS_6half_tEfNS_4arch4Sm80EEEEEvNT_6ParamsE)
        /*074c*/ 	.word	0x00000030


	//----- nvinfo : EIATTR_FRAME_SIZE
	.align		4
.L_325:
        /*0750*/ 	.byte	0x04, 0x11
        /*0752*/ 	.short	(.L_327 - .L_326)
	.align		4
.L_326:
        /*0754*/ 	.word	index@($__internal_94_$__cuda_sm70_shflsync_bfly_p)
        /*0758*/ 	.word	0x00000000


	//----- nvinfo : EIATTR_FRAME_SIZE
	.align		4
.L_327:
        /*075c*/ 	.byte	0x04, 0x11
        /*075e*/ 	.short	(.L_329 - .L_328)
	.align		4
.L_328:
        /*0760*/ 	.word	index@(_ZN7cutlass13device_kernelIN5flash19FlashAttnFwdCombineIN4cute5tupleIJNS3_1CILi16EEENS5_ILi64EEEEEELi7ELi256ELi1ELb0ELb0ENS_6half_tEfNS_4arch4Sm80EEEEEvNT_6ParamsE)
        /*0764*/ 	.word	0x00000000


	//----- nvinfo : EIATTR_REGCOUNT
	.align		4
.L_329:
        /*0768*/ 	.byte	0x04, 0x2f
        /*076a*/ 	.short	(.L_331 - .L_330)
	.align		4
.L_330:
        /*076c*/ 	.word	index@(_ZN7cutlass13device_kernelIN5flash19FlashAttnFwdCombineIN4cute5tupleIJNS3_1CILi16EEENS5_ILi64EEEEEELi8ELi256ELi1ELb0ELb0ENS_6half_tEfNS_4arch4Sm80EEEEEvNT_6ParamsE)
        /*0770*/ 	.word	0x00000037


	//----- nvinfo : EIATTR_FRAME_SIZE
	.align		4
.L_331:
        /*0774*/ 	.byte	0x04, 0x11
        /*0776*/ 	.short	(.L_333 - .L_332)
	.align		4
.L_332:
        /*0778*/ 	.word	index@($__internal_93_$__cuda_sm70_shflsync_bfly_p)
        /*077c*/ 	.word	0x00000000


	//----- nvinfo : EIATTR_FRAME_SIZE
	.align		4
.L_333:
        /*0780*/ 	.byte	0x04, 0x11
        /*0782*/ 	.short	(.L_335 - .L_334)
	.align		4
.L_334:
        /*0784*/ 	.word	index@(_ZN7cutlass13device_kernelIN5flash19FlashAttnFwdCombineIN4cute5tupleIJNS3_1CILi16EEENS5_ILi64EEEEEELi8ELi256ELi1ELb0ELb0ENS_6half_tEfNS_4arch4Sm80EEEEEvNT_6ParamsE)
        /*0788*/ 	.word	0x00000000


	//----- nvinfo : EIATTR_REGCOUNT
	.align		4
.L_335:
        /*078c*/ 	.byte	0x04, 0x2f
        /*078e*/ 	.short	(.L_337 - .L_336)
	.align		4
.L_336:
        /*0790*/ 	.word	index@(_ZN7cutlass13device_kernelIN5flash19FlashAttnFwdCombineIN4cute5tupleIJNS3_1CILi16EEENS5_ILi64EEEEEELi4ELi256ELi1ELb0ELb1ENS_6half_tEfNS_4arch4Sm90EEEEEvNT_6ParamsE)
        /*0794*/ 	.word	0x0000002a


	//----- nvinfo : EIATTR_FRAME_SIZE
	.align		4
.L_337:
        /*0798*/ 	.byte	0x04, 0x11
        /*079a*/ 	.short	(.L_339 - .L_338)
	.align		4
.L_338:
        /*079c*/ 	.word	index@($__internal_92_$__cuda_sm70_shflsync_bfly_p)
        /*07a0*/ 	.word	0x00000000


	//----- nvinfo : EIATTR_FRAME_SIZE
	.align		4
.L_339:
        /*07a4*/ 	.byte	0x04, 0x11
        /*07a6*/ 	.short	(.L_341 - .L_340)
	.align		4
.L_340:
        /*07a8*/ 	.word	index@($__internal_91_$__cuda_sm20_div_u64)
        /*07ac*/ 	.word	0x00000000


	//----- nvinfo : EIATTR_FRAME_SIZE
	.align		4
.L_341:
        /*07b0*/ 	.byte	0x04, 0x11
        /*07b2*/ 	.short	(.L_343 - .L_342)
	.align		4
.L_342:
        /*07b4*/ 	.word	index@(_ZN7cutlass13device_kernelIN5flash19FlashAttnFwdCombineIN4cute5tupleIJNS3_1CILi16EEENS5_ILi64EEEEEELi4ELi256ELi1ELb0ELb1ENS_6half_tEfNS_4arch4Sm90EEEEEvNT_6ParamsE)
        /*07b8*/ 	.word	0x00000000


	//----- nvinfo : EIATTR_REGCOUNT
	.align		4
.L_343:
        /*07bc*/ 	.byte	0x04, 0x2f
        /*07be*/ 	.short	(.L_345 - .L_344)
	.align		4
.L_344:
        /*07c0*/ 	.word	index@(_ZN7cutlass13device_kernelIN5flash19FlashAttnFwdCombineIN4cute5tupleIJNS3_1CILi16EEENS5_ILi64EEEEEELi5ELi256ELi1ELb0ELb1ENS_6half_tEfNS_4arch4Sm90EEEEEvNT_6ParamsE)
        /*07c4*/ 	.word	0x0000002a


	//----- nvinfo : EIATTR_FRAME_SIZE
	.align		4
.L_345:
        /*07c8*/ 	.byte	0x04, 0x11
        /*07ca*/ 	.short	(.L_347 - .L_346)
	.align		4
.L_346:
        /*07cc*/ 	.word	index@($__internal_90_$__cuda_sm70_shflsync_bfly_p)
        /*07d0*/ 	.word	0x00000000


	//----- nvinfo : EIATTR_FRAME_SIZE
	.align		4
.L_347:
        /*07d4*/ 	.byte	0x04, 0x11
        /*07d6*/ 	.short	(.L_349 - .L_348)
	.align		4
.L_348:
        /*07d8*/ 	.word	index@($__internal_89_$__cuda_sm20_div_u64)
        /*07dc*/ 	.word	0x00000000


	//----- nvinfo : EIATTR_FRAME_SIZE
	.align		4
.L_349:
        /*07e0*/ 	.byte	0x04, 0x11
        /*07e2*/ 	.short	(.L_351 - .L_350)
	.align		4
.L_350:
        /*07e4*/ 	.word	index@(_ZN7cutlass13device_kernelIN5flash19FlashAttnFwdCombineIN4cute5tupleIJNS3_1CILi16EEENS5_ILi64EEEEEELi5ELi256ELi1ELb0ELb1ENS_6half_tEfNS_4arch4Sm90EEEEEvNT_6ParamsE)
        /*07e8*/ 	.word	0x00000000


	//----- nvinfo : EIATTR_REGCOUNT
	.align		4
.L_351:
        /*07ec*/ 	.byte	0x04, 0x2f
        /*07ee*/ 	.short	(.L_353 - .L_352)
	.align		4
.L_352:
        /*07f0*/ 	.word	index@(_ZN7cutlass13device_kernelIN5flash19FlashAttnFwdCombineIN4cute5tupleIJNS3_1CILi16EEENS5_ILi64EEEEEELi6ELi256ELi1ELb0ELb1ENS_6half_tEfNS_4arch4Sm90EEEEEvNT_6ParamsE)
        /*07f4*/ 	.word	0x0000002a


	//----- nvinfo : EIATTR_FRAME_SIZE
	.align		4
.L_353:
        /*07f8*/ 	.byte	0x04, 0x11
        /*07fa*/ 	.short	(.L_355 - .L_354)
	.align		4
.L_354:
        /*07fc*/ 	.word	index@($__internal_88_$__cuda_sm70_shflsync_bfly_p)
        /*0800*/ 	.word	0x00000000


	//----- nvinfo : EIATTR_FRAME_SIZE
	.align		4
.L_355:
        /*0804*/ 	.byte	0x04, 0x11
        /*0806*/ 	.short	(.L_357 - .L_356)
	.align		4
.L_356:
        /*0808*/ 	.word	index@($__internal_87_$__cuda_sm20_div_u64)
        /*080c*/ 	.word	0x00000000


	//----- nvinfo : EIATTR_FRAME_SIZE
	.align		4
.L_357:
        /*0810*/ 	.byte	0x04, 0x11
        /*0812*/ 	.short	(.L_359 - .L_358)
	.align		4
.L_358:
        /*0814*/ 	.word	index@(_ZN7cutlass13device_kernelIN5flash19FlashAttnFwdCombineIN4cute5tupleIJNS3_1CILi16EEENS5_ILi64EEEEEELi6ELi256ELi1ELb0ELb1ENS_6half_tEfNS_4arch4Sm90EEEEEvNT_6ParamsE)
        /*0818*/ 	.word	0x00000000


	//----- nvinfo : EIATTR_REGCOUNT
	.align		4
.L_359:
        /*081c*/ 	.byte	0x04, 0x2f
        /*081e*/ 	.short	(.L_361 - .L_360)
	.align		4
.L_360:
        /*0820*/ 	.word	index@(_ZN7cutlass13device_kernelIN5flash19FlashAttnFwdCombineIN4cute5tupleIJNS3_1CILi16EEENS5_ILi64EEEEEELi7ELi256ELi1ELb0ELb1ENS_6half_tEfNS_4arch4Sm90EEEEEvNT_6ParamsE)
        /*0824*/ 	.word	0x00000030


	//----- nvinfo : EIATTR_FRAME_SIZE
	.align		4
.L_361:
        /*0828*/ 	.byte	0x04, 0x11
        /*082a*/ 	.short	(.L_363 - .L_362)
	.align		4
.L_362:
        /*082c*/ 	.word	index@($__internal_86_$__cuda_sm70_shflsync_bfly_p)
        /*0830*/ 	.word	0x00000000


	//----- nvinfo : EIATTR_FRAME_SIZE
	.align		4
.L_363:
        /*0834*/ 	.byte	0x04, 0x11
        /*0836*/ 	.short	(.L_365 - .L_364)
	.align		4
.L_364:
        /*0838*/ 	.word	index@($__internal_85_$__cuda_sm20_div_u64)
        /*083c*/ 	.word	0x00000000


	//----- nvinfo : EIATTR_FRAME_SIZE
	.align		4
.L_365:
        /*0840*/ 	.byte	0x04, 0x11
        /*0842*/ 	.short	(.L_367 - .L_366)
	.align		4
.L_366:
        /*0844*/ 	.word	index@(_ZN7cutlass13device_kernelIN5flash19FlashAttnFwdCombineIN4cute5tupleIJNS3_1CILi16EEENS5_ILi64EEEEEELi7ELi256ELi1ELb0ELb1ENS_6half_tEfNS_4arch4Sm90EEEEEvNT_6ParamsE)
        /*0848*/ 	.word	0x00000000


	//----- nvinfo : EIATTR_REGCOUNT
	.align		4
.L_367:
        /*084c*/ 	.byte	0x04, 0x2f
        /*084e*/ 	.short	(.L_369 - .L_368)
	.align		4
.L_368:
        /*0850*/ 	.word	index@(_ZN7cutlass13device_kernelIN5flash19FlashAttnFwdCombineIN4cute5tupleIJNS3_1CILi16EEENS5_ILi64EEEEEELi8ELi256ELi1ELb0ELb1ENS_6half_tEfNS_4arch4Sm90EEEEEvNT_6ParamsE)
        /*0854*/ 	.word	0x00000037


	//----- nvinfo : EIATTR_FRAME_SIZE
	.align		4
.L_369:
        /*0858*/ 	.byte	0x04, 0x11
        /*085a*/ 	.short	(.L_371 - .L_370)
	.align		4
.L_370:
        /*085c*/ 	.word	index@($__internal_84_$__cuda_sm70_shflsync_bfly_p)
        /*0860*/ 	.word	0x00000000


	//----- nvinfo : EIATTR_FRAME_SIZE
	.align		4
.L_371:
        /*0864*/ 	.byte	0x04, 0x11
        /*0866*/ 	.short	(.L_373 - .L_372)
	.align		4
.L_372:
        /*0868*/ 	.word	index@($__internal_83_$__cuda_sm20_div_u64)
        /*086c*/ 	.word	0x00000000


	//----- nvinfo : EIATTR_FRAME_SIZE
	.align		4
.L_373:
        /*0870*/ 	.byte	0x04, 0x11
        /*0872*/ 	.short	(.L_375 - .L_374)
	.align		4
.L_374:
        /*0874*/ 	.word	index@(_ZN7cutlass13device_kernelIN5flash19FlashAttnFwdCombineIN4cute5tupleIJNS3_1CILi16EEENS5_ILi64EEEEEELi8ELi256ELi1ELb0ELb1ENS_6half_tEfNS_4arch4Sm90EEEEEvNT_6ParamsE)
        /*0878*/ 	.word	0x00000000


	//----- nvinfo : EIATTR_REGCOUNT
	.align		4
.L_375:
        /*087c*/ 	.byte	0x04, 0x2f
        /*087e*/ 	.short	(.L_377 - .L_376)
	.align		4
.L_376:
        /*0880*/ 	.word	index@(_ZN7cutlass13device_kernelIN5flash19FlashAttnFwdCombineIN4cute5tupleIJNS3_1CILi16EEENS5_ILi64EEEEEELi4ELi256ELi1ELb0ELb0ENS_6half_tEfNS_4arch4Sm90EEEEEvNT_6ParamsE)
        /*0884*/ 	.word	0x00000030


	//----- nvinfo : EIATTR_FRAME_SIZE
	.align		4
.L_377:
        /*0888*/ 	.byte	0x04, 0x11
        /*088a*/ 	.short	(.L_379 - .L_378)
	.align		4
.L_378:
        /*088c*/ 	.word	index@($__internal_82_$__cuda_sm70_shflsync_bfly_p)
        /*0890*/ 	.word	0x00000000


	//----- nvinfo : EIATTR_FRAME_SIZE
	.align		4
.L_379:
        /*0894*/ 	.byte	0x04, 0x11
        /*0896*/ 	.short	(.L_381 - .L_380)
	.align		4
.L_380:
        /*0898*/ 	.word	index@(_ZN7cutlass13device_kernelIN5flash19FlashAttnFwdCombineIN4cute5tupleIJNS3_1CILi16EEENS5_ILi64EEEEEELi4ELi256ELi1ELb0ELb0ENS_6half_tEfNS_4arch4Sm90EEEEEvNT_6ParamsE)
        /*089c*/ 	.word	0x00000000


	//----- nvinfo : EIATTR_REGCOUNT
	.align		4
.L_381:
        /*08a0*/ 	.byte	0x04, 0x2f
        /*08a2*/ 	.short	(.L_383 - .L_382)
	.align		4
.L_382:
        /*08a4*/ 	.word	index@(_ZN7cutlass13device_kernelIN5flash19FlashAttnFwdCombineIN4cute5tupleIJNS3_1CILi16EEENS5_ILi64EEEEEELi5ELi256ELi1ELb0ELb0ENS_6half_tEfNS_4arch4Sm90EEEEEvNT_6ParamsE)
        /*08a8*/ 	.word	0x00000030


	//----- nvinfo : EIATTR_FRAME_SIZE
	.align		4
.L_383:
        /*08ac*/ 	.byte	0x04, 0x11
        /*08ae*/ 	.short	(.L_385 - .L_384)
	.align		4
.L_384:
        /*08b0*/ 	.word	index@($__internal_81_$__cuda_sm70_shflsync_bfly_p)
        /*08b4*/ 	.word	0x00000000


	//----- nvinfo : EIATTR_FRAME_SIZE
	.align		4
.L_385:
        /*08b8*/ 	.byte	0x04, 0x11
        /*08ba*/ 	.short	(.L_387 - .L_386)
	.align		4
.L_386:
        /*08bc*/ 	.word	index@(_ZN7cutlass13device_kernelIN5flash19FlashAttnFwdCombineIN4cute5tupleIJNS3_1CILi16EEENS5_ILi64EEEEEELi5ELi256ELi1ELb0ELb0ENS_6half_tEfNS_4arch4Sm90EEEEEvNT_6ParamsE)
        /*08c0*/ 	.word	0x00000000


	//----- nvinfo : EIATTR_REGCOUNT
	.align		4
.L_387:
        /*08c4*/ 	.byte	0x04, 0x2f
        /*08c6*/ 	.short	(.L_389 - .L_388)
	.align		4
.L_388:
        /*08c8*/ 	.word	index@(_ZN7cutlass13device_kernelIN5flash19FlashAttnFwdCombineIN4cute5tupleIJNS3_1CILi16EEENS5_ILi64EEEEEELi6ELi256ELi1ELb0ELb0ENS_6half_tEfNS_4arch4Sm90EEEEEvNT_6ParamsE)
        /*08cc*/ 	.word	0x00000030


	//----- nvinfo : EIATTR_FRAME_SIZE
	.align		4
.L_389:
        /*08d0*/ 	.byte	0x04, 0x11
        /*08d2*/ 	.short	(.L_391 - .L_390)
	.align		4
.L_390:
        /*08d4*/ 	.word	index@($__internal_80_$__cuda_sm70_shflsync_bfly_p)
        /*08d8*/ 	.word	0x00000000


	//----- nvinfo : EIATTR_FRAME_SIZE
	.align		4
.L_391:
        /*08dc*/ 	.byte	0x04, 0x11
        /*08de*/ 	.short	(.L_393 - .L_392)
	.align		4
.L_392:
        /*08e0*/ 	.word	index@(_ZN7cutlass13device_kernelIN5flash19FlashAttnFwdCombineIN4cute5tupleIJNS3_1CILi16EEENS5_ILi64EEEEEELi6ELi256ELi1ELb0ELb0ENS_6half_tEfNS_4arch4Sm90EEEEEvNT_6ParamsE)
        /*08e4*/ 	.word	0x00000000


	//----- nvinfo : EIATTR_REGCOUNT
	.align		4
.L_393:
        /*08e8*/ 	.byte	0x04, 0x2f
        /*08ea*/ 	.short	(.L_395 - .L_394)
	.align		4
.L_394:
        /*08ec*/ 	.word	index@(_ZN7cutlass13device_kernelIN5flash19FlashAttnFwdCombineIN4cute5tupleIJNS3_1CILi16EEENS5_ILi64EEEEEELi7ELi256ELi1ELb0ELb0ENS_6half_tEfNS_4arch4Sm90EEEEEvNT_6ParamsE)
        /*08f0*/ 	.word	0x00000030


	//----- nvinfo : EIATTR_FRAME_SIZE
	.align		4
.L_395:
        /*08f4*/ 	.byte	0x04, 0x11
        /*08f6*/ 	.short	(.L_397 - .L_396)
	.align		4
.L_396:
        /*08f8*/ 	.word	index@($__internal_79_$__cuda_sm70_shflsync_bfly_p)
        /*08fc*/ 	.word	0x00000000


	//----- nvinfo : EIATTR_FRAME_SIZE
	.align		4
.L_397:
        /*0900*/ 	.byte	0x04, 0x11
        /*0902*/ 	.short	(.L_399 - .L_398)
	.align		4
.L_398:
        /*0904*/ 	.word	index@(_ZN7cutlass13device_kernelIN5flash19FlashAttnFwdCombineIN4cute5tupleIJNS3_1CILi16EEENS5_ILi64EEEEEELi7ELi256ELi1ELb0ELb0ENS_6half_tEfNS_4arch4Sm90EEEEEvNT_6ParamsE)
        /*0908*/ 	.word	0x00000000


	//----- nvinfo : EIATTR_REGCOUNT
	.align		4
.L_399:
        /*090c*/ 	.byte	0x04, 0x2f
        /*090e*/ 	.short	(.L_401 - .L_400)
	.align		4
.L_400:
        /*0910*/ 	.word	index@(_ZN7cutlass13device_kernelIN5flash19FlashAttnFwdCombineIN4cute5tupleIJNS3_1CILi16EEENS5_ILi64EEEEEELi8ELi256ELi1ELb0ELb0ENS_6half_tEfNS_4arch4Sm90EEEEEvNT_6ParamsE)
        /*0914*/ 	.word	0x00000037


	//----- nvinfo : EIATTR_FRAME_SIZE
	.align		4
.L_401:
        /*0918*/ 	.byte	0x04, 0x11
        /*091a*/ 	.short	(.L_403 - .L_402)
	.align		4
.L_402:
        /*091c*/ 	.word	index@($__internal_78_$__cuda_sm70_shflsync_bfly_p)
        /*0920*/ 	.word	0x00000000


	//----- nvinfo : EIATTR_FRAME_SIZE
	.align		4
.L_403:
        /*0924*/ 	.byte	0x04, 0x11
        /*0926*/ 	.short	(.L_405 - .L_404)
	.align		4
.L_404:
        /*0928*/ 	.word	index@(_ZN7cutlass13device_kernelIN5flash19FlashAttnFwdCombineIN4cute5tupleIJNS3_1CILi16EEENS5_ILi64EEEEEELi8ELi256ELi1ELb0ELb0ENS_6half_tEfNS_4arch4Sm90EEEEEvNT_6ParamsE)
        /*092c*/ 	.word	0x00000000


	//----- nvinfo : EIATTR_REGCOUNT
	.align		4
.L_405:
        /*0930*/ 	.byte	0x04, 0x2f
        /*0932*/ 	.short	(.L_407 - .L_406)
	.align		4
.L_406:
        /*0934*/ 	.word	index@(_ZN7cutlass13device_kernelIN5flash19FlashAttnFwdCombineIN4cute5tupleIJNS3_1CILi8EEENS5_ILi128EEEEEELi5ELi256ELi1ELb0ELb1ENS_6half_tEfNS_4arch4Sm80EEEEEvNT_6ParamsE)
        /*0938*/ 	.word	0x0000002a


	//----- nvinfo : EIATTR_FRAME_SIZE
	.align		4
.L_407:
        /*093c*/ 	.byte	0x04, 0x11
        /*093e*/ 	.short	(.L_409 - .L_408)
	.align		4
.L_408:
        /*0940*/ 	.word	index@($__internal_77_$__cuda_sm70_shflsync_bfly_p)
        /*0944*/ 	.word	0x00000000


	//----- nvinfo : EIATTR_FRAME_SIZE
	.align		4
.L_409:
        /*0948*/ 	.byte	0x04, 0x11
        /*094a*/ 	.short	(.L_411 - .L_410)
	.align		4
.L_410:
        /*094c*/ 	.word	index@($__internal_76_$__cuda_sm20_div_u64)
        /*0950*/ 	.word	0x00000000


	//----- nvinfo : EIATTR_FRAME_SIZE
	.align		4
.L_411:
        /*0954*/ 	.byte	0x04, 0x11
        /*0956*/ 	.short	(.L_413 - .L_412)
	.align		4
.L_412:
        /*0958*/ 	.word	index@(_ZN7cutlass13device_kernelIN5flash19FlashAttnFwdCombineIN4cute5tupleIJNS3_1CILi8EEENS5_ILi128EEEEEELi5ELi256ELi1ELb0ELb1ENS_6half_tEfNS_4arch4Sm80EEEEEvNT_6ParamsE)
        /*095c*/ 	.word	0x00000000


	//----- nvinfo : EIATTR_REGCOUNT
	.align		4
.L_413:
        /*0960*/ 	.byte	0x04, 0x2f
        /*0962*/ 	.short	(.L_415 - .L_414)
	.align		4
.L_414:
        /*0964*/ 	.word	index@(_ZN7cutlass13device_kernelIN5flash19FlashAttnFwdCombineIN4cute5tupleIJNS3_1CILi8EEENS5_ILi128EEEEEELi6ELi256ELi1ELb0ELb1ENS_6half_tEfNS_4arch4Sm80EEEEEvNT_6ParamsE)
        /*0968*/ 	.word	0x0000002a


	//----- nvinfo : EIATTR_FRAME_SIZE
	.align		4
.L_415:
        /*096c*/ 	.byte	0x04, 0x11
        /*096e*/ 	.short	(.L_417 - .L_416)
	.align		4
.L_416:
        /*0970*/ 	.word	index@($__internal_75_$__cuda_sm70_shflsync_bfly_p)
        /*0974*/ 	.word	0x00000000


	//----- nvinfo : EIATTR_FRAME_SIZE
	.align		4
.L_417:
        /*0978*/ 	.byte	0x04, 0x11
        /*097a*/ 	.short	(.L_419 - .L_418)
	.align		4
.L_418:
        /*097c*/ 	.word	index@($__internal_74_$__cuda_sm20_div_u64)
        /*0980*/ 	.word	0x00000000


	//----- nvinfo : EIATTR_FRAME_SIZE
	.align		4
.L_419:
        /*0984*/ 	.byte	0x04, 0x11
        /*0986*/ 	.short	(.L_421 - .L_420)
	.align		4
.L_420:
        /*0988*/ 	.word	index@(_ZN7cutlass13device_kernelIN5flash19FlashAttnFwdCombineIN4cute5tupleIJNS3_1CILi8EEENS5_ILi128EEEEEELi6ELi256ELi1ELb0ELb1ENS_6half_tEfNS_4arch4Sm80EEEEEvNT_6ParamsE)
        /*098c*/ 	.word	0x00000000


	//----- nvinfo : EIATTR_REGCOUNT
	.align		4
.L_421:
        /*0990*/ 	.byte	0x04, 0x2f
        /*0992*/ 	.short	(.L_423 - .L_422)
	.align		4
.L_422:
        /*0994*/ 	.word	index@(_ZN7cutlass13device_kernelIN5flash19FlashAttnFwdCombineIN4cute5tupleIJNS3_1CILi8EEENS5_ILi128EEEEEELi7ELi256ELi1ELb0ELb1ENS_6half_tEfNS_4arch4Sm80EEEEEvNT_6ParamsE)
        /*0998*/ 	.word	0x0000002a


	//----- nvinfo : EIATTR_FRAME_SIZE
	.align		4
.L_423:
        /*099c*/ 	.byte	0x04, 0x11
        /*099e*/ 	.short	(.L_425 - .L_424)
	.align		4
.L_424:
        /*09a0*/ 	.word	index@($__internal_73_$__cuda_sm70_shflsync_bfly_p)
        /*09a4*/ 	.word	0x00000000


	//----- nvinfo : EIATTR_FRAME_SIZE
	.align		4
.L_425:
        /*09a8*/ 	.byte	0x04, 0x11
        /*09aa*/ 	.short	(.L_427 - .L_426)
	.align		4
.L_426:
        /*09ac*/ 	.word	index@($__internal_72_$__cuda_sm20_div_u64)
        /*09b0*/ 	.word	0x00000000


	//----- nvinfo : EIATTR_FRAME_SIZE
	.align		4
.L_427:
        /*09b4*/ 	.byte	0x04, 0x11
        /*09b6*/ 	.short	(.L_429 - .L_428)
	.align		4
.L_428:
        /*09b8*/ 	.word	index@(_ZN7cutlass13device_kernelIN5flash19FlashAttnFwdCombineIN4cute5tupleIJNS3_1CILi8EEENS5_ILi128EEEEEELi7ELi256ELi1ELb0ELb1ENS_6half_tEfNS_4arch4Sm80EEEEEvNT_6ParamsE)
        /*09bc*/ 	.word	0x00000000


	//----- nvinfo : EIATTR_REGCOUNT
	.align		4
.L_429:
        /*09c0*/ 	.byte	0x04, 0x2f
        /*09c2*/ 	.short	(.L_431 - .L_430)
	.align		4
.L_430:
        /*09c4*/ 	.word	index@(_ZN7cutlass13device_kernelIN5flash19FlashAttnFwdCombineIN4cute5tupleIJNS3_1CILi8EEENS5_ILi128EEEEEELi8ELi256ELi1ELb0ELb1ENS_6half_tEfNS_4arch4Sm80EEEEEvNT_6ParamsE)
        /*09c8*/ 	.word	0x00000030


	//----- nvinfo : EIATTR_FRAME_SIZE
	.align		4
.L_431:
        /*09cc*/ 	.byte	0x04, 0x11
        /*09ce*/ 	.short	(.L_433 - .L_432)
	.align		4
.L_432:
        /*09d0*/ 	.word	index@($__internal_71_$__cuda_sm70_shflsync_bfly_p)
        /*09d4*/ 	.word	0x00000000


	//----- nvinfo : EIATTR_FRAME_SIZE
	.align		4
.L_433:
        /*09d8*/ 	.byte	0x04, 0x11
        /*09da*/ 	.short	(.L_435 - .L_434)
	.align		4
.L_434:
        /*09dc*/ 	.word	index@($__internal_70_$__cuda_sm20_div_u64)
        /*09e0*/ 	.word	0x00000000


	//----- nvinfo : EIATTR_FRAME_SIZE
	.align		4
.L_435:
        /*09e4*/ 	.byte	0x04, 0x11
        /*09e6*/ 	.short	(.L_437 - .L_436)
	.align		4
.L_436:
        /*09e8*/ 	.word	index@(_ZN7cutlass13device_kernelIN5flash19FlashAttnFwdCombineIN4cute5tupleIJNS3_1CILi8EEENS5_ILi128EEEEEELi8ELi256ELi1ELb0ELb1ENS_6half_tEfNS_4arch4Sm80EEEEEvNT_6ParamsE)
        /*09ec*/ 	.word	0x00000000


	//----- nvinfo : EIATTR_REGCOUNT
	.align		4
.L_437:
        /*09f0*/ 	.byte	0x04, 0x2f
        /*09f2*/ 	.short	(.L_439 - .L_438)
	.align		4
.L_438:
        /*09f4*/ 	.word	index@(_ZN7cutlass13device_kernelIN5flash19FlashAttnFwdCombineIN4cute5tupleIJNS3_1CILi8EEENS5_ILi128EEEEEELi5ELi256ELi1ELb0ELb0ENS_6half_tEfNS_4arch4Sm80EEEEEvNT_6ParamsE)
        /*09f8*/ 	.word	0x00000030


	//----- nvinfo : EIATTR_FRAME_SIZE
	.align		4
.L_439:
        /*09fc*/ 	.byte	0x04, 0x11
        /*09fe*/ 	.short	(.L_441 - .L_440)
	.align		4
.L_440:
        /*0a00*/ 	.word	index@($__internal_69_$__cuda_sm70_shflsync_bfly_p)
        /*0a04*/ 	.word	0x00000000


	//----- nvinfo : EIATTR_FRAME_SIZE
	.align		4
.L_441:
        /*0a08*/ 	.byte	0x04, 0x11
        /*0a0a*/ 	.short	(.L_443 - .L_442)
	.align		4
.L_442:
        /*0a0c*/ 	.word	index@(_ZN7cutlass13device_kernelIN5flash19FlashAttnFwdCombineIN4cute5tupleIJNS3_1CILi8EEENS5_ILi128EEEEEELi5ELi256ELi1ELb0ELb0ENS_6half_tEfNS_4arch4Sm80EEEEEvNT_6ParamsE)
        /*0a10*/ 	.word	0x00000000


	//----- nvinfo : EIATTR_REGCOUNT
	.align		4
.L_443:
        /*0a14*/ 	.byte	0x04, 0x2f
        /*0a16*/ 	.short	(.L_445 - .L_444)
	.align		4
.L_444:
        /*0a18*/ 	.word	index@(_ZN7cutlass13device_kernelIN5flash19FlashAttnFwdCombineIN4cute5tupleIJNS3_1CILi8EEENS5_ILi128EEEEEELi6ELi256ELi1ELb0ELb0ENS_6half_tEfNS_4arch4Sm80EEEEEvNT_6ParamsE)
        /*0a1c*/ 	.word	0x00000030


	//----- nvinfo : EIATTR_FRAME_SIZE
	.align		4
.L_445:
        /*0a20*/ 	.byte	0x04, 0x11
        /*0a22*/ 	.short	(.L_447 - .L_446)
	.align		4
.L_446:
        /*0a24*/ 	.word	index@($__internal_68_$__cuda_sm70_shflsync_bfly_p)
        /*0a28*/ 	.word	0x00000000


	//----- nvinfo : EIATTR_FRAME_SIZE
	.align		4
.L_447:
        /*0a2c*/ 	.byte	0x04, 0x11
        /*0a2e*/ 	.short	(.L_449 - .L_448)
	.align		4
.L_448:
        /*0a30*/ 	.word	index@(_ZN7cutlass13device_kernelIN5flash19FlashAttnFwdCombineIN4cute5tupleIJNS3_1CILi8EEENS5_ILi128EEEEEELi6ELi256ELi1ELb0ELb0ENS_6half_tEfNS_4arch4Sm80EEEEEvNT_6ParamsE)
        /*0a34*/ 	.word	0x00000000


	//----- nvinfo : EIATTR_REGCOUNT
	.align		4
.L_449:
        /*0a38*/ 	.byte	0x04, 0x2f
        /*0a3a*/ 	.short	(.L_451 - .L_450)
	.align		4
.L_450:
        /*0a3c*/ 	.word	index@(_ZN7cutlass13device_kernelIN5flash19FlashAttnFwdCombineIN4cute5tupleIJNS3_1CILi8EEENS5_ILi128EEEEEELi7ELi256ELi1ELb0ELb0ENS_6half_tEfNS_4arch4Sm80EEEEEvNT_6ParamsE)
        /*0a40*/ 	.word	0x00000030


	//----- nvinfo : EIATTR_FRAME_SIZE
	.align		4
.L_451:
        /*0a44*/ 	.byte	0x04, 0x11
        /*0a46*/ 	.short	(.L_453 - .L_452)
	.align		4
.L_452:
        /*0a48*/ 	.word	index@($__internal_67_$__cuda_sm70_shflsync_bfly_p)
        /*0a4c*/ 	.word	0x00000000


	//----- nvinfo : EIATTR_FRAME_SIZE
	.align		4
.L_453:
        /*0a50*/ 	.byte	0x04, 0x11
        /*0a52*/ 	.short	(.L_455 - .L_454)
	.align		4
.L_454:
        /*0a54*/ 	.word	index@(_ZN7cutlass13device_kernelIN5flash19FlashAttnFwdCombineIN4cute5tupleIJNS3_1CILi8EEENS5_ILi128EEEEEELi7ELi256ELi1ELb0ELb0ENS_6half_tEfNS_4arch4Sm80EEEEEvNT_6ParamsE)
        /*0a58*/ 	.word	0x00000000


	//----- nvinfo : EIATTR_REGCOUNT
	.align		4
.L_455:
        /*0a5c*/ 	.byte	0x04, 0x2f
        /*0a5e*/ 	.short	(.L_457 - .L_456)
	.align		4
.L_456:
        /*0a60*/ 	.word	index@(_ZN7cutlass13device_kernelIN5flash19FlashAttnFwdCombineIN4cute5tupleIJNS3_1CILi8EEENS5_ILi128EEEEEELi8ELi256ELi1ELb0ELb0ENS_6half_tEfNS_4arch4Sm80EEEEEvNT_6ParamsE)
        /*0a64*/ 	.word	0x00000030


	//----- nvinfo : EIATTR_FRAME_SIZE
	.align		4
.L_457:
        /*0a68*/ 	.byte	0x04, 0x11
        /*0a6a*/ 	.short	(.L_459 - .L_458)
	.align		4
.L_458:
        /*0a6c*/ 	.word	index@($__internal_66_$__cuda_sm70_shflsync_bfly_p)
        /*0a70*/ 	.word	0x00000000


	//----- nvinfo : EIATTR_FRAME_SIZE
	.align		4
.L_459:
        /*0a74*/ 	.byte	0x04, 0x11
        /*0a76*/ 	.short	(.L_461 - .L_460)
	.align		4
.L_460:
        /*0a78*/ 	.word	index@(_ZN7cutlass13device_kernelIN5flash19FlashAttnFwdCombineIN4cute5tupleIJNS3_1CILi8EEENS5_ILi128EEEEEELi8ELi256ELi1ELb0ELb0ENS_6half_tEfNS_4arch4Sm80EEEEEvNT_6ParamsE)
        /*0a7c*/ 	.word	0x00000000


	//----- nvinfo : EIATTR_REGCOUNT
	.align		4
.L_461:
        /*0a80*/ 	.byte	0x04, 0x2f
        /*0a82*/ 	.short	(.L_463 - .L_462)
	.align		4
.L_462:
        /*0a84*/ 	.word	index@(_ZN7cutlass13device_kernelIN5flash19FlashAttnFwdCombineIN4cute5tupleIJNS3_1CILi8EEENS5_ILi128EEEEEELi5ELi256ELi1ELb0ELb1ENS_6half_tEfNS_4arch4Sm90EEEEEvNT_6ParamsE)
        /*0a88*/ 	.word	0x0000002a


	//----- nvinfo : EIATTR_FRAME_SIZE
	.align		4
.L_463:
        /*0a8c*/ 	.byte	0x04, 0x11
        /*0a8e*/ 	.short	(.L_465 - .L_464)
	.align		4
.L_464:
        /*0a90*/ 	.word	index@($__internal_65_$__cuda_sm70_shflsync_bfly_p)
        /*0a94*/ 	.word	0x00000000


	//----- nvinfo : EIATTR_FRAME_SIZE
	.align		4
.L_465:
        /*0a98*/ 	.byte	0x04, 0x11
        /*0a9a*/ 	.short	(.L_467 - .L_466)
	.align		4
.L_466:
        /*0a9c*/ 	.word	index@($__internal_64_$__cuda_sm20_div_u64)
        /*0aa0*/ 	.word	0x00000000


	//----- nvinfo : EIATTR_FRAME_SIZE
	.align		4
.L_467:
        /*0aa4*/ 	.byte	0x04, 0x11
        /*0aa6*/ 	.short	(.L_469 - .L_468)
	.align		4
.L_468:
        /*0aa8*/ 	.word	index@(_ZN7cutlass13device_kernelIN5flash19FlashAttnFwdCombineIN4cute5tupleIJNS3_1CILi8EEENS5_ILi128EEEEEELi5ELi256ELi1ELb0ELb1ENS_6half_tEfNS_4arch4Sm90EEEEEvNT_6ParamsE)
        /*0aac*/ 	.word	0x00000000


	//----- nvinfo : EIATTR_REGCOUNT
	.align		4
.L_469:
        /*0ab0*/ 	.byte	0x04, 0x2f
        /*0ab2*/ 	.short	(.L_471 - .L_470)
	.align		4
.L_470:
        /*0ab4*/ 	.word	index@(_ZN7cutlass13device_kernelIN5flash19FlashAttnFwdCombineIN4cute5tupleIJNS3_1CILi8EEENS5_ILi128EEEEEELi6ELi256ELi1ELb0ELb1ENS_6half_tEfNS_4arch4Sm90EEEEEvNT_6ParamsE)
        /*0ab8*/ 	.word	0x0000002a


	//----- nvinfo : EIATTR_FRAME_SIZE
	.align		4
.L_471:
        /*0abc*/ 	.byte	0x04, 0x11
        /*0abe*/ 	.short	(.L_473 - .L_472)
	.align		4
.L_472:
        /*0ac0*/ 	.word	index@($__internal_63_$__cuda_sm70_shflsync_bfly_p)
        /*0ac4*/ 	.word	0x00000000


	//----- nvinfo : EIATTR_FRAME_SIZE
	.align		4
.L_473:
        /*0ac8*/ 	.byte	0x04, 0x11
        /*0aca*/ 	.short	(.L_475 - .L_474)
	.align		4
.L_474:
        /*0acc*/ 	.word	index@($__internal_62_$__cuda_sm20_div_u64)
        /*0ad0*/ 	.word	0x00000000


	//----- nvinfo : EIATTR_FRAME_SIZE
	.align		4
.L_475:
        /*0ad4*/ 	.byte	0x04, 0x11
        /*0ad6*/ 	.short	(.L_477 - .L_476)
	.align		4
.L_476:
        /*0ad8*/ 	.word	index@(_ZN7cutlass13device_kernelIN5flash19FlashAttnFwdCombineIN4cute5tupleIJNS3_1CILi8EEENS5_ILi128EEEEEELi6ELi256ELi1ELb0ELb1ENS_6half_tEfNS_4arch4Sm90EEEEEvNT_6ParamsE)
        /*0adc*/ 	.word	0x00000000


	//----- nvinfo : EIATTR_REGCOUNT
	.align		4
.L_477:
        /*0ae0*/ 	.byte	0x04, 0x2f
        /*0ae2*/ 	.short	(.L_479 - .L_478)
	.align		4
.L_478:
        /*0ae4*/ 	.word	index@(_ZN7cutlass13device_kernelIN5flash19FlashAttnFwdCombineIN4cute5tupleIJNS3_1CILi8EEENS5_ILi128EEEEEELi7ELi256ELi1ELb0ELb1ENS_6half_tEfNS_4arch4Sm90EEEEEvNT_6ParamsE)
        /*0ae8*/ 	.word	0x0000002a


	//----- nvinfo : EIATTR_FRAME_SIZE
	.align		4
.L_479:
        /*0aec*/ 	.byte	0x04, 0x11
        /*0aee*/ 	.short	(.L_481 - .L_480)
	.align		4
.L_480:
        /*0af0*/ 	.word	index@($__internal_61_$__cuda_sm70_shflsync_bfly_p)
        /*0af4*/ 	.word	0x00000000


	//----- nvinfo : EIATTR_FRAME_SIZE
	.align		4
.L_481:
        /*0af8*/ 	.byte	0x04, 0x11
        /*0afa*/ 	.short	(.L_483 - .L_482)
	.align		4
.L_482:
        /*0afc*/ 	.word	index@($__internal_60_$__cuda_sm20_div_u64)
        /*0b00*/ 	.word	0x00000000


	//----- nvinfo : EIATTR_FRAME_SIZE
	.align		4
.L_483:
        /*0b04*/ 	.byte	0x04, 0x11
        /*0b06*/ 	.short	(.L_485 - .L_484)
	.align		4
.L_484:
        /*0b08*/ 	.word	index@(_ZN7cutlass13device_kernelIN5flash19FlashAttnFwdCombineIN4cute5tupleIJNS3_1CILi8EEENS5_ILi128EEEEEELi7ELi256ELi1ELb0ELb1ENS_6half_tEfNS_4arch4Sm90EEEEEvNT_6ParamsE)
        /*0b0c*/ 	.word	0x00000000


	//----- nvinfo : EIATTR_REGCOUNT
	.align		4
.L_485:
        /*0b10*/ 	.byte	0x04, 0x2f
        /*0b12*/ 	.short	(.L_487 - .L_486)
	.align		4
.L_486:
        /*0b14*/ 	.word	index@(_ZN7cutlass13device_kernelIN5flash19FlashAttnFwdCombineIN4cute5tupleIJNS3_1CILi8EEENS5_ILi128EEEEEELi8ELi256ELi1ELb0ELb1ENS_6half_tEfNS_4arch4Sm90EEEEEvNT_6ParamsE)
        /*0b18*/ 	.word	0x00000030


	//----- nvinfo : EIATTR_FRAME_SIZE
	.align		4
.L_487:
        /*0b1c*/ 	.byte	0x04, 0x11
        /*0b1e*/ 	.short	(.L_489 - .L_488)
	.align		4
.L_488:
        /*0b20*/ 	.word	index@($__internal_59_$__cuda_sm70_shflsync_bfly_p)
        /*0b24*/ 	.word	0x00000000


	//----- nvinfo : EIATTR_FRAME_SIZE
	.align		4
.L_489:
        /*0b28*/ 	.byte	0x04, 0x11
        /*0b2a*/ 	.short	(.L_491 - .L_490)
	.align		4
.L_490:
        /*0b2c*/ 	.word	index@($__internal_58_$__cuda_sm20_div_u64)
        /*0b30*/ 	.word	0x00000000


	//----- nvinfo : EIATTR_FRAME_SIZE
	.align		4
.L_491:
        /*0b34*/ 	.byte	0x04, 0x11
        /*0b36*/ 	.short	(.L_493 - .L_492)
	.align		4
.L_492:
        /*0b38*/ 	.word	index@(_ZN7cutlass13device_kernelIN5flash19FlashAttnFwdCombineIN4cute5tupleIJNS3_1CILi8EEENS5_ILi128EEEEEELi8ELi256ELi1ELb0ELb1ENS_6half_tEfNS_4arch4Sm90EEEEEvNT_6ParamsE)
        /*0b3c*/ 	.word	0x00000000


	//----- nvinfo : EIATTR_REGCOUNT
	.align		4
.L_493:
        /*0b40*/ 	.byte	0x04, 0x2f
        /*0b42*/ 	.short	(.L_495 - .L_494)
	.align		4
.L_494:
        /*0b44*/ 	.word	index@(_ZN7cutlass13device_kernelIN5flash19FlashAttnFwdCombineIN4cute5tupleIJNS3_1CILi8EEENS5_ILi128EEEEEELi5ELi256ELi1ELb0ELb0ENS_6half_tEfNS_4arch4Sm90EEEEEvNT_6ParamsE)
        /*0b48*/ 	.word	0x00000030


	//----- nvinfo : EIATTR_FRAME_SIZE
	.align		4
.L_495:
        /*0b4c*/ 	.byte	0x04, 0x11
        /*0b4e*/ 	.short	(.L_497 - .L_496)
	.align		4
.L_496:
        /*0b50*/ 	.word	index@($__internal_57_$__cuda_sm70_shflsync_bfly_p)
        /*0b54*/ 	.word	0x00000000


	//----- nvinfo : EIATTR_FRAME_SIZE
	.align		4
.L_497:
        /*0b58*/ 	.byte	0x04, 0x11
        /*0b5a*/ 	.short	(.L_499 - .L_498)
	.align		4
.L_498:
        /*0b5c*/ 	.word	index@(_ZN7cutlass13device_kernelIN5flash19FlashAttnFwdCombineIN4cute5tupleIJNS3_1CILi8EEENS5_ILi128EEEEEELi5ELi256ELi1ELb0ELb0ENS_6half_tEfNS_4arch4Sm90EEEEEvNT_6ParamsE)
        /*0b60*/ 	.word	0x00000000


	//----- nvinfo : EIATTR_REGCOUNT
	.align		4
.L_499:
        /*0b64*/ 	.byte	0x04, 0x2f
        /*0b66*/ 	.short	(.L_501 - .L_500)
	.align		4
.L_500:
        /*0b68*/ 	.word	index@(_ZN7cutlass13device_kernelIN5flash19FlashAttnFwdCombineIN4cute5tupleIJNS3_1CILi8EEENS5_ILi128EEEEEELi6ELi256ELi1ELb0ELb0ENS_6half_tEfNS_4arch4Sm90EEEEEvNT_6ParamsE)
        /*0b6c*/ 	.word	0x00000030


	//----- nvinfo : EIATTR_FRAME_SIZE
	.align		4
.L_501:
        /*0b70*/ 	.byte	0x04, 0x11
        /*0b72*/ 	.short	(.L_503 - .L_502)
	.align		4
.L_502:
        /*0b74*/ 	.word	index@($__internal_56_$__cuda_sm70_shflsync_bfly_p)
        /*0b78*/ 	.word	0x00000000


	//----- nvinfo : EIATTR_FRAME_SIZE
	.align		4
.L_503:
        /*0b7c*/ 	.byte	0x04, 0x11
        /*0b7e*/ 	.short	(.L_505 - .L_504)
	.align		4
.L_504:
        /*0b80*/ 	.word	index@(_ZN7cutlass13device_kernelIN5flash19FlashAttnFwdCombineIN4cute5tupleIJNS3_1CILi8EEENS5_ILi128EEEEEELi6ELi256ELi1ELb0ELb0ENS_6half_tEfNS_4arch4Sm90EEEEEvNT_6ParamsE)
        /*0b84*/ 	.word	0x00000000


	//----- nvinfo : EIATTR_REGCOUNT
	.align		4
.L_505:
        /*0b88*/ 	.byte	0x04, 0x2f
        /*0b8a*/ 	.short	(.L_507 - .L_506)
	.align		4
.L_506:
        /*0b8c*/ 	.word	index@(_ZN7cutlass13device_kernelIN5flash19FlashAttnFwdCombineIN4cute5tupleIJNS3_1CILi8EEENS5_ILi128EEEEEELi7ELi256ELi1ELb0ELb0ENS_6half_tEfNS_4arch4Sm90EEEEEvNT_6ParamsE)
        /*0b90*/ 	.word	0x00000030


	//----- nvinfo : EIATTR_FRAME_SIZE
	.align		4
.L_507:
        /*0b94*/ 	.byte	0x04, 0x11
        /*0b96*/ 	.short	(.L_509 - .L_508)
	.align		4
.L_508:
        /*0b98*/ 	.word	index@($__internal_55_$__cuda_sm70_shflsync_bfly_p)
        /*0b9c*/ 	.word	0x00000000


	//----- nvinfo : EIATTR_FRAME_SIZE
	.align		4
.L_509:
        /*0ba0*/ 	.byte	0x04, 0x11
        /*0ba2*/ 	.short	(.L_511 - .L_510)
	.align		4
.L_510:
        /*0ba4*/ 	.word	index@(_ZN7cutlass13device_kernelIN5flash19FlashAttnFwdCombineIN4cute5tupleIJNS3_1CILi8EEENS5_ILi128EEEEEELi7ELi256ELi1ELb0ELb0ENS_6half_tEfNS_4arch4Sm90EEEEEvNT_6ParamsE)
        /*0ba8*/ 	.word	0x00000000


	//----- nvinfo : EIATTR_REGCOUNT
	.align		4
.L_511:
        /*0bac*/ 	.byte	0x04, 0x2f
        /*0bae*/ 	.short	(.L_513 - .L_512)
	.align		4
.L_512:
        /*0bb0*/ 	.word	index@(_ZN7cutlass13device_kernelIN5flash19FlashAttnFwdCombineIN4cute5tupleIJNS3_1CILi8EEENS5_ILi128EEEEEELi8ELi256ELi1ELb0ELb0ENS_6half_tEfNS_4arch4Sm90EEEEEvNT_6ParamsE)
        /*0bb4*/ 	.word	0x00000030


	//----- nvinfo : EIATTR_FRAME_SIZE
	.align		4
.L_513:
        /*0bb8*/ 	.byte	0x04, 0x11
        /*0bba*/ 	.short	(.L_515 - .L_514)
	.align		4
.L_514:
        /*0bbc*/ 	.word	index@($__internal_54_$__cuda_sm70_shflsync_bfly_p)
        /*0bc0*/ 	.word	0x00000000


	//----- nvinfo : EIATTR_FRAME_SIZE
	.align		4
.L_515:
        /*0bc4*/ 	.byte	0x04, 0x11
        /*0bc6*/ 	.short	(.L_517 - .L_516)
	.align		4
.L_516:
        /*0bc8*/ 	.word	index@(_ZN7cutlass13device_kernelIN5flash19FlashAttnFwdCombineIN4cute5tupleIJNS3_1CILi8EEENS5_ILi128EEEEEELi8ELi256ELi1ELb0ELb0ENS_6half_tEfNS_4arch4Sm90EEEEEvNT_6ParamsE)
        /*0bcc*/ 	.word	0x00000000


	//----- nvinfo : EIATTR_REGCOUNT
	.align		4
.L_517:
        /*0bd0*/ 	.byte	0x04, 0x2f
        /*0bd2*/ 	.short	(.L_519 - .L_518)
	.align		4
.L_518:
        /*0bd4*/ 	.word	index@(_ZN7cutlass13device_kernelIN5flash19FlashAttnFwdCombineIN4cute5tupleIJNS3_1CILi16EEENS5_ILi64EEEEEELi4ELi256ELi1ELb0ELb1ENS_10bfloat16_tEfNS_4arch4Sm80EEEEEvNT_6ParamsE)
        /*0bd8*/ 	.word	0x0000002a


	//----- nvinfo : EIATTR_FRAME_SIZE
	.align		4
.L_519:
        /*0bdc*/ 	.byte	0x04, 0x11
        /*0bde*/ 	.short	(.L_521 - .L_520)
	.align		4
.L_520:
        /*0be0*/ 	.word	index@($__internal_53_$__cuda_sm70_shflsync_bfly_p)
        /*0be4*/ 	.word	0x00000000


	//----- nvinfo : EIATTR_FRAME_SIZE
	.align		4
.L_521:
        /*0be8*/ 	.byte	0x04, 0x11
        /*0bea*/ 	.short	(.L_523 - .L_522)
	.align		4
.L_522:
        /*0bec*/ 	.word	index@($__internal_52_$__cuda_sm20_div_u64)
        /*0bf0*/ 	.word	0x00000000


	//----- nvinfo : EIATTR_FRAME_SIZE
	.align		4
.L_523:
        /*0bf4*/ 	.byte	0x04, 0x11
        /*0bf6*/ 	.short	(.L_525 - .L_524)
	.align		4
.L_524:
        /*0bf8*/ 	.word	index@(_ZN7cutlass13device_kernelIN5flash19FlashAttnFwdCombineIN4cute5tupleIJNS3_1CILi16EEENS5_ILi64EEEEEELi4ELi256ELi1ELb0ELb1ENS_10bfloat16_tEfNS_4arch4Sm80EEEEEvNT_6ParamsE)
        /*0bfc*/ 	.word	0x00000000


	//----- nvinfo : EIATTR_REGCOUNT
	.align		4
.L_525:
        /*0c00*/ 	.byte	0x04, 0x2f
        /*0c02*/ 	.short	(.L_527 - .L_526)
	.align		4
.L_526:
        /*0c04*/ 	.word	index@(_ZN7cutlass13device_kernelIN5flash19FlashAttnFwdCombineIN4cute5tupleIJNS3_1CILi16EEENS5_ILi64EEEEEELi5ELi256ELi1ELb0ELb1ENS_10bfloat16_tEfNS_4arch4Sm80EEEEEvNT_6ParamsE)
        /*0c08*/ 	.word	0x0000002a


	//----- nvinfo : EIATTR_FRAME_SIZE
	.align		4
.L_527:
        /*0c0c*/ 	.byte	0x04, 0x11
        /*0c0e*/ 	.short	(.L_529 - .L_528)
	.align		4
.L_528:
        /*0c10*/ 	.word	index@($__internal_51_$__cuda_sm70_shflsync_bfly_p)
        /*0c14*/ 	.word	0x00000000


	//----- nvinfo : EIATTR_FRAME_SIZE
	.align		4
.L_529:
        /*0c18*/ 	.byte	0x04, 0x11
        /*0c1a*/ 	.short	(.L_531 - .L_530)
	.align		4
.L_530:
        /*0c1c*/ 	.word	index@($__internal_50_$__cuda_sm20_div_u64)
        /*0c20*/ 	.word	0x00000000


	//----- nvinfo : EIATTR_FRAME_SIZE
	.align		4
.L_531:
        /*0c24*/ 	.byte	0x04, 0x11
        /*0c26*/ 	.short	(.L_533 - .L_532)
	.align		4
.L_532:
        /*0c28*/ 	.word	index@(_ZN7cutlass13device_kernelIN5flash19FlashAttnFwdCombineIN4cute5tupleIJNS3_1CILi16EEENS5_ILi64EEEEEELi5ELi256ELi1ELb0ELb1ENS_10bfloat16_tEfNS_4arch4Sm80EEEEEvNT_6ParamsE)
        /*0c2c*/ 	.word	0x00000000


	//----- nvinfo : EIATTR_REGCOUNT
	.align		4
.L_533:
        /*0c30*/ 	.byte	0x04, 0x2f
        /*0c32*/ 	.short	(.L_535 - .L_534)
	.align		4
.L_534:
        /*0c34*/ 	.word	index@(_ZN7cutlass13device_kernelIN5flash19FlashAttnFwdCombineIN4cute5tupleIJNS3_1CILi16EEENS5_ILi64EEEEEELi6ELi256ELi1ELb0ELb1ENS_10bfloat16_tEfNS_4arch4Sm80EEEEEvNT_6ParamsE)
        /*0c38*/ 	.word	0x0000002a


	//----- nvinfo : EIATTR_FRAME_SIZE
	.align		4
.L_535:
        /*0c3c*/ 	.byte	0x04, 0x11
        /*0c3e*/ 	.short	(.L_537 - .L_536)
	.align		4
.L_536:
        /*0c40*/ 	.word	index@($__internal_49_$__cuda_sm70_shflsync_bfly_p)
        /*0c44*/ 	.word	0x00000000


	//----- nvinfo : EIATTR_FRAME_SIZE
	.align		4
.L_537:
        /*0c48*/ 	.byte	0x04, 0x11
        /*0c4a*/ 	.short	(.L_539 - .L_538)
	.align		4
.L_538:
        /*0c4c*/ 	.word	index@($__internal_48_$__cuda_sm20_div_u64)
        /*0c50*/ 	.word	0x00000000


	//----- nvinfo : EIATTR_FRAME_SIZE
	.align		4
.L_539:
        /*0c54*/ 	.byte	0x04, 0x11
        /*0c56*/ 	.short	(.L_541 - .L_540)
	.align		4
.L_540:
        /*0c58*/ 	.word	index@(_ZN7cutlass13device_kernelIN5flash19FlashAttnFwdCombineIN4cute5tupleIJNS3_1CILi16EEENS5_ILi64EEEEEELi6ELi256ELi1ELb0ELb1ENS_10bfloat16_tEfNS_4arch4Sm80EEEEEvNT_6ParamsE)
        /*0c5c*/ 	.word	0x00000000


	//----- nvinfo : EIATTR_REGCOUNT
	.align		4
.L_541:
        /*0c60*/ 	.byte	0x04, 0x2f
        /*0c62*/ 	.short	(.L_543 - .L_542)
	.align		4
.L_542:
        /*0c64*/ 	.word	index@(_ZN7cutlass13device_kernelIN5flash19FlashAttnFwdCombineIN4cute5tupleIJNS3_1CILi16EEENS5_ILi64EEEEEELi7ELi256ELi1ELb0ELb1ENS_10bfloat16_tEfNS_4arch4Sm80EEEEEvNT_6ParamsE)
        /*0c68*/ 	.word	0x00000030


	//----- nvinfo : EIATTR_FRAME_SIZE
	.align		4
.L_543:
        /*0c6c*/ 	.byte	0x04, 0x11
        /*0c6e*/ 	.short	(.L_545 - .L_544)
	.align		4
.L_544:
        /*0c70*/ 	.word	index@($__internal_47_$__cuda_sm70_shflsync_bfly_p)
        /*0c74*/ 	.word	0x00000000


	//----- nvinfo : EIATTR_FRAME_SIZE
	.align		4
.L_545:
        /*0c78*/ 	.byte	0x04, 0x11
        /*0c7a*/ 	.short	(.L_547 - .L_546)
	.align		4
.L_546:
        /*0c7c*/ 	.word	index@($__internal_46_$__cuda_sm20_div_u64)
        /*0c80*/ 	.word	0x00000000


	//----- nvinfo : EIATTR_FRAME_SIZE
	.align		4
.L_547:
        /*0c84*/ 	.byte	0x04, 0x11
        /*0c86*/ 	.short	(.L_549 - .L_548)
	.align		4
.L_548:
        /*0c88*/ 	.word	index@(_ZN7cutlass13device_kernelIN5flash19FlashAttnFwdCombineIN4cute5tupleIJNS3_1CILi16EEENS5_ILi64EEEEEELi7ELi256ELi1ELb0ELb1ENS_10bfloat16_tEfNS_4arch4Sm80EEEEEvNT_6ParamsE)
        /*0c8c*/ 	.word	0x00000000


	//----- nvinfo : EIATTR_REGCOUNT
	.align		4
.L_549:
        /*0c90*/ 	.byte	0x04, 0x2f
        /*0c92*/ 	.short	(.L_551 - .L_550)
	.align		4
.L_550:
        /*0c94*/ 	.word	index@(_ZN7cutlass13device_kernelIN5flash19FlashAttnFwdCombineIN4cute5tupleIJNS3_1CILi16EEENS5_ILi64EEEEEELi8ELi256ELi1ELb0ELb1ENS_10bfloat16_tEfNS_4arch4Sm80EEEEEvNT_6ParamsE)
        /*0c98*/ 	.word	0x00000037


	//----- nvinfo : EIATTR_FRAME_SIZE
	.align		4
.L_551:
        /*0c9c*/ 	.byte	0x04, 0x11
        /*0c9e*/ 	.short	(.L_553 - .L_552)
	.align		4
.L_552:
        /*0ca0*/ 	.word	index@($__internal_45_$__cuda_sm70_shflsync_bfly_p)
        /*0ca4*/ 	.word	0x00000000


	//----- nvinfo : EIATTR_FRAME_SIZE
	.align		4
.L_553:
        /*0ca8*/ 	.byte	0x04, 0x11
        /*0caa*/ 	.short	(.L_555 - .L_554)
	.align		4
.L_554:
        /*0cac*/ 	.word	index@($__internal_44_$__cuda_sm20_div_u64)
        /*0cb0*/ 	.word	0x00000000


	//----- nvinfo : EIATTR_FRAME_SIZE
	.align		4
.L_555:
        /*0cb4*/ 	.byte	0x04, 0x11
        /*0cb6*/ 	.short	(.L_557 - .L_556)
	.align		4
.L_556:
        /*0cb8*/ 	.word	index@(_ZN7cutlass13device_kernelIN5flash19FlashAttnFwdCombineIN4cute5tupleIJNS3_1CILi16EEENS5_ILi64EEEEEELi8ELi256ELi1ELb0ELb1ENS_10bfloat16_tEfNS_4arch4Sm80EEEEEvNT_6ParamsE)
        /*0cbc*/ 	.word	0x00000000


	//----- nvinfo : EIATTR_REGCOUNT
	.align		4
.L_557:
        /*0cc0*/ 	.byte	0x04, 0x2f
        /*0cc2*/ 	.short	(.L_559 - .L_558)
	.align		4
.L_558:
        /*0cc4*/ 	.word	index@(_ZN7cutlass13device_kernelIN5flash19FlashAttnFwdCombineIN4cute5tupleIJNS3_1CILi16EEENS5_ILi64EEEEEELi4ELi256ELi1ELb0ELb0ENS_10bfloat16_tEfNS_4arch4Sm80EEEEEvNT_6ParamsE)
        /*0cc8*/ 	.word	0x00000030


	//----- nvinfo : EIATTR_FRAME_SIZE
	.align		4
.L_559:
        /*0ccc*/ 	.byte	0x04, 0x11
        /*0cce*/ 	.short	(.L_561 - .L_560)
	.align		4
.L_560:
        /*0cd0*/ 	.word	index@($__internal_43_$__cuda_sm70_shflsync_bfly_p)
        /*0cd4*/ 	.word	0x00000000


	//----- nvinfo : EIATTR_FRAME_SIZE
	.align		4
.L_561:
        /*0cd8*/ 	.byte	0x04, 0x11
        /*0cda*/ 	.short	(.L_563 - .L_562)
	.align		4
.L_562:
        /*0cdc*/ 	.word	index@(_ZN7cutlass13device_kernelIN5flash19FlashAttnFwdCombineIN4cute5tupleIJNS3_1CILi16EEENS5_ILi64EEEEEELi4ELi256ELi1ELb0ELb0ENS_10bfloat16_tEfNS_4arch4Sm80EEEEEvNT_6ParamsE)
        /*0ce0*/ 	.word	0x00000000


	//----- nvinfo : EIATTR_REGCOUNT
	.align		4
.L_563:
        /*0ce4*/ 	.byte	0x04, 0x2f
        /*0ce6*/ 	.short	(.L_565 - .L_564)
	.align		4
.L_564:
        /*0ce8*/ 	.word	index@(_ZN7cutlass13device_kernelIN5flash19FlashAttnFwdCombineIN4cute5tupleIJNS3_1CILi16EEENS5_ILi64EEEEEELi5ELi256ELi1ELb0ELb0ENS_10bfloat16_tEfNS_4arch4Sm80EEEEEvNT_6ParamsE)
        /*0cec*/ 	.word	0x00000030


	//----- nvinfo : EIATTR_FRAME_SIZE
	.align		4
.L_565:
        /*0cf0*/ 	.byte	0x04, 0x11
        /*0cf2*/ 	.short	(.L_567 - .L_566)
	.align		4
.L_566:
        /*0cf4*/ 	.word	index@($__internal_42_$__cuda_sm70_shflsync_bfly_p)
        /*0cf8*/ 	.word	0x00000000


	//----- nvinfo : EIATTR_FRAME_SIZE
	.align		4
.L_567:
        /*0cfc*/ 	.byte	0x04, 0x11
        /*0cfe*/ 	.short	(.L_569 - .L_568)
	.align		4
.L_568:
        /*0d00*/ 	.word	index@(_ZN7cutlass13device_kernelIN5flash19FlashAttnFwdCombineIN4cute5tupleIJNS3_1CILi16EEENS5_ILi64EEEEEELi5ELi256ELi1ELb0ELb0ENS_10bfloat16_tEfNS_4arch4Sm80EEEEEvNT_6ParamsE)
        /*0d04*/ 	.word	0x00000000


	//----- nvinfo : EIATTR_REGCOUNT
	.align		4
.L_569:
        /*0d08*/ 	.byte	0x04, 0x2f
        /*0d0a*/ 	.short	(.L_571 - .L_570)
	.align		4
.L_570:
        /*0d0c*/ 	.word	index@(_ZN7cutlass13device_kernelIN5flash19FlashAttnFwdCombineIN4cute5tupleIJNS3_1CILi16EEENS5_ILi64EEEEEELi6ELi256ELi1ELb0ELb0ENS_10bfloat16_tEfNS_4arch4Sm80EEEEEvNT_6ParamsE)
        /*0d10*/ 	.word	0x00000030


	//----- nvinfo : EIATTR_FRAME_SIZE
	.align		4
.L_571:
        /*0d14*/ 	.byte	0x04, 0x11
        /*0d16*/ 	.short	(.L_573 - .L_572)
	.align		4
.L_572:
        /*0d18*/ 	.word	index@($__internal_41_$__cuda_sm70_shflsync_bfly_p)
        /*0d1c*/ 	.word	0x00000000


	//----- nvinfo : EIATTR_FRAME_SIZE
	.align		4
.L_573:
        /*0d20*/ 	.byte	0x04, 0x11
        /*0d22*/ 	.short	(.L_575 - .L_574)
	.align		4
.L_574:
        /*0d24*/ 	.word	index@(_ZN7cutlass13device_kernelIN5flash19FlashAttnFwdCombineIN4cute5tupleIJNS3_1CILi16EEENS5_ILi64EEEEEELi6ELi256ELi1ELb0ELb0ENS_10bfloat16_tEfNS_4arch4Sm80EEEEEvNT_6ParamsE)
        /*0d28*/ 	.word	0x00000000


	//----- nvinfo : EIATTR_REGCOUNT
	.align		4
.L_575:
        /*0d2c*/ 	.byte	0x04, 0x2f
        /*0d2e*/ 	.short	(.L_577 - .L_576)
	.align		4
.L_576:
        /*0d30*/ 	.word	index@(_ZN7cutlass13device_kernelIN5flash19FlashAttnFwdCombineIN4cute5tupleIJNS3_1CILi16EEENS5_ILi64EEEEEELi7ELi256ELi1ELb0ELb0ENS_10bfloat16_tEfNS_4arch4Sm80EEEEEvNT_6ParamsE)
        /*0d34*/ 	.word	0x00000030


	//----- nvinfo : EIATTR_FRAME_SIZE
	.align		4
.L_577:
        /*0d38*/ 	.byte	0x04, 0x11
        /*0d3a*/ 	.short	(.L_579 - .L_578)
	.align		4
.L_578:
        /*0d3c*/ 	.word	index@($__internal_40_$__cuda_sm70_shflsync_bfly_p)
        /*0d40*/ 	.word	0x00000000


	//----- nvinfo : EIATTR_FRAME_SIZE
	.align		4
.L_579:
        /*0d44*/ 	.byte	0x04, 0x11
        /*0d46*/ 	.short	(.L_581 - .L_580)
	.align		4
.L_580:
        /*0d48*/ 	.word	index@(_ZN7cutlass13device_kernelIN5flash19FlashAttnFwdCombineIN4cute5tupleIJNS3_1CILi16EEENS5_ILi64EEEEEELi7ELi256ELi1ELb0ELb0ENS_10bfloat16_tEfNS_4arch4Sm80EEEEEvNT_6ParamsE)
        /*0d4c*/ 	.word	0x00000000


	//----- nvinfo : EIATTR_REGCOUNT
	.align		4
.L_581:
        /*0d50*/ 	.byte	0x04, 0x2f
        /*0d52*/ 	.short	(.L_583 - .L_582)
	.align		4
.L_582:
        /*0d54*/ 	.word	index@(_ZN7cutlass13device_kernelIN5flash19FlashAttnFwdCombineIN4cute5tupleIJNS3_1CILi16EEENS5_ILi64EEEEEELi8ELi256ELi1ELb0ELb0ENS_10bfloat16_tEfNS_4arch4Sm80EEEEEvNT_6ParamsE)
        /*0d58*/ 	.word	0x00000037


	//----- nvinfo : EIATTR_FRAME_SIZE
	.align		4
.L_583:
        /*0d5c*/ 	.byte	0x04, 0x11
        /*0d5e*/ 	.short	(.L_585 - .L_584)
	.align		4
.L_584:
        /*0d60*/ 	.word	index@($__internal_39_$__cuda_sm70_shflsync_bfly_p)
        /*0d64*/ 	.word	0x00000000


	//----- nvinfo : EIATTR_FRAME_SIZE
	.align		4
.L_585:
        /*0d68*/ 	.byte	0x04, 0x11
        /*0d6a*/ 	.short	(.L_587 - .L_586)
	.align		4
.L_586:
        /*0d6c*/ 	.word	index@(_ZN7cutlass13device_kernelIN5flash19FlashAttnFwdCombineIN4cute5tupleIJNS3_1CILi16EEENS5_ILi64EEEEEELi8ELi256ELi1ELb0ELb0ENS_10bfloat16_tEfNS_4arch4Sm80EEEEEvNT_6ParamsE)
        /*0d70*/ 	.word	0x00000000


	//----- nvinfo : EIATTR_REGCOUNT
	.align		4
.L_587:
        /*0d74*/ 	.byte	0x04, 0x2f
        /*0d76*/ 	.short	(.L_589 - .L_588)
	.align		4
.L_588:
        /*0d78*/ 	.word	index@(_ZN7cutlass13device_kernelIN5flash19FlashAttnFwdCombineIN4cute5tupleIJNS3_1CILi16EEENS5_ILi64EEEEEELi4ELi256ELi1ELb0ELb1ENS_10bfloat16_tEfNS_4arch4Sm90EEEEEvNT_6ParamsE)
        /*0d7c*/ 	.word	0x0000002a


	//----- nvinfo : EIATTR_FRAME_SIZE
	.align		4
.L_589:
        /*0d80*/ 	.byte	0x04, 0x11
        /*0d82*/ 	.short	(.L_591 - .L_590)
	.align		4
.L_590:
        /*0d84*/ 	.word	index@($__internal_38_$__cuda_sm70_shflsync_bfly_p)
        /*0d88*/ 	.word	0x00000000


	//----- nvinfo : EIATTR_FRAME_SIZE
	.align		4
.L_591:
        /*0d8c*/ 	.byte	0x04, 0x11
        /*0d8e*/ 	.short	(.L_593 - .L_592)
	.align		4
.L_592:
        /*0d90*/ 	.word	index@($__internal_37_$__cuda_sm20_div_u64)
        /*0d94*/ 	.word	0x00000000


	//----- nvinfo : EIATTR_FRAME_SIZE
	.align		4
.L_593:
        /*0d98*/ 	.byte	0x04, 0x11
        /*0d9a*/ 	.short	(.L_595 - .L_594)
	.align		4
.L_594:
        /*0d9c*/ 	.word	index@(_ZN7cutlass13device_kernelIN5flash19FlashAttnFwdCombineIN4cute5tupleIJNS3_1CILi16EEENS5_ILi64EEEEEELi4ELi256ELi1ELb0ELb1ENS_10bfloat16_tEfNS_4arch4Sm90EEEEEvNT_6ParamsE)
        /*0da0*/ 	.word	0x00000000


	//----- nvinfo : EIATTR_REGCOUNT
	.align		4
.L_595:
        /*0da4*/ 	.byte	0x04, 0x2f
        /*0da6*/ 	.short	(.L_597 - .L_596)
	.align		4
.L_596:
        /*0da8*/ 	.word	index@(_ZN7cutlass13device_kernelIN5flash19FlashAttnFwdCombineIN4cute5tupleIJNS3_1CILi16EEENS5_ILi64EEEEEELi5ELi256ELi1ELb0ELb1ENS_10bfloat16_tEfNS_4arch4Sm90EEEEEvNT_6ParamsE)
        /*0dac*/ 	.word	0x0000002a


	//----- nvinfo : EIATTR_FRAME_SIZE
	.align		4
.L_597:
        /*0db0*/ 	.byte	0x04, 0x11
        /*0db2*/ 	.short	(.L_599 - .L_598)
	.align		4
.L_598:
        /*0db4*/ 	.word	index@($__internal_36_$__cuda_sm70_shflsync_bfly_p)
        /*0db8*/ 	.word	0x00000000


	//----- nvinfo : EIATTR_FRAME_SIZE
	.align		4
.L_599:
        /*0dbc*/ 	.byte	0x04, 0x11
        /*0dbe*/ 	.short	(.L_601 - .L_600)
	.align		4
.L_600:
        /*0dc0*/ 	.word	index@($__internal_35_$__cuda_sm20_div_u64)
        /*0dc4*/ 	.word	0x00000000


	//----- nvinfo : EIATTR_FRAME_SIZE
	.align		4
.L_601:
        /*0dc8*/ 	.byte	0x04, 0x11
        /*0dca*/ 	.short	(.L_603 - .L_602)
	.align		4
.L_602:
        /*0dcc*/ 	.word	index@(_ZN7cutlass13device_kernelIN5flash19FlashAttnFwdCombineIN4cute5tupleIJNS3_1CILi16EEENS5_ILi64EEEEEELi5ELi256ELi1ELb0ELb1ENS_10bfloat16_tEfNS_4arch4Sm90EEEEEvNT_6ParamsE)
        /*0dd0*/ 	.word	0x00000000


	//----- nvinfo : EIATTR_REGCOUNT
	.align		4
.L_603:
        /*0dd4*/ 	.byte	0x04, 0x2f
        /*0dd6*/ 	.short	(.L_605 - .L_604)
	.align		4
.L_604:
        /*0dd8*/ 	.word	index@(_ZN7cutlass13device_kernelIN5flash19FlashAttnFwdCombineIN4cute5tupleIJNS3_1CILi16EEENS5_ILi64EEEEEELi6ELi256ELi1ELb0ELb1ENS_10bfloat16_tEfNS_4arch4Sm90EEEEEvNT_6ParamsE)
        /*0ddc*/ 	.word	0x0000002a


	//----- nvinfo : EIATTR_FRAME_SIZE
	.align		4
.L_605:
        /*0de0*/ 	.byte	0x04, 0x11
        /*0de2*/ 	.short	(.L_607 - .L_606)
	.align		4
.L_606:
        /*0de4*/ 	.word	index@($__internal_34_$__cuda_sm70_shflsync_bfly_p)
        /*0de8*/ 	.word	0x00000000


	//----- nvinfo : EIATTR_FRAME_SIZE
	.align		4
.L_607:
        /*0dec*/ 	.byte	0x04, 0x11
        /*0dee*/ 	.short	(.L_609 - .L_608)
	.align		4
.L_608:
        /*0df0*/ 	.word	index@($__internal_33_$__cuda_sm20_div_u64)
        /*0df4*/ 	.word	0x00000000


	//----- nvinfo : EIATTR_FRAME_SIZE
	.align		4
.L_609:
        /*0df8*/ 	.byte	0x04, 0x11
        /*0dfa*/ 	.short	(.L_611 - .L_610)
	.align		4
.L_610:
        /*0dfc*/ 	.word	index@(_ZN7cutlass13device_kernelIN5flash19FlashAttnFwdCombineIN4cute5tupleIJNS3_1CILi16EEENS5_ILi64EEEEEELi6ELi256ELi1ELb0ELb1ENS_10bfloat16_tEfNS_4arch4Sm90EEEEEvNT_6ParamsE)
        /*0e00*/ 	.word	0x00000000


	//----- nvinfo : EIATTR_REGCOUNT
	.align		4
.L_611:
        /*0e04*/ 	.byte	0x04, 0x2f
        /*0e06*/ 	.short	(.L_613 - .L_612)
	.align		4
.L_612:
        /*0e08*/ 	.word	index@(_ZN7cutlass13device_kernelIN5flash19FlashAttnFwdCombineIN4cute5tupleIJNS3_1CILi16EEENS5_ILi64EEEEEELi7ELi256ELi1ELb0ELb1ENS_10bfloat16_tEfNS_4arch4Sm90EEEEEvNT_6ParamsE)
        /*0e0c*/ 	.word	0x00000030


	//----- nvinfo : EIATTR_FRAME_SIZE
	.align		4
.L_613:
        /*0e10*/ 	.byte	0x04, 0x11
        /*0e12*/ 	.short	(.L_615 - .L_614)
	.align		4
.L_614:
        /*0e14*/ 	.word	index@($__internal_32_$__cuda_sm70_shflsync_bfly_p)
        /*0e18*/ 	.word	0x00000000


	//----- nvinfo : EIATTR_FRAME_SIZE
	.align		4
.L_615:
        /*0e1c*/ 	.byte	0x04, 0x11
        /*0e1e*/ 	.short	(.L_617 - .L_616)
	.align		4
.L_616:
        /*0e20*/ 	.word	index@($__internal_31_$__cuda_sm20_div_u64)
        /*0e24*/ 	.word	0x00000000


	//----- nvinfo : EIATTR_FRAME_SIZE
	.align		4
.L_617:
        /*0e28*/ 	.byte	0x04, 0x11
        /*0e2a*/ 	.short	(.L_619 - .L_618)
	.align		4
.L_618:
        /*0e2c*/ 	.word	index@(_ZN7cutlass13device_kernelIN5flash19FlashAttnFwdCombineIN4cute5tupleIJNS3_1CILi16EEENS5_ILi64EEEEEELi7ELi256ELi1ELb0ELb1ENS_10bfloat16_tEfNS_4arch4Sm90EEEEEvNT_6ParamsE)
        /*0e30*/ 	.word	0x00000000


	//----- nvinfo : EIATTR_REGCOUNT
	.align		4
.L_619:
        /*0e34*/ 	.byte	0x04, 0x2f
        /*0e36*/ 	.short	(.L_621 - .L_620)
	.align		4
.L_620:
        /*0e38*/ 	.word	index@(_ZN7cutlass13device_kernelIN5flash19FlashAttnFwdCombineIN4cute5tupleIJNS3_1CILi16EEENS5_ILi64EEEEEELi8ELi256ELi1ELb0ELb1ENS_10bfloat16_tEfNS_4arch4Sm90EEEEEvNT_6ParamsE)
        /*0e3c*/ 	.word	0x00000037


	//----- nvinfo : EIATTR_FRAME_SIZE
	.align		4
.L_621:
        /*0e40*/ 	.byte	0x04, 0x11
        /*0e42*/ 	.short	(.L_623 - .L_622)
	.align		4
.L_622:
        /*0e44*/ 	.word	index@($__internal_30_$__cuda_sm70_shflsync_bfly_p)
        /*0e48*/ 	.word	0x00000000


	//----- nvinfo : EIATTR_FRAME_SIZE
	.align		4
.L_623:
        /*0e4c*/ 	.byte	0x04, 0x11
        /*0e4e*/ 	.short	(.L_625 - .L_624)
	.align		4
.L_624:
        /*0e50*/ 	.word	index@($__internal_29_$__cuda_sm20_div_u64)
        /*0e54*/ 	.word	0x00000000


	//----- nvinfo : EIATTR_FRAME_SIZE
	.align		4
.L_625:
        /*0e58*/ 	.byte	0x04, 0x11
        /*0e5a*/ 	.short	(.L_627 - .L_626)
	.align		4
.L_626:
        /*0e5c*/ 	.word	index@(_ZN7cutlass13device_kernelIN5flash19FlashAttnFwdCombineIN4cute5tupleIJNS3_1CILi16EEENS5_ILi64EEEEEELi8ELi256ELi1ELb0ELb1ENS_10bfloat16_tEfNS_4arch4Sm90EEEEEvNT_6ParamsE)
        /*0e60*/ 	.word	0x00000000


	//----- nvinfo : EIATTR_REGCOUNT
	.align		4
.L_627:
        /*0e64*/ 	.byte	0x04, 0x2f
        /*0e66*/ 	.short	(.L_629 - .L_628)
	.align		4
.L_628:
        /*0e68*/ 	.word	index@(_ZN7cutlass13device_kernelIN5flash19FlashAttnFwdCombineIN4cute5tupleIJNS3_1CILi16EEENS5_ILi64EEEEEELi4ELi256ELi1ELb0ELb0ENS_10bfloat16_tEfNS_4arch4Sm90EEEEEvNT_6ParamsE)
        /*0e6c*/ 	.word	0x00000030


	//----- nvinfo : EIATTR_FRAME_SIZE
	.align		4
.L_629:
        /*0e70*/ 	.byte	0x04, 0x11
        /*0e72*/ 	.short	(.L_631 - .L_630)
	.align		4
.L_630:
        /*0e74*/ 	.word	index@($__internal_28_$__cuda_sm70_shflsync_bfly_p)
        /*0e78*/ 	.word	0x00000000


	//----- nvinfo : EIATTR_FRAME_SIZE
	.align		4
.L_631:
        /*0e7c*/ 	.byte	0x04, 0x11
        /*0e7e*/ 	.short	(.L_633 - .L_632)
	.align		4
.L_632:
        /*0e80*/ 	.word	index@(_ZN7cutlass13device_kernelIN5flash19FlashAttnFwdCombineIN4cute5tupleIJNS3_1CILi16EEENS5_ILi64EEEEEELi4ELi256ELi1ELb0ELb0ENS_10bfloat16_tEfNS_4arch4Sm90EEEEEvNT_6ParamsE)
        /*0e84*/ 	.word	0x00000000


	//----- nvinfo : EIATTR_REGCOUNT
	.align		4
.L_633:
        /*0e88*/ 	.byte	0x04, 0x2f
        /*0e8a*/ 	.short	(.L_635 - .L_634)
	.align		4
.L_634:
        /*0e8c*/ 	.word	index@(_ZN7cutlass13device_kernelIN5flash19FlashAttnFwdCombineIN4cute5tupleIJNS3_1CILi16EEENS5_ILi64EEEEEELi5ELi256ELi1ELb0ELb0ENS_10bfloat16_tEfNS_4arch4Sm90EEEEEvNT_6ParamsE)
        /*0e90*/ 	.word	0x00000030


	//----- nvinfo : EIATTR_FRAME_SIZE
	.align		4
.L_635:
        /*0e94*/ 	.byte	0x04, 0x11
        /*0e96*/ 	.short	(.L_637 - .L_636)
	.align		4
.L_636:
        /*0e98*/ 	.word	index@($__internal_27_$__cuda_sm70_shflsync_bfly_p)
        /*0e9c*/ 	.word	0x00000000


	//----- nvinfo : EIATTR_FRAME_SIZE
	.align		4
.L_637:
        /*0ea0*/ 	.byte	0x04, 0x11
        /*0ea2*/ 	.short	(.L_639 - .L_638)
	.align		4
.L_638:
        /*0ea4*/ 	.word	index@(_ZN7cutlass13device_kernelIN5flash19FlashAttnFwdCombineIN4cute5tupleIJNS3_1CILi16EEENS5_ILi64EEEEEELi5ELi256ELi1ELb0ELb0ENS_10bfloat16_tEfNS_4arch4Sm90EEEEEvNT_6ParamsE)
        /*0ea8*/ 	.word	0x00000000


	//----- nvinfo : EIATTR_REGCOUNT
	.align		4
.L_639:
        /*0eac*/ 	.byte	0x04, 0x2f
        /*0eae*/ 	.short	(.L_641 - .L_640)
	.align		4
.L_640:
        /*0eb0*/ 	.word	index@(_ZN7cutlass13device_kernelIN5flash19FlashAttnFwdCombineIN4cute5tupleIJNS3_1CILi16EEENS5_ILi64EEEEEELi6ELi256ELi1ELb0ELb0ENS_10bfloat16_tEfNS_4arch4Sm90EEEEEvNT_6ParamsE)
        /*0eb4*/ 	.word	0x00000030


	//----- nvinfo : EIATTR_FRAME_SIZE
	.align		4
.L_641:
        /*0eb8*/ 	.byte	0x04, 0x11
        /*0eba*/ 	.short	(.L_643 - .L_642)
	.align		4
.L_642:
        /*0ebc*/ 	.word	index@($__internal_26_$__cuda_sm70_shflsync_bfly_p)
        /*0ec0*/ 	.word	0x00000000


	//----- nvinfo : EIATTR_FRAME_SIZE
	.align		4
.L_643:
        /*0ec4*/ 	.byte	0x04, 0x11
        /*0ec6*/ 	.short	(.L_645 - .L_644)
	.align		4
.L_644:
        /*0ec8*/ 	.word	index@(_ZN7cutlass13device_kernelIN5flash19FlashAttnFwdCombineIN4cute5tupleIJNS3_1CILi16EEENS5_ILi64EEEEEELi6ELi256ELi1ELb0ELb0ENS_10bfloat16_tEfNS_4arch4Sm90EEEEEvNT_6ParamsE)
        /*0ecc*/ 	.word	0x00000000


	//----- nvinfo : EIATTR_REGCOUNT
	.align		4
.L_645:
        /*0ed0*/ 	.byte	0x04, 0x2f
        /*0ed2*/ 	.short	(.L_647 - .L_646)
	.align		4
.L_646:
        /*0ed4*/ 	.word	index@(_ZN7cutlass13device_kernelIN5flash19FlashAttnFwdCombineIN4cute5tupleIJNS3_1CILi16EEENS5_ILi64EEEEEELi7ELi256ELi1ELb0ELb0ENS_10bfloat16_tEfNS_4arch4Sm90EEEEEvNT_6ParamsE)
        /*0ed8*/ 	.word	0x00000030


	//----- nvinfo : EIATTR_FRAME_SIZE
	.align		4
.L_647:
        /*0edc*/ 	.byte	0x04, 0x11
        /*0ede*/ 	.short	(.L_649 - .L_648)
	.align		4
.L_648:
        /*0ee0*/ 	.word	index@($__internal_25_$__cuda_sm70_shflsync_bfly_p)
        /*0ee4*/ 	.word	0x00000000


	//----- nvinfo : EIATTR_FRAME_SIZE
	.align		4
.L_649:
        /*0ee8*/ 	.byte	0x04, 0x11
        /*0eea*/ 	.short	(.L_651 - .L_650)
	.align		4
.L_650:
        /*0eec*/ 	.word	index@(_ZN7cutlass13device_kernelIN5flash19FlashAttnFwdCombineIN4cute5tupleIJNS3_1CILi16EEENS5_ILi64EEEEEELi7ELi256ELi1ELb0ELb0ENS_10bfloat16_tEfNS_4arch4Sm90EEEEEvNT_6ParamsE)
        /*0ef0*/ 	.word	0x00000000


	//----- nvinfo : EIATTR_REGCOUNT
	.align		4
.L_651:
        /*0ef4*/ 	.byte	0x04, 0x2f
        /*0ef6*/ 	.short	(.L_653 - .L_652)
	.align		4
.L_652:
        /*0ef8*/ 	.word	index@(_ZN7cutlass13device_kernelIN5flash19FlashAttnFwdCombineIN4cute5tupleIJNS3_1CILi16EEENS5_ILi64EEEEEELi8ELi256ELi1ELb0ELb0ENS_10bfloat16_tEfNS_4arch4Sm90EEEEEvNT_6ParamsE)
        /*0efc*/ 	.word	0x00000037


	//----- nvinfo : EIATTR_FRAME_SIZE
	.align		4
.L_653:
        /*0f00*/ 	.byte	0x04, 0x11
        /*0f02*/ 	.short	(.L_655 - .L_654)
	.align		4
.L_654:
        /*0f04*/ 	.word	index@($__internal_24_$__cuda_sm70_shflsync_bfly_p)
        /*0f08*/ 	.word	0x00000000


	//----- nvinfo : EIATTR_FRAME_SIZE
	.align		4
.L_655:
        /*0f0c*/ 	.byte	0x04, 0x11
        /*0f0e*/ 	.short	(.L_657 - .L_656)
	.align		4
.L_656:
        /*0f10*/ 	.word	index@(_ZN7cutlass13device_kernelIN5flash19FlashAttnFwdCombineIN4cute5tupleIJNS3_1CILi16EEENS5_ILi64EEEEEELi8ELi256ELi1ELb0ELb0ENS_10bfloat16_tEfNS_4arch4Sm90EEEEEvNT_6ParamsE)
        /*0f14*/ 	.word	0x00000000


	//----- nvinfo : EIATTR_REGCOUNT
	.align		4
.L_657:
        /*0f18*/ 	.byte	0x04, 0x2f
        /*0f1a*/ 	.short	(.L_659 - .L_658)
	.align		4
.L_658:
        /*0f1c*/ 	.word	index@(_ZN7cutlass13device_kernelIN5flash19FlashAttnFwdCombineIN4cute5tupleIJNS3_1CILi8EEENS5_ILi128EEEEEELi5ELi256ELi1ELb0ELb1ENS_10bfloat16_tEfNS_4arch4Sm80EEEEEvNT_6ParamsE)
        /*0f20*/ 	.word	0x0000002a


	//----- nvinfo : EIATTR_FRAME_SIZE
	.align		4
.L_659:
        /*0f24*/ 	.byte	0x04, 0x11
        /*0f26*/ 	.short	(.L_661 - .L_660)
	.align		4
.L_660:
        /*0f28*/ 	.word	index@($__internal_23_$__cuda_sm70_shflsync_bfly_p)
        /*0f2c*/ 	.word	0x00000000


	//----- nvinfo : EIATTR_FRAME_SIZE
	.align		4
.L_661:
        /*0f30*/ 	.byte	0x04, 0x11
        /*0f32*/ 	.short	(.L_663 - .L_662)
	.align		4
.L_662:
        /*0f34*/ 	.word	index@($__internal_22_$__cuda_sm20_div_u64)
        /*0f38*/ 	.word	0x00000000


	//----- nvinfo : EIATTR_FRAME_SIZE
	.align		4
.L_663:
        /*0f3c*/ 	.byte	0x04, 0x11
        /*0f3e*/ 	.short	(.L_665 - .L_664)
	.align		4
.L_664:
        /*0f40*/ 	.word	index@(_ZN7cutlass13device_kernelIN5flash19FlashAttnFwdCombineIN4cute5tupleIJNS3_1CILi8EEENS5_ILi128EEEEEELi5ELi256ELi1ELb0ELb1ENS_10bfloat16_tEfNS_4arch4Sm80EEEEEvNT_6ParamsE)
        /*0f44*/ 	.word	0x00000000


	//----- nvinfo : EIATTR_REGCOUNT
	.align		4
.L_665:
        /*0f48*/ 	.byte	0x04, 0x2f
        /*0f4a*/ 	.short	(.L_667 - .L_666)
	.align		4
.L_666:
        /*0f4c*/ 	.word	index@(_ZN7cutlass13device_kernelIN5flash19FlashAttnFwdCombineIN4cute5tupleIJNS3_1CILi8EEENS5_ILi128EEEEEELi6ELi256ELi1ELb0ELb1ENS_10bfloat16_tEfNS_4arch4Sm80EEEEEvNT_6ParamsE)
        /*0f50*/ 	.word	0x0000002a


	//----- nvinfo : EIATTR_FRAME_SIZE
	.align		4
.L_667:
        /*0f54*/ 	.byte	0x04, 0x11
        /*0f56*/ 	.short	(.L_669 - .L_668)
	.align		4
.L_668:
        /*0f58*/ 	.word	index@($__internal_21_$__cuda_sm70_shflsync_bfly_p)
        /*0f5c*/ 	.word	0x00000000


	//----- nvinfo : EIATTR_FRAME_SIZE
	.align		4
.L_669:
        /*0f60*/ 	.byte	0x04, 0x11
        /*0f62*/ 	.short	(.L_671 - .L_670)
	.align		4
.L_670:
        /*0f64*/ 	.word	index@($__internal_20_$__cuda_sm20_div_u64)
        /*0f68*/ 	.word	0x00000000


	//----- nvinfo : EIATTR_FRAME_SIZE
	.align		4
.L_671:
        /*0f6c*/ 	.byte	0x04, 0x11
        /*0f6e*/ 	.short	(.L_673 - .L_672)
	.align		4
.L_672:
        /*0f70*/ 	.word	index@(_ZN7cutlass13device_kernelIN5flash19FlashAttnFwdCombineIN4cute5tupleIJNS3_1CILi8EEENS5_ILi128EEEEEELi6ELi256ELi1ELb0ELb1ENS_10bfloat16_tEfNS_4arch4Sm80EEEEEvNT_6ParamsE)
        /*0f74*/ 	.word	0x00000000


	//----- nvinfo : EIATTR_REGCOUNT
	.align		4
.L_673:
        /*0f78*/ 	.byte	0x04, 0x2f
        /*0f7a*/ 	.short	(.L_675 - .L_674)
	.align		4
.L_674:
        /*0f7c*/ 	.word	index@(_ZN7cutlass13device_kernelIN5flash19FlashAttnFwdCombineIN4cute5tupleIJNS3_1CILi8EEENS5_ILi128EEEEEELi7ELi256ELi1ELb0ELb1ENS_10bfloat16_tEfNS_4arch4Sm80EEEEEvNT_6ParamsE)
        /*0f80*/ 	.word	0x0000002a


	//----- nvinfo : EIATTR_FRAME_SIZE
	.align		4
.L_675:
        /*0f84*/ 	.byte	0x04, 0x11
        /*0f86*/ 	.short	(.L_677 - .L_676)
	.align		4
.L_676:
        /*0f88*/ 	.word	index@($__internal_19_$__cuda_sm70_shflsync_bfly_p)
        /*0f8c*/ 	.word	0x00000000


	//----- nvinfo : EIATTR_FRAME_SIZE
	.align		4
.L_677:
        /*0f90*/ 	.byte	0x04, 0x11
        /*0f92*/ 	.short	(.L_679 - .L_678)
	.align		4
.L_678:
        /*0f94*/ 	.word	index@($__internal_18_$__cuda_sm20_div_u64)
        /*0f98*/ 	.word	0x00000000


	//----- nvinfo : EIATTR_FRAME_SIZE
	.align		4
.L_679:
        /*0f9c*/ 	.byte	0x04, 0x11
        /*0f9e*/ 	.short	(.L_681 - .L_680)
	.align		4
.L_680:
        /*0fa0*/ 	.word	index@(_ZN7cutlass13device_kernelIN5flash19FlashAttnFwdCombineIN4cute5tupleIJNS3_1CILi8EEENS5_ILi128EEEEEELi7ELi256ELi1ELb0ELb1ENS_10bfloat16_tEfNS_4arch4Sm80EEEEEvNT_6ParamsE)
        /*0fa4*/ 	.word	0x00000000


	//----- nvinfo : EIATTR_REGCOUNT
	.align		4
.L_681:
        /*0fa8*/ 	.byte	0x04, 0x2f
        /*0faa*/ 	.short	(.L_683 - .L_682)
	.align		4
.L_682:
        /*0fac*/ 	.word	index@(_ZN7cutlass13device_kernelIN5flash19FlashAttnFwdCombineIN4cute5tupleIJNS3_1CILi8EEENS5_ILi128EEEEEELi8ELi256ELi1ELb0ELb1ENS_10bfloat16_tEfNS_4arch4Sm80EEEEEvNT_6ParamsE)
        /*0fb0*/ 	.word	0x00000030


	//----- nvinfo : EIATTR_FRAME_SIZE
	.align		4
.L_683:
        /*0fb4*/ 	.byte	0x04, 0x11
        /*0fb6*/ 	.short	(.L_685 - .L_684)
	.align		4
.L_684:
        /*0fb8*/ 	.word	index@($__internal_17_$__cuda_sm70_shflsync_bfly_p)
        /*0fbc*/ 	.word	0x00000000


	//----- nvinfo : EIATTR_FRAME_SIZE
	.align		4
.L_685:
        /*0fc0*/ 	.byte	0x04, 0x11
        /*0fc2*/ 	.short	(.L_687 - .L_686)
	.align		4
.L_686:
        /*0fc4*/ 	.word	index@($__internal_16_$__cuda_sm20_div_u64)
        /*0fc8*/ 	.word	0x00000000


	//----- nvinfo : EIATTR_FRAME_SIZE
	.align		4
.L_687:
        /*0fcc*/ 	.byte	0x04, 0x11
        /*0fce*/ 	.short	(.L_689 - .L_688)
	.align		4
.L_688:
        /*0fd0*/ 	.word	index@(_ZN7cutlass13device_kernelIN5flash19FlashAttnFwdCombineIN4cute5tupleIJNS3_1CILi8EEENS5_ILi128EEEEEELi8ELi256ELi1ELb0ELb1ENS_10bfloat16_tEfNS_4arch4Sm80EEEEEvNT_6ParamsE)
        /*0fd4*/ 	.word	0x00000000


	//----- nvinfo : EIATTR_REGCOUNT
	.align		4
.L_689:
        /*0fd8*/ 	.byte	0x04, 0x2f
        /*0fda*/ 	.short	(.L_691 - .L_690)
	.align		4
.L_690:
        /*0fdc*/ 	.word	index@(_ZN7cutlass13device_kernelIN5flash19FlashAttnFwdCombineIN4cute5tupleIJNS3_1CILi8EEENS5_ILi128EEEEEELi5ELi256ELi1ELb0ELb0ENS_10bfloat16_tEfNS_4arch4Sm80EEEEEvNT_6ParamsE)
        /*0fe0*/ 	.word	0x00000030


	//----- nvinfo : EIATTR_FRAME_SIZE
	.align		4
.L_691:
        /*0fe4*/ 	.byte	0x04, 0x11
        /*0fe6*/ 	.short	(.L_693 - .L_692)
	.align		4
.L_692:
        /*0fe8*/ 	.word	index@($__internal_15_$__cuda_sm70_shflsync_bfly_p)
        /*0fec*/ 	.word	0x00000000


	//----- nvinfo : EIATTR_FRAME_SIZE
	.align		4
.L_693:
        /*0ff0*/ 	.byte	0x04, 0x11
        /*0ff2*/ 	.short	(.L_695 - .L_694)
	.align		4
.L_694:
        /*0ff4*/ 	.word	index@(_ZN7cutlass13device_kernelIN5flash19FlashAttnFwdCombineIN4cute5tupleIJNS3_1CILi8EEENS5_ILi128EEEEEELi5ELi256ELi1ELb0ELb0ENS_10bfloat16_tEfNS_4arch4Sm80EEEEEvNT_6ParamsE)
        /*0ff8*/ 	.word	0x00000000


	//----- nvinfo : EIATTR_REGCOUNT
	.align		4
.L_695:
        /*0ffc*/ 	.byte	0x04, 0x2f
        /*0ffe*/ 	.short	(.L_697 - .L_696)
	.align		4
.L_696:
        /*1000*/ 	.word	index@(_ZN7cutlass13device_kernelIN5flash19FlashAttnFwdCombineIN4cute5tupleIJNS3_1CILi8EEENS5_ILi128EEEEEELi6ELi256ELi1ELb0ELb0ENS_10bfloat16_tEfNS_4arch4Sm80EEEEEvNT_6ParamsE)
        /*1004*/ 	.word	0x00000030


	//----- nvinfo : EIATTR_FRAME_SIZE
	.align		4
.L_697:
        /*1008*/ 	.byte	0x04, 0x11
        /*100a*/ 	.short	(.L_699 - .L_698)
	.align		4
.L_698:
        /*100c*/ 	.word	index@($__internal_14_$__cuda_sm70_shflsync_bfly_p)
        /*1010*/ 	.word	0x00000000


	//----- nvinfo : EIATTR_FRAME_SIZE
	.align		4
.L_699:
        /*1014*/ 	.byte	0x04, 0x11
        /*1016*/ 	.short	(.L_701 - .L_700)
	.align		4
.L_700:
        /*1018*/ 	.word	index@(_ZN7cutlass13device_kernelIN5flash19FlashAttnFwdCombineIN4cute5tupleIJNS3_1CILi8EEENS5_ILi128EEEEEELi6ELi256ELi1ELb0ELb0ENS_10bfloat16_tEfNS_4arch4Sm80EEEEEvNT_6ParamsE)
        /*101c*/ 	.word	0x00000000


	//----- nvinfo : EIATTR_REGCOUNT
	.align		4
.L_701:
        /*1020*/ 	.byte	0x04, 0x2f
        /*1022*/ 	.short	(.L_703 - .L_702)
	.align		4
.L_702:
        /*1024*/ 	.word	index@(_ZN7cutlass13device_kernelIN5flash19FlashAttnFwdCombineIN4cute5tupleIJNS3_1CILi8EEENS5_ILi128EEEEEELi7ELi256ELi1ELb0ELb0ENS_10bfloat16_tEfNS_4arch4Sm80EEEEEvNT_6ParamsE)
        /*1028*/ 	.word	0x00000030


	//----- nvinfo : EIATTR_FRAME_SIZE
	.align		4
.L_703:
        /*102c*/ 	.byte	0x04, 0x11
        /*102e*/ 	.short	(.L_705 - .L_704)
	.align		4
.L_704:
        /*1030*/ 	.word	index@($__internal_13_$__cuda_sm70_shflsync_bfly_p)
        /*1034*/ 	.word	0x00000000


	//----- nvinfo : EIATTR_FRAME_SIZE
	.align		4
.L_705:
        /*1038*/ 	.byte	0x04, 0x11
        /*103a*/ 	.short	(.L_707 - .L_706)
	.align		4
.L_706:
        /*103c*/ 	.word	index@(_ZN7cutlass13device_kernelIN5flash19FlashAttnFwdCombineIN4cute5tupleIJNS3_1CILi8EEENS5_ILi128EEEEEELi7ELi256ELi1ELb0ELb0ENS_10bfloat16_tEfNS_4arch4Sm80EEEEEvNT_6ParamsE)
        /*1040*/ 	.word	0x00000000


	//----- nvinfo : EIATTR_REGCOUNT
	.align		4
.L_707:
        /*1044*/ 	.byte	0x04, 0x2f
        /*1046*/ 	.short	(.L_709 - .L_708)
	.align		4
.L_708:
        /*1048*/ 	.word	index@(_ZN7cutlass13device_kernelIN5flash19FlashAttnFwdCombineIN4cute5tupleIJNS3_1CILi8EEENS5_ILi128EEEEEELi8ELi256ELi1ELb0ELb0ENS_10bfloat16_tEfNS_4arch4Sm80EEEEEvNT_6ParamsE)
        /*104c*/ 	.word	0x00000030


	//----- nvinfo : EIATTR_FRAME_SIZE
	.align		4
.L_709:
        /*1050*/ 	.byte	0x04, 0x11
        /*1052*/ 	.short	(.L_711 - .L_710)
	.align		4
.L_710:
        /*1054*/ 	.word	index@($__internal_12_$__cuda_sm70_shflsync_bfly_p)
        /*1058*/ 	.word	0x00000000


	//----- nvinfo : EIATTR_FRAME_SIZE
	.align		4
.L_711:
        /*105c*/ 	.byte	0x04, 0x11
        /*105e*/ 	.short	(.L_713 - .L_712)
	.align		4
.L_712:
        /*1060*/ 	.word	index@(_ZN7cutlass13device_kernelIN5flash19FlashAttnFwdCombineIN4cute5tupleIJNS3_1CILi8EEENS5_ILi128EEEEEELi8ELi256ELi1ELb0ELb0ENS_10bfloat16_tEfNS_4arch4Sm80EEEEEvNT_6ParamsE)
        /*1064*/ 	.word	0x00000000


	//----- nvinfo : EIATTR_REGCOUNT
	.align		4
.L_713:
        /*1068*/ 	.byte	0x04, 0x2f
        /*106a*/ 	.short	(.L_715 - .L_714)
	.align		4
.L_714:
        /*106c*/ 	.word	index@(_ZN7cutlass13device_kernelIN5flash19FlashAttnFwdCombineIN4cute5tupleIJNS3_1CILi8EEENS5_ILi128EEEEEELi5ELi256ELi1ELb0ELb1ENS_10bfloat16_tEfNS_4arch4Sm90EEEEEvNT_6ParamsE)
        /*1070*/ 	.word	0x0000002a


	//----- nvinfo : EIATTR_FRAME_SIZE
	.align		4
.L_715:
        /*1074*/ 	.byte	0x04, 0x11
        /*1076*/ 	.short	(.L_717 - .L_716)
	.align		4
.L_716:
        /*1078*/ 	.word	index@($__internal_11_$__cuda_sm70_shflsync_bfly_p)
        /*107c*/ 	.word	0x00000000


	//----- nvinfo : EIATTR_FRAME_SIZE
	.align		4
.L_717:
        /*1080*/ 	.byte	0x04, 0x11
        /*1082*/ 	.short	(.L_719 - .L_718)
	.align		4
.L_718:
        /*1084*/ 	.word	index@($__internal_10_$__cuda_sm20_div_u64)
        /*1088*/ 	.word	0x00000000


	//----- nvinfo : EIATTR_FRAME_SIZE
	.align		4
.L_719:
        /*108c*/ 	.byte	0x04, 0x11
        /*108e*/ 	.short	(.L_721 - .L_720)
	.align		4
.L_720:
        /*1090*/ 	.word	index@(_ZN7cutlass13device_kernelIN5flash19FlashAttnFwdCombineIN4cute5tupleIJNS3_1CILi8EEENS5_ILi128EEEEEELi5ELi256ELi1ELb0ELb1ENS_10bfloat16_tEfNS_4arch4Sm90EEEEEvNT_6ParamsE)
        /*1094*/ 	.word	0x00000000


	//----- nvinfo : EIATTR_REGCOUNT
	.align		4
.L_721:
        /*1098*/ 	.byte	0x04, 0x2f
        /*109a*/ 	.short	(.L_723 - .L_722)
	.align		4
.L_722:
        /*109c*/ 	.word	index@(_ZN7cutlass13device_kernelIN5flash19FlashAttnFwdCombineIN4cute5tupleIJNS3_1CILi8EEENS5_ILi128EEEEEELi6ELi256ELi1ELb0ELb1ENS_10bfloat16_tEfNS_4arch4Sm90EEEEEvNT_6ParamsE)
        /*10a0*/ 	.word	0x0000002a


	//----- nvinfo : EIATTR_FRAME_SIZE
	.align		4
.L_723:
        /*10a4*/ 	.byte	0x04, 0x11
        /*10a6*/ 	.short	(.L_725 - .L_724)
	.align		4
.L_724:
        /*10a8*/ 	.word	index@($__internal_9_$__cuda_sm70_shflsync_bfly_p)
        /*10ac*/ 	.word	0x00000000


	//----- nvinfo : EIATTR_FRAME_SIZE
	.align		4
.L_725:
        /*10b0*/ 	.byte	0x04, 0x11
        /*10b2*/ 	.short	(.L_727 - .L_726)
	.align		4
.L_726:
        /*10b4*/ 	.word	index@($__internal_8_$__cuda_sm20_div_u64)
        /*10b8*/ 	.word	0x00000000


	//----- nvinfo : EIATTR_FRAME_SIZE
	.align		4
.L_727:
        /*10bc*/ 	.byte	0x04, 0x11
        /*10be*/ 	.short	(.L_729 - .L_728)
	.align		4
.L_728:
        /*10c0*/ 	.word	index@(_ZN7cutlass13device_kernelIN5flash19FlashAttnFwdCombineIN4cute5tupleIJNS3_1CILi8EEENS5_ILi128EEEEEELi6ELi256ELi1ELb0ELb1ENS_10bfloat16_tEfNS_4arch4Sm90EEEEEvNT_6ParamsE)
        /*10c4*/ 	.word	0x00000000


	//----- nvinfo : EIATTR_REGCOUNT
	.align		4
.L_729:
        /*10c8*/ 	.byte	0x04, 0x2f
        /*10ca*/ 	.short	(.L_731 - .L_730)
	.align		4
.L_730:
        /*10cc*/ 	.word	index@(_ZN7cutlass13device_kernelIN5flash19FlashAttnFwdCombineIN4cute5tupleIJNS3_1CILi8EEENS5_ILi128EEEEEELi7ELi256ELi1ELb0ELb1ENS_10bfloat16_tEfNS_4arch4Sm90EEEEEvNT_6ParamsE)
        /*10d0*/ 	.word	0x0000002a


	//----- nvinfo : EIATTR_FRAME_SIZE
	.align		4
.L_731:
        /*10d4*/ 	.byte	0x04, 0x11
        /*10d6*/ 	.short	(.L_733 - .L_732)
	.align		4
.L_732:
        /*10d8*/ 	.word	index@($__internal_7_$__cuda_sm70_shflsync_bfly_p)
        /*10dc*/ 	.word	0x00000000


	//----- nvinfo : EIATTR_FRAME_SIZE
	.align		4
.L_733:
        /*10e0*/ 	.byte	0x04, 0x11
        /*10e2*/ 	.short	(.L_735 - .L_734)
	.align		4
.L_734:
        /*10e4*/ 	.word	index@($__internal_6_$__cuda_sm20_div_u64)
        /*10e8*/ 	.word	0x00000000


	//----- nvinfo : EIATTR_FRAME_SIZE
	.align		4
.L_735:
        /*10ec*/ 	.byte	0x04, 0x11
        /*10ee*/ 	.short	(.L_737 - .L_736)
	.align		4
.L_736:
        /*10f0*/ 	.word	index@(_ZN7cutlass13device_kernelIN5flash19FlashAttnFwdCombineIN4cute5tupleIJNS3_1CILi8EEENS5_ILi128EEEEEELi7ELi256ELi1ELb0ELb1ENS_10bfloat16_tEfNS_4arch4Sm90EEEEEvNT_6ParamsE)
        /*10f4*/ 	.word	0x00000000


	//----- nvinfo : EIATTR_REGCOUNT
	.align		4
.L_737:
        /*10f8*/ 	.byte	0x04, 0x2f
        /*10fa*/ 	.short	(.L_739 - .L_738)
	.align		4
.L_738:
        /*10fc*/ 	.word	index@(_ZN7cutlass13device_kernelIN5flash19FlashAttnFwdCombineIN4cute5tupleIJNS3_1CILi8EEENS5_ILi128EEEEEELi8ELi256ELi1ELb0ELb1ENS_10bfloat16_tEfNS_4arch4Sm90EEEEEvNT_6ParamsE)
        /*1100*/ 	.word	0x00000030


	//----- nvinfo : EIATTR_FRAME_SIZE
	.align		4
.L_739:
        /*1104*/ 	.byte	0x04, 0x11
        /*1106*/ 	.short	(.L_741 - .L_740)
	.align		4
.L_740:
        /*1108*/ 	.word	index@($__internal_5_$__cuda_sm70_shflsync_bfly_p)
        /*110c*/ 	.word	0x00000000


	//----- nvinfo : EIATTR_FRAME_SIZE
	.align		4
.L_741:
        /*1110*/ 	.byte	0x04, 0x11
        /*1112*/ 	.short	(.L_743 - .L_742)
	.align		4
.L_742:
        /*1114*/ 	.word	index@($__internal_4_$__cuda_sm20_div_u64)
        /*1118*/ 	.word	0x00000000


	//----- nvinfo : EIATTR_FRAME_SIZE
	.align		4
.L_743:
        /*111c*/ 	.byte	0x04, 0x11
        /*111e*/ 	.short	(.L_745 - .L_744)
	.align		4
.L_744:
        /*1120*/ 	.word	index@(_ZN7cutlass13device_kernelIN5flash19FlashAttnFwdCombineIN4cute5tupleIJNS3_1CILi8EEENS5_ILi128EEEEEELi8ELi256ELi1ELb0ELb1ENS_10bfloat16_tEfNS_4arch4Sm90EEEEEvNT_6ParamsE)
        /*1124*/ 	.word	0x00000000


	//----- nvinfo : EIATTR_REGCOUNT
	.align		4
.L_745:
        /*1128*/ 	.byte	0x04, 0x2f
        /*112a*/ 	.short	(.L_747 - .L_746)
	.align		4
.L_746:
        /*112c*/ 	.word	index@(_ZN7cutlass13device_kernelIN5flash19FlashAttnFwdCombineIN4cute5tupleIJNS3_1CILi8EEENS5_ILi128EEEEEELi5ELi256ELi1ELb0ELb0ENS_10bfloat16_tEfNS_4arch4Sm90EEEEEvNT_6ParamsE)
        /*1130*/ 	.word	0x00000030


	//----- nvinfo : EIATTR_FRAME_SIZE
	.align		4
.L_747:
        /*1134*/ 	.byte	0x04, 0x11
        /*1136*/ 	.short	(.L_749 - .L_748)
	.align		4
.L_748:
        /*1138*/ 	.word	index@($__internal_3_$__cuda_sm70_shflsync_bfly_p)
        /*113c*/ 	.word	0x00000000


	//----- nvinfo : EIATTR_FRAME_SIZE
	.align		4
.L_749:
        /*1140*/ 	.byte	0x04, 0x11
        /*1142*/ 	.short	(.L_751 - .L_750)
	.align		4
.L_750:
        /*1144*/ 	.word	index@(_ZN7cutlass13device_kernelIN5flash19FlashAttnFwdCombineIN4cute5tupleIJNS3_1CILi8EEENS5_ILi128EEEEEELi5ELi256ELi1ELb0ELb0ENS_10bfloat16_tEfNS_4arch4Sm90EEEEEvNT_6ParamsE)
        /*1148*/ 	.word	0x00000000


	//----- nvinfo : EIATTR_REGCOUNT
	.align		4
.L_751:
        /*114c*/ 	.byte	0x04, 0x2f
        /*114e*/ 	.short	(.L_753 - .L_752)
	.align		4
.L_752:
        /*1150*/ 	.word	index@(_ZN7cutlass13device_kernelIN5flash19FlashAttnFwdCombineIN4cute5tupleIJNS3_1CILi8EEENS5_ILi128EEEEEELi6ELi256ELi1ELb0ELb0ENS_10bfloat16_tEfNS_4arch4Sm90EEEEEvNT_6ParamsE)
        /*1154*/ 	.word	0x00000030


	//----- nvinfo : EIATTR_FRAME_SIZE
	.align		4
.L_753:
        /*1158*/ 	.byte	0x04, 0x11
        /*115a*/ 	.short	(.L_755 - .L_754)
	.align		4
.L_754:
        /*115c*/ 	.word	index@($__internal_2_$__cuda_sm70_shflsync_bfly_p)
        /*1160*/ 	.word	0x00000000


	//----- nvinfo : EIATTR_FRAME_SIZE
	.align		4
.L_755:
        /*1164*/ 	.byte	0x04, 0x11
        /*1166*/ 	.short	(.L_757 - .L_756)
	.align		4
.L_756:
        /*1168*/ 	.word	index@(_ZN7cutlass13device_kernelIN5flash19FlashAttnFwdCombineIN4cute5tupleIJNS3_1CILi8EEENS5_ILi128EEEEEELi6ELi256ELi1ELb0ELb0ENS_10bfloat16_tEfNS_4arch4Sm90EEEEEvNT_6ParamsE)
        /*116c*/ 	.word	0x00000000


	//----- nvinfo : EIATTR_REGCOUNT
	.align		4
.L_757:
        /*1170*/ 	.byte	0x04, 0x2f
        /*1172*/ 	.short	(.L_759 - .L_758)
	.align		4
.L_758:
        /*1174*/ 	.word	index@(_ZN7cutlass13device_kernelIN5flash19FlashAttnFwdCombineIN4cute5tupleIJNS3_1CILi8EEENS5_ILi128EEEEEELi7ELi256ELi1ELb0ELb0ENS_10bfloat16_tEfNS_4arch4Sm90EEEEEvNT_6ParamsE)
        /*1178*/ 	.word	0x00000030


	//----- nvinfo : EIATTR_FRAME_SIZE
	.align		4
.L_759:
        /*117c*/ 	.byte	0x04, 0x11
        /*117e*/ 	.short	(.L_761 - .L_760)
	.align		4
.L_760:
        /*1180*/ 	.word	index@($__internal_1_$__cuda_sm70_shflsync_bfly_p)
        /*1184*/ 	.word	0x00000000


	//----- nvinfo : EIATTR_FRAME_SIZE
	.align		4
.L_761:
        /*1188*/ 	.byte	0x04, 0x11
        /*118a*/ 	.short	(.L_763 - .L_762)
	.align		4
.L_762:
        /*118c*/ 	.word	index@(_ZN7cutlass13device_kernelIN5flash19FlashAttnFwdCombineIN4cute5tupleIJNS3_1CILi8EEENS5_ILi128EEEEEELi7ELi256ELi1ELb0ELb0ENS_10bfloat16_tEfNS_4arch4Sm90EEEEEvNT_6ParamsE)
        /*1190*/ 	.word	0x00000000


	//----- nvinfo : EIATTR_REGCOUNT
	.align		4
.L_763:
        /*1194*/ 	.byte	0x04, 0x2f
        /*1196*/ 	.short	(.L_765 - .L_764)
	.align		4
.L_764:
        /*1198*/ 	.word	index@(_ZN7cutlass13device_kernelIN5flash19FlashAttnFwdCombineIN4cute5tupleIJNS3_1CILi8EEENS5_ILi128EEEEEELi8ELi256ELi1ELb0ELb0ENS_10bfloat16_tEfNS_4arch4Sm90EEEEEvNT_6ParamsE)
        /*119c*/ 	.word	0x00000030


	//----- nvinfo : EIATTR_FRAME_SIZE
	.align		4
.L_765:
        /*11a0*/ 	.byte	0x04, 0x11
        /*11a2*/ 	.short	(.L_767 - .L_766)
	.align		4
.L_766:
        /*11a4*/ 	.word	index@($__internal_0_$__cuda_sm70_shflsync_bfly_p)
        /*11a8*/ 	.word	0x00000000


	//----- nvinfo : EIATTR_FRAME_SIZE
	.align		4
.L_767:
        /*11ac*/ 	.byte	0x04, 0x11
        /*11ae*/ 	.short	(.L_769 - .L_768)
	.align		4
.L_768:
        /*11b0*/ 	.word	index@(_ZN7cutlass13device_kernelIN5flash19FlashAttnFwdCombineIN4cute5tupleIJNS3_1CILi8EEENS5_ILi128EEEEEELi8ELi256ELi1ELb0ELb0ENS_10bfloat16_tEfNS_4arch4Sm90EEEEEvNT_6ParamsE)
        /*11b4*/ 	.word	0x00000000


	//----- nvinfo : EIATTR_MIN_STACK_SIZE
	.align		4
.L_769:
        /*11b8*/ 	.byte	0x04, 0x12
        /*11ba*/ 	.short	(.L_771 - .L_770)
	.align		4
.L_770:
        /*11bc*/ 	.word	index@(_ZN7cutlass13device_kernelIN5flash19FlashAttnFwdCombineIN4cute5tupleIJNS3_1CILi8EEENS5_ILi128EEEEEELi8ELi256ELi1ELb0ELb0ENS_10bfloat16_tEfNS_4arch4Sm90EEEEEvNT_6ParamsE)
        /*11c0*/ 	.word	0x00000000


	//----- nvinfo : EIATTR_MIN_STACK_SIZE
	.align		4
.L_771:
        /*11c4*/ 	.byte	0x04, 0x12
        /*11c6*/ 	.short	(.L_773 - .L_772)
	.align		4
.L_772:
        /*11c8*/ 	.word	index@(_ZN7cutlass13device_kernelIN5flash19FlashAttnFwdCombineIN4cute5tupleIJNS3_1CILi8EEENS5_ILi128EEEEEELi7ELi256ELi1ELb0ELb0ENS_10bfloat16_tEfNS_4arch4Sm90EEEEEvNT_6ParamsE)
        /*11cc*/ 	.word	0x00000000


	//----- nvinfo : EIATTR_MIN_STACK_SIZE
	.align		4
.L_773:
        /*11d0*/ 	.byte	0x04, 0x12
        /*11d2*/ 	.short	(.L_775 - .L_774)
	.align		4
.L_774:
        /*11d4*/ 	.word	index@(_ZN7cutlass13device_kernelIN5flash19FlashAttnFwdCombineIN4cute5tupleIJNS3_1CILi8EEENS5_ILi128EEEEEELi6ELi256ELi1ELb0ELb0ENS_10bfloat16_tEfNS_4arch4Sm90EEEEEvNT_6ParamsE)
        /*11d8*/ 	.word	0x00000000


	//----- nvinfo : EIATTR_MIN_STACK_SIZE
	.align		4
.L_775:
        /*11dc*/ 	.byte	0x04, 0x12
        /*11de*/ 	.short	(.L_777 - .L_776)
	.align		4
.L_776:
        /*11e0*/ 	.word	index@(_ZN7cutlass13device_kernelIN5flash19FlashAttnFwdCombineIN4cute5tupleIJNS3_1CILi8EEENS5_ILi128EEEEEELi5ELi256ELi1ELb0ELb0ENS_10bfloat16_tEfNS_4arch4Sm90EEEEEvNT_6ParamsE)
        /*11e4*/ 	.word	0x00000000


	//----- nvinfo : EIATTR_MIN_STACK_SIZE
	.align		4
.L_777:
        /*11e8*/ 	.byte	0x04, 0x12
        /*11ea*/ 	.short	(.L_779 - .L_778)
	.align		4
.L_778:
        /*11ec*/ 	.word	index@(_ZN7cutlass13device_kernelIN5flash19FlashAttnFwdCombineIN4cute5tupleIJNS3_1CILi8EEENS5_ILi128EEEEEELi8ELi256ELi1ELb0ELb1ENS_10bfloat16_tEfNS_4arch4Sm90EEEEEvNT_6ParamsE)
        /*11f0*/ 	.word	0x00000000


	//----- nvinfo : EIATTR_MIN_STACK_SIZE
	.align		4
.L_779:
        /*11f4*/ 	.byte	0x04, 0x12
        /*11f6*/ 	.short	(.L_781 - .L_780)
	.align		4
.L_780:
        /*11f8*/ 	.word	index@(_ZN7cutlass13device_kernelIN5flash19FlashAttnFwdCombineIN4cute5tupleIJNS3_1CILi8EEENS5_ILi128EEEEEELi7ELi256ELi1ELb0ELb1ENS_10bfloat16_tEfNS_4arch4Sm90EEEEEvNT_6ParamsE)
        /*11fc*/ 	.word	0x00000000


	//----- nvinfo : EIATTR_MIN_STACK_SIZE
	.align		4
.L_781:
        /*1200*/ 	.byte	0x04, 0x12
        /*1202*/ 	.short	(.L_783 - .L_782)
	.align		4
.L_782:
        /*1204*/ 	.word	index@(_ZN7cutlass13device_kernelIN5flash19FlashAttnFwdCombineIN4cute5tupleIJNS3_1CILi8EEENS5_ILi128EEEEEELi6ELi256ELi1ELb0ELb1ENS_10bfloat16_tEfNS_4arch4Sm90EEEEEvNT_6ParamsE)
        /*1208*/ 	.word	0x00000000


	//----- nvinfo : EIATTR_MIN_STACK_SIZE
	.align		4
.L_783:
        /*120c*/ 	.byte	0x04, 0x12
        /*120e*/ 	.short	(.L_785 - .L_784)
	.align		4
.L_784:
        /*1210*/ 	.word	index@(_ZN7cutlass13device_kernelIN5flash19FlashAttnFwdCombineIN4cute5tupleIJNS3_1CILi8EEENS5_ILi128EEEEEELi5ELi256ELi1ELb0ELb1ENS_10bfloat16_tEfNS_4arch4Sm90EEEEEvNT_6ParamsE)
        /*1214*/ 	.word	0x00000000


	//----- nvinfo : EIATTR_MIN_STACK_SIZE
	.align		4
.L_785:
        /*1218*/ 	.byte	0x04, 0x12
        /*121a*/ 	.short	(.L_787 - .L_786)
	.align		4
.L_786:
        /*121c*/ 	.word	index@(_ZN7cutlass13device_kernelIN5flash19FlashAttnFwdCombineIN4cute5tupleIJNS3_1CILi8EEENS5_ILi128EEEEEELi8ELi256ELi1ELb0ELb0ENS_10bfloat16_tEfNS_4arch4Sm80EEEEEvNT_6ParamsE)
        /*1220*/ 	.word	0x00000000


	//----- nvinfo : EIATTR_MIN_STACK_SIZE
	.align		4
.L_787:
        /*1224*/ 	.byte	0x04, 0x12
        /*1226*/ 	.short	(.L_789 - .L_788)
	.align		4
.L_788:
        /*1228*/ 	.word	index@(_ZN7cutlass13device_kernelIN5flash19FlashAttnFwdCombineIN4cute5tupleIJNS3_1CILi8EEENS5_ILi128EEEEEELi7ELi256ELi1ELb0ELb0ENS_10bfloat16_tEfNS_4arch4Sm80EEEEEvNT_6ParamsE)
        /*122c*/ 	.word	0x00000000


	//----- nvinfo : EIATTR_MIN_STACK_SIZE
	.align		4
.L_789:
        /*1230*/ 	.byte	0x04, 0x12
        /*1232*/ 	.short	(.L_791 - .L_790)
	.align		4
.L_790:
        /*1234*/ 	.word	index@(_ZN7cutlass13device_kernelIN5flash19FlashAttnFwdCombineIN4cute5tupleIJNS3_1CILi8EEENS5_ILi128EEEEEELi6ELi256ELi1ELb0ELb0ENS_10bfloat16_tEfNS_4arch4Sm80EEEEEvNT_6ParamsE)
        /*1238*/ 	.word	0x00000000


	//----- nvinfo : EIATTR_MIN_STACK_SIZE
	.align		4
.L_791:
        /*123c*/ 	.byte	0x04, 0x12
        /*123e*/ 	.short	(.L_793 - .L_792)
	.align		4
.L_792:
        /*1240*/ 	.word	index@(_ZN7cutlass13device_kernelIN5flash19FlashAttnFwdCombineIN4cute5tupleIJNS3_1CILi8EEENS5_ILi128EEEEEELi5ELi256ELi1ELb0ELb0ENS_10bfloat16_tEfNS_4arch4Sm80EEEEEvNT_6ParamsE)
        /*1244*/ 	.word	0x00000000


	//----- nvinfo : EIATTR_MIN_STACK_SIZE
	.align		4
.L_793:
        /*1248*/ 	.byte	0x04, 0x12
        /*124a*/ 	.short	(.L_795 - .L_794)
	.align		4
.L_794:
        /*124c*/ 	.word	index@(_ZN7cutlass13device_kernelIN5flash19FlashAttnFwdCombineIN4cute5tupleIJNS3_1CILi8EEENS5_ILi128EEEEEELi8ELi256ELi1ELb0ELb1ENS_10bfloat16_tEfNS_4arch4Sm80EEEEEvNT_6ParamsE)
        /*1250*/ 	.word	0x00000000


	//----- nvinfo : EIATTR_MIN_STACK_SIZE
	.align		4
.L_795:
        /*1254*/ 	.byte	0x04, 0x12
        /*1256*/ 	.short	(.L_797 - .L_796)
	.align		4
.L_796:
        /*1258*/ 	.word	index@(_ZN7cutlass13device_kernelIN5flash19FlashAttnFwdCombineIN4cute5tupleIJNS3_1CILi8EEENS5_ILi128EEEEEELi7ELi256ELi1ELb0ELb1ENS_10bfloat16_tEfNS_4arch4Sm80EEEEEvNT_6ParamsE)
        /*125c*/ 	.word	0x00000000


	//----- nvinfo : EIATTR_MIN_STACK_SIZE
	.align		4
.L_797:
        /*1260*/ 	.byte	0x04, 0x12
        /*1262*/ 	.short	(.L_799 - .L_798)
	.align		4
.L_798:
        /*1264*/ 	.word	index@(_ZN7cutlass13device_kernelIN5flash19FlashAttnFwdCombineIN4cute5tupleIJNS3_1CILi8EEENS5_ILi128EEEEEELi6ELi256ELi1ELb0ELb1ENS_10bfloat16_tEfNS_4arch4Sm80EEEEEvNT_6ParamsE)
        /*1268*/ 	.word	0x00000000


	//----- nvinfo : EIATTR_MIN_STACK_SIZE
	.align		4
.L_799:
        /*126c*/ 	.byte	0x04, 0x12
        /*126e*/ 	.short	(.L_801 - .L_800)
	.align		4
.L_800:
        /*1270*/ 	.word	index@(_ZN7cutlass13device_kernelIN5flash19FlashAttnFwdCombineIN4cute5tupleIJNS3_1CILi8EEENS5_ILi128EEEEEELi5ELi256ELi1ELb0ELb1ENS_10bfloat16_tEfNS_4arch4Sm80EEEEEvNT_6ParamsE)
        /*1274*/ 	.word	0x00000000


	//----- nvinfo : EIATTR_MIN_STACK_SIZE
	.align		4
.L_801:
        /*1278*/ 	.byte	0x04, 0x12
        /*127a*/ 	.short	(.L_803 - .L_802)
	.align		4
.L_802:
        /*127c*/ 	.word	index@(_ZN7cutlass13device_kernelIN5flash19FlashAttnFwdCombineIN4cute5tupleIJNS3_1CILi16EEENS5_ILi64EEEEEELi8ELi256ELi1ELb0ELb0ENS_10bfloat16_tEfNS_4arch4Sm90EEEEEvNT_6ParamsE)
        /*1280*/ 	.word	0x00000000


	//----- nvinfo : EIATTR_MIN_STACK_SIZE
	.align		4
.L_803:
        /*1284*/ 	.byte	0x04, 0x12
        /*1286*/ 	.short	(.L_805 - .L_804)
	.align		4
.L_804:
        /*1288*/ 	.word	index@(_ZN7cutlass13device_kernelIN5flash19FlashAttnFwdCombineIN4cute5tupleIJNS3_1CILi16EEENS5_ILi64EEEEEELi7ELi256ELi1ELb0ELb0ENS_10bfloat16_tEfNS_4arch4Sm90EEEEEvNT_6ParamsE)
        /*128c*/ 	.word	0x00000000


	//----- nvinfo : EIATTR_MIN_STACK_SIZE
	.align		4
.L_805:
        /*1290*/ 	.byte	0x04, 0x12
        /*1292*/ 	.short	(.L_807 - .L_806)
	.align		4
.L_806:
        /*1294*/ 	.word	index@(_ZN7cutlass13device_kernelIN5flash19FlashAttnFwdCombineIN4cute5tupleIJNS3_1CILi16EEENS5_ILi64EEEEEELi6ELi256ELi1ELb0ELb0ENS_10bfloat16_tEfNS_4arch4Sm90EEEEEvNT_6ParamsE)
        /*1298*/ 	.word	0x00000000


	//----- nvinfo : EIATTR_MIN_STACK_SIZE
	.align		4
.L_807:
        /*129c*/ 	.byte	0x04, 0x12
        /*129e*/ 	.short	(.L_809 - .L_808)
	.align		4
.L_808:
        /*12a0*/ 	.word	index@(_ZN7cutlass13device_kernelIN5flash19FlashAttnFwdCombineIN4cute5tupleIJNS3_1CILi16EEENS5_ILi64EEEEEELi5ELi256ELi1ELb0ELb0ENS_10bfloat16_tEfNS_4arch4Sm90EEEEEvNT_6ParamsE)
        /*12a4*/ 	.word	0x00000000


	//----- nvinfo : EIATTR_MIN_STACK_SIZE
	.align		4
.L_809:
        /*12a8*/ 	.byte	0x04, 0x12
        /*12aa*/ 	.short	(.L_811 - .L_810)
	.align		4
.L_810:
        /*12ac*/ 	.word	index@(_ZN7cutlass13device_kernelIN5flash19FlashAttnFwdCombineIN4cute5tupleIJNS3_1CILi16EEENS5_ILi64EEEEEELi4ELi256ELi1ELb0ELb0ENS_10bfloat16_tEfNS_4arch4Sm90EEEEEvNT_6ParamsE)
        /*12b0*/ 	.word	0x00000000


	//----- nvinfo : EIATTR_MIN_STACK_SIZE
	.align		4
.L_811:
        /*12b4*/ 	.byte	0x04, 0x12
        /*12b6*/ 	.short	(.L_813 - .L_812)
	.align		4
.L_812:
        /*12b8*/ 	.word	index@(_ZN7cutlass13device_kernelIN5flash19FlashAttnFwdCombineIN4cute5tupleIJNS3_1CILi16EEENS5_ILi64EEEEEELi8ELi256ELi1ELb0ELb1ENS_10bfloat16_tEfNS_4arch4Sm90EEEEEvNT_6ParamsE)
        /*12bc*/ 	.word	0x00000000


	//----- nvinfo : EIATTR_MIN_STACK_SIZE
	.align		4
.L_813:
        /*12c0*/ 	.byte	0x04, 0x12
        /*12c2*/ 	.short	(.L_815 - .L_814)
	.align		4
.L_814:
        /*12c4*/ 	.word	index@(_ZN7cutlass13device_kernelIN5flash19FlashAttnFwdCombineIN4cute5tupleIJNS3_1CILi16EEENS5_ILi64EEEEEELi7ELi256ELi1ELb0ELb1ENS_10bfloat16_tEfNS_4arch4Sm90EEEEEvNT_6ParamsE)
        /*12c8*/ 	.word	0x00000000


	//----- nvinfo : EIATTR_MIN_STACK_SIZE
	.align		4
.L_815:
        /*12cc*/ 	.byte	0x04, 0x12
        /*12ce*/ 	.short	(.L_817 - .L_816)
	.align		4
.L_816:
        /*12d0*/ 	.word	index@(_ZN7cutlass13device_kernelIN5flash19FlashAttnFwdCombineIN4cute5tupleIJNS3_1CILi16EEENS5_ILi64EEEEEELi6ELi256ELi1ELb0ELb1ENS_10bfloat16_tEfNS_4arch4Sm90EEEEEvNT_6ParamsE)
        /*12d4*/ 	.word	0x00000000


	//----- nvinfo : EIATTR_MIN_STACK_SIZE
	.align		4
.L_817:
        /*12d8*/ 	.byte	0x04, 0x12
        /*12da*/ 	.short	(.L_819 - .L_818)
	.align		4
.L_818:
        /*12dc*/ 	.word	index@(_ZN7cutlass13device_kernelIN5flash19FlashAttnFwdCombineIN4cute5tupleIJNS3_1CILi16EEENS5_ILi64EEEEEELi5ELi256ELi1ELb0ELb1ENS_10bfloat16_tEfNS_4arch4Sm90EEEEEvNT_6ParamsE)
        /*12e0*/ 	.word	0x00000000


	//----- nvinfo : EIATTR_MIN_STACK_SIZE
	.align		4
.L_819:
        /*12e4*/ 	.byte	0x04, 0x12
        /*12e6*/ 	.short	(.L_821 - .L_820)
	.align		4
.L_820:
        /*12e8*/ 	.word	index@(_ZN7cutlass13device_kernelIN5flash19FlashAttnFwdCombineIN4cute5tupleIJNS3_1CILi16EEENS5_ILi64EEEEEELi4ELi256ELi1ELb0ELb1ENS_10bfloat16_tEfNS_4arch4Sm90EEEEEvNT_6ParamsE)
        /*12ec*/ 	.word	0x00000000


	//----- nvinfo : EIATTR_MIN_STACK_SIZE
	.align		4
.L_821:
        /*12f0*/ 	.byte	0x04, 0x12
        /*12f2*/ 	.short	(.L_823 - .L_822)
	.align		4
.L_822:
        /*12f4*/ 	.word	index@(_ZN7cutlass13device_kernelIN5flash19FlashAttnFwdCombineIN4cute5tupleIJNS3_1CILi16EEENS5_ILi64EEEEEELi8ELi256ELi1ELb0ELb0ENS_10bfloat16_tEfNS_4arch4Sm80EEEEEvNT_6ParamsE)
        /*12f8*/ 	.word	0x00000000


	//----- nvinfo : EIATTR_MIN_STACK_SIZE
	.align		4
.L_823:
        /*12fc*/ 	.byte	0x04, 0x12
        /*12fe*/ 	.short	(.L_825 - .L_824)
	.align		4
.L_824:
        /*1300*/ 	.word	index@(_ZN7cutlass13device_kernelIN5flash19FlashAttnFwdCombineIN4cute5tupleIJNS3_1CILi16EEENS5_ILi64EEEEEELi7ELi256ELi1ELb0ELb0ENS_10bfloat16_tEfNS_4arch4Sm80EEEEEvNT_6ParamsE)
        /*1304*/ 	.word	0x00000000


	//----- nvinfo : EIATTR_MIN_STACK_SIZE
	.align		4
.L_825:
        /*1308*/ 	.byte	0x04, 0x12
        /*130a*/ 	.short	(.L_827 - .L_826)
	.align		4
.L_826:
        /*130c*/ 	.word	index@(_ZN7cutlass13device_kernelIN5flash19FlashAttnFwdCombineIN4cute5tupleIJNS3_1CILi16EEENS5_ILi64EEEEEELi6ELi256ELi1ELb0ELb0ENS_10bfloat16_tEfNS_4arch4Sm80EEEEEvNT_6ParamsE)
        /*1310*/ 	.word	0x00000000


	//----- nvinfo : EIATTR_MIN_STACK_SIZE
	.align		4
.L_827:
        /*1314*/ 	.byte	0x04, 0x12
        /*1316*/ 	.short	(.L_829 - .L_828)
	.align		4
.L_828:
        /*1318*/ 	.word	index@(_ZN7cutlass13device_kernelIN5flash19FlashAttnFwdCombineIN4cute5tupleIJNS3_1CILi16EEENS5_ILi64EEEEEELi5ELi256ELi1ELb0ELb0ENS_10bfloat16_tEfNS_4arch4Sm80EEEEEvNT_6ParamsE)
        /*131c*/ 	.word	0x00000000


	//----- nvinfo : EIATTR_MIN_STACK_SIZE
	.align		4
.L_829:
        /*1320*/ 	.byte	0x04, 0x12
        /*1322*/ 	.short	(.L_831 - .L_830)
	.align		4
.L_830:
        /*1324*/ 	.word	index@(_ZN7cutlass13device_kernelIN5flash19FlashAttnFwdCombineIN4cute5tupleIJNS3_1CILi16EEENS5_ILi64EEEEEELi4ELi256ELi1ELb0ELb0ENS_10bfloat16_tEfNS_4arch4Sm80EEEEEvNT_6ParamsE)
        /*1328*/ 	.word	0x00000000


	//----- nvinfo : EIATTR_MIN_STACK_SIZE
	.align		4
.L_831:
        /*132c*/ 	.byte	0x04, 0x12
        /*132e*/ 	.short	(.L_833 - .L_832)
	.align		4
.L_832:
        /*1330*/ 	.word	index@(_ZN7cutlass13device_kernelIN5flash19FlashAttnFwdCombineIN4cute5tupleIJNS3_1CILi16EEENS5_ILi64EEEEEELi8ELi256ELi1ELb0ELb1ENS_10bfloat16_tEfNS_4arch4Sm80EEEEEvNT_6ParamsE)
        /*1334*/ 	.word	0x00000000


	//----- nvinfo : EIATTR_MIN_STACK_SIZE
	.align		4
.L_833:
        /*1338*/ 	.byte	0x04, 0x12
        /*133a*/ 	.short	(.L_835 - .L_834)
	.align		4
.L_834:
        /*133c*/ 	.word	index@(_ZN7cutlass13device_kernelIN5flash19FlashAttnFwdCombineIN4cute5tupleIJNS3_1CILi16EEENS5_ILi64EEEEEELi7ELi256ELi1ELb0ELb1ENS_10bfloat16_tEfNS_4arch4Sm80EEEEEvNT_6ParamsE)
        /*1340*/ 	.word	0x00000000


	//----- nvinfo : EIATTR_MIN_STACK_SIZE
	.align		4
.L_835:
        /*1344*/ 	.byte	0x04, 0x12
        /*1346*/ 	.short	(.L_837 - .L_836)
	.align		4
.L_836:
        /*1348*/ 	.word	index@(_ZN7cutlass13device_kernelIN5flash19FlashAttnFwdCombineIN4cute5tupleIJNS3_1CILi16EEENS5_ILi64EEEEEELi6ELi256ELi1ELb0ELb1ENS_10bfloat16_tEfNS_4arch4Sm80EEEEEvNT_6ParamsE)
        /*134c*/ 	.word	0x00000000


	//----- nvinfo : EIATTR_MIN_STACK_SIZE
	.align		4
.L_837:
        /*1350*/ 	.byte	0x04, 0x12
        /*1352*/ 	.short	(.L_839 - .L_838)
	.align		4
.L_838:
        /*1354*/ 	.word	index@(_ZN7cutlass13device_kernelIN5flash19FlashAttnFwdCombineIN4cute5tupleIJNS3_1CILi16EEENS5_ILi64EEEEEELi5ELi256ELi1ELb0ELb1ENS_10bfloat16_tEfNS_4arch4Sm80EEEEEvNT_6ParamsE)
        /*1358*/ 	.word	0x00000000


	//----- nvinfo : EIATTR_MIN_STACK_SIZE
	.align		4
.L_839:
        /*135c*/ 	.byte	0x04, 0x12
        /*135e*/ 	.short	(.L_841 - .L_840)
	.align		4
.L_840:
        /*1360*/ 	.word	index@(_ZN7cutlass13device_kernelIN5flash19FlashAttnFwdCombineIN4cute5tupleIJNS3_1CILi16EEENS5_ILi64EEEEEELi4ELi256ELi1ELb0ELb1ENS_10bfloat16_tEfNS_4arch4Sm80EEEEEvNT_6ParamsE)
        /*1364*/ 	.word	0x00000000


	//----- nvinfo : EIATTR_MIN_STACK_SIZE
	.align		4
.L_841:
        /*1368*/ 	.byte	0x04, 0x12
        /*136a*/ 	.short	(.L_843 - .L_842)
	.align		4
.L_842:
        /*136c*/ 	.word	index@(_ZN7cutlass13device_kernelIN5flash19FlashAttnFwdCombineIN4cute5tupleIJNS3_1CILi8EEENS5_ILi128EEEEEELi8ELi256ELi1ELb0ELb0ENS_6half_tEfNS_4arch4Sm90EEEEEvNT_6ParamsE)
        /*1370*/ 	.word	0x00000000


	//----- nvinfo : EIATTR_MIN_STACK_SIZE
	.align		4
.L_843:
        /*1374*/ 	.byte	0x04, 0x12
        /*1376*/ 	.short	(.L_845 - .L_844)
	.align		4
.L_844:
        /*1378*/ 	.word	index@(_ZN7cutlass13device_kernelIN5flash19FlashAttnFwdCombineIN4cute5tupleIJNS3_1CILi8EEENS5_ILi128EEEEEELi7ELi256ELi1ELb0ELb0ENS_6half_tEfNS_4arch4Sm90EEEEEvNT_6ParamsE)
        /*137c*/ 	.word	0x00000000


	//----- nvinfo : EIATTR_MIN_STACK_SIZE
	.align		4
.L_845:
        /*1380*/ 	.byte	0x04, 0x12
        /*1382*/ 	.short	(.L_847 - .L_846)
	.align		4
.L_846:
        /*1384*/ 	.word	index@(_ZN7cutlass13device_kernelIN5flash19FlashAttnFwdCombineIN4cute5tupleIJNS3_1CILi8EEENS5_ILi128EEEEEELi6ELi256ELi1ELb0ELb0ENS_6half_tEfNS_4arch4Sm90EEEEEvNT_6ParamsE)
        /*1388*/ 	.word	0x00000000


	//----- nvinfo : EIATTR_MIN_STACK_SIZE
	.align		4
.L_847:
        /*138c*/ 	.byte	0x04, 0x12
        /*138e*/ 	.short	(.L_849 - .L_848)
	.align		4
.L_848:
        /*1390*/ 	.word	index@(_ZN7cutlass13device_kernelIN5flash19FlashAttnFwdCombineIN4cute5tupleIJNS3_1CILi8EEENS5_ILi128EEEEEELi5ELi256ELi1ELb0ELb0ENS_6half_tEfNS_4arch4Sm90EEEEEvNT_6ParamsE)
        /*1394*/ 	.word	0x00000000


	//----- nvinfo : EIATTR_MIN_STACK_SIZE
	.align		4
.L_849:
        /*1398*/ 	.byte	0x04, 0x12
        /*139a*/ 	.short	(.L_851 - .L_850)
	.align		4
.L_850:
        /*139c*/ 	.word	index@(_ZN7cutlass13device_kernelIN5flash19FlashAttnFwdCombineIN4cute5tupleIJNS3_1CILi8EEENS5_ILi128EEEEEELi8ELi256ELi1ELb0ELb1ENS_6half_tEfNS_4arch4Sm90EEEEEvNT_6ParamsE)
        /*13a0*/ 	.word	0x00000000


	//----- nvinfo : EIATTR_MIN_STACK_SIZE
	.align		4
.L_851:
        /*13a4*/ 	.byte	0x04, 0x12
        /*13a6*/ 	.short	(.L_853 - .L_852)
	.align		4
.L_852:
        /*13a8*/ 	.word	index@(_ZN7cutlass13device_kernelIN5flash19FlashAttnFwdCombineIN4cute5tupleIJNS3_1CILi8EEENS5_ILi128EEEEEELi7ELi256ELi1ELb0ELb1ENS_6half_tEfNS_4arch4Sm90EEEEEvNT_6ParamsE)
        /*13ac*/ 	.word	0x00000000


	//----- nvinfo : EIATTR_MIN_STACK_SIZE
	.align		4
.L_853:
        /*13b0*/ 	.byte	0x04, 0x12
        /*13b2*/ 	.short	(.L_855 - .L_854)
	.align		4
.L_854:
        /*13b4*/ 	.word	index@(_ZN7cutlass13device_kernelIN5flash19FlashAttnFwdCombineIN4cute5tupleIJNS3_1CILi8EEENS5_ILi128EEEEEELi6ELi256ELi1ELb0ELb1ENS_6half_tEfNS_4arch4Sm90EEEEEvNT_6ParamsE)
        /*13b8*/ 	.word	0x00000000


	//----- nvinfo : EIATTR_MIN_STACK_SIZE
	.align		4
.L_855:
        /*13bc*/ 	.byte	0x04, 0x12
        /*13be*/ 	.short	(.L_857 - .L_856)
	.align		4
.L_856:
        /*13c0*/ 	.word	index@(_ZN7cutlass13device_kernelIN5flash19FlashAttnFwdCombineIN4cute5tupleIJNS3_1CILi8EEENS5_ILi128EEEEEELi5ELi256ELi1ELb0ELb1ENS_6half_tEfNS_4arch4Sm90EEEEEvNT_6ParamsE)
        /*13c4*/ 	.word	0x00000000


	//----- nvinfo : EIATTR_MIN_STACK_SIZE
	.align		4
.L_857:
        /*13c8*/ 	.byte	0x04, 0x12
        /*13ca*/ 	.short	(.L_859 - .L_858)
	.align		4
.L_858:
        /*13cc*/ 	.word	index@(_ZN7cutlass13device_kernelIN5flash19FlashAttnFwdCombineIN4cute5tupleIJNS3_1CILi8EEENS5_ILi128EEEEEELi8ELi256ELi1ELb0ELb0ENS_6half_tEfNS_4arch4Sm80EEEEEvNT_6ParamsE)
        /*13d0*/ 	.word	0x00000000


	//----- nvinfo : EIATTR_MIN_STACK_SIZE
	.align		4
.L_859:
        /*13d4*/ 	.byte	0x04, 0x12
        /*13d6*/ 	.short	(.L_861 - .L_860)
	.align		4
.L_860:
        /*13d8*/ 	.word	index@(_ZN7cutlass13device_kernelIN5flash19FlashAttnFwdCombineIN4cute5tupleIJNS3_1CILi8EEENS5_ILi128EEEEEELi7ELi256ELi1ELb0ELb0ENS_6half_tEfNS_4arch4Sm80EEEEEvNT_6ParamsE)
        /*13dc*/ 	.word	0x00000000


	//----- nvinfo : EIATTR_MIN_STACK_SIZE
	.align		4
.L_861:
        /*13e0*/ 	.byte	0x04, 0x12
        /*13e2*/ 	.short	(.L_863 - .L_862)
	.align		4
.L_862:
        /*13e4*/ 	.word	index@(_ZN7cutlass13device_kernelIN5flash19FlashAttnFwdCombineIN4cute5tupleIJNS3_1CILi8EEENS5_ILi128EEEEEELi6ELi256ELi1ELb0ELb0ENS_6half_tEfNS_4arch4Sm80EEEEEvNT_6ParamsE)
        /*13e8*/ 	.word	0x00000000


	//----- nvinfo : EIATTR_MIN_STACK_SIZE
	.align		4
.L_863:
        /*13ec*/ 	.byte	0x04, 0x12
        /*13ee*/ 	.short	(.L_865 - .L_864)
	.align		4
.L_864:
        /*13f0*/ 	.word	index@(_ZN7cutlass13device_kernelIN5flash19FlashAttnFwdCombineIN4cute5tupleIJNS3_1CILi8EEENS5_ILi128EEEEEELi5ELi256ELi1ELb0ELb0ENS_6half_tEfNS_4arch4Sm80EEEEEvNT_6ParamsE)
        /*13f4*/ 	.word	0x00000000


	//----- nvinfo : EIATTR_MIN_STACK_SIZE
	.align		4
.L_865:
        /*13f8*/ 	.byte	0x04, 0x12
        /*13fa*/ 	.short	(.L_867 - .L_866)
	.align		4
.L_866:
        /*13fc*/ 	.word	index@(_ZN7cutlass13device_kernelIN5flash19FlashAttnFwdCombineIN4cute5tupleIJNS3_1CILi8EEENS5_ILi128EEEEEELi8ELi256ELi1ELb0ELb1ENS_6half_tEfNS_4arch4Sm80EEEEEvNT_6ParamsE)
        /*1400*/ 	.word	0x00000000


	//----- nvinfo : EIATTR_MIN_STACK_SIZE
	.align		4
.L_867:
        /*1404*/ 	.byte	0x04, 0x12
        /*1406*/ 	.short	(.L_869 - .L_868)
	.align		4
.L_868:
        /*1408*/ 	.word	index@(_ZN7cutlass13device_kernelIN5flash19FlashAttnFwdCombineIN4cute5tupleIJNS3_1CILi8EEENS5_ILi128EEEEEELi7ELi256ELi1ELb0ELb1ENS_6half_tEfNS_4arch4Sm80EEEEEvNT_6ParamsE)
        /*140c*/ 	.word	0x00000000


	//----- nvinfo : EIATTR_MIN_STACK_SIZE
	.align		4
.L_869:
        /*1410*/ 	.byte	0x04, 0x12
        /*1412*/ 	.short	(.L_871 - .L_870)
	.align		4
.L_870:
        /*1414*/ 	.word	index@(_ZN7cutlass13device_kernelIN5flash19FlashAttnFwdCombineIN4cute5tupleIJNS3_1CILi8EEENS5_ILi128EEEEEELi6ELi256ELi1ELb0ELb1ENS_6half_tEfNS_4arch4Sm80EEEEEvNT_6ParamsE)
        /*1418*/ 	.word	0x00000000


	//----- nvinfo : EIATTR_MIN_STACK_SIZE
	.align		4
.L_871:
        /*141c*/ 	.byte	0x04, 0x12
        /*141e*/ 	.short	(.L_873 - .L_872)
	.align		4
.L_872:
        /*1420*/ 	.word	index@(_ZN7cutlass13device_kernelIN5flash19FlashAttnFwdCombineIN4cute5tupleIJNS3_1CILi8EEENS5_ILi128EEEEEELi5ELi256ELi1ELb0ELb1ENS_6half_tEfNS_4arch4Sm80EEEEEvNT_6ParamsE)
        /*1424*/ 	.word	0x00000000


	//----- nvinfo : EIATTR_MIN_STACK_SIZE
	.align		4
.L_873:
        /*1428*/ 	.byte	0x04, 0x12
        /*142a*/ 	.short	(.L_875 - .L_874)
	.align		4
.L_874:
        /*142c*/ 	.word	index@(_ZN7cutlass13device_kernelIN5flash19FlashAttnFwdCombineIN4cute5tupleIJNS3_1CILi16EEENS5_ILi64EEEEEELi8ELi256ELi1ELb0ELb0ENS_6half_tEfNS_4arch4Sm90EEEEEvNT_6ParamsE)
        /*1430*/ 	.word	0x00000000


	//----- nvinfo : EIATTR_MIN_STACK_SIZE
	.align		4
.L_875:
        /*1434*/ 	.byte	0x04, 0x12
        /*1436*/ 	.short	(.L_877 - .L_876)
	.align		4
.L_876:
        /*1438*/ 	.word	index@(_ZN7cutlass13device_kernelIN5flash19FlashAttnFwdCombineIN4cute5tupleIJNS3_1CILi16EEENS5_ILi64EEEEEELi7ELi256ELi1ELb0ELb0ENS_6half_tEfNS_4arch4Sm90EEEEEvNT_6ParamsE)
        /*143c*/ 	.word	0x00000000


	//----- nvinfo : EIATTR_MIN_STACK_SIZE
	.align		4
.L_877:
        /*1440*/ 	.byte	0x04, 0x12
        /*1442*/ 	.short	(.L_879 - .L_878)
	.align		4
.L_878:
        /*1444*/ 	.word	index@(_ZN7cutlass13device_kernelIN5flash19FlashAttnFwdCombineIN4cute5tupleIJNS3_1CILi16EEENS5_ILi64EEEEEELi6ELi256ELi1ELb0ELb0ENS_6half_tEfNS_4arch4Sm90EEEEEvNT_6ParamsE)
        /*1448*/ 	.word	0x00000000


	//----- nvinfo : EIATTR_MIN_STACK_SIZE
	.align		4
.L_879:
        /*144c*/ 	.byte	0x04, 0x12
        /*144e*/ 	.short	(.L_881 - .L_880)
	.align		4
.L_880:
        /*1450*/ 	.word	index@(_ZN7cutlass13device_kernelIN5flash19FlashAttnFwdCombineIN4cute5tupleIJNS3_1CILi16EEENS5_ILi64EEEEEELi5ELi256ELi1ELb0ELb0ENS_6half_tEfNS_4arch4Sm90EEEEEvNT_6ParamsE)
        /*1454*/ 	.word	0x00000000


	//----- nvinfo : EIATTR_MIN_STACK_SIZE
	.align		4
.L_881:
        /*1458*/ 	.byte	0x04, 0x12
        /*145a*/ 	.short	(.L_883 - .L_882)
	.align		4
.L_882:
        /*145c*/ 	.word	index@(_ZN7cutlass13device_kernelIN5flash19FlashAttnFwdCombineIN4cute5tupleIJNS3_1CILi16EEENS5_ILi64EEEEEELi4ELi256ELi1ELb0ELb0ENS_6half_tEfNS_4arch4Sm90EEEEEvNT_6ParamsE)
        /*1460*/ 	.word	0x00000000


	//----- nvinfo : EIATTR_MIN_STACK_SIZE
	.align		4
.L_883:
        /*1464*/ 	.byte	0x04, 0x12
        /*1466*/ 	.short	(.L_885 - .L_884)
	.align		4
.L_884:
        /*1468*/ 	.word	index@(_ZN7cutlass13device_kernelIN5flash19FlashAttnFwdCombineIN4cute5tupleIJNS3_1CILi16EEENS5_ILi64EEEEEELi8ELi256ELi1ELb0ELb1ENS_6half_tEfNS_4arch4Sm90EEEEEvNT_6ParamsE)
        /*146c*/ 	.word	0x00000000


	//----- nvinfo : EIATTR_MIN_STACK_SIZE
	.align		4
.L_885:
        /*1470*/ 	.byte	0x04, 0x12
        /*1472*/ 	.short	(.L_887 - .L_886)
	.align		4
.L_886:
        /*1474*/ 	.word	index@(_ZN7cutlass13device_kernelIN5flash19FlashAttnFwdCombineIN4cute5tupleIJNS3_1CILi16EEENS5_ILi64EEEEEELi7ELi256ELi1ELb0ELb1ENS_6half_tEfNS_4arch4Sm90EEEEEvNT_6ParamsE)
        /*1478*/ 	.word	0x00000000


	//----- nvinfo : EIATTR_MIN_STACK_SIZE
	.align		4
.L_887:
        /*147c*/ 	.byte	0x04, 0x12
        /*147e*/ 	.short	(.L_889 - .L_888)
	.align		4
.L_888:
        /*1480*/ 	.word	index@(_ZN7cutlass13device_kernelIN5flash19FlashAttnFwdCombineIN4cute5tupleIJNS3_1CILi16EEENS5_ILi64EEEEEELi6ELi256ELi1ELb0ELb1ENS_6half_tEfNS_4arch4Sm90EEEEEvNT_6ParamsE)
        /*1484*/ 	.word	0x00000000


	//----- nvinfo : EIATTR_MIN_STACK_SIZE
	.align		4
.L_889:
        /*1488*/ 	.byte	0x04, 0x12
        /*148a*/ 	.short	(.L_891 - .L_890)
	.align		4
.L_890:
        /*148c*/ 	.word	index@(_ZN7cutlass13device_kernelIN5flash19FlashAttnFwdCombineIN4cute5tupleIJNS3_1CILi16EEENS5_ILi64EEEEEELi5ELi256ELi1ELb0ELb1ENS_6half_tEfNS_4arch4Sm90EEEEEvNT_6ParamsE)
        /*1490*/ 	.word	0x00000000


	//----- nvinfo : EIATTR_MIN_STACK_SIZE
	.align		4
.L_891:
        /*1494*/ 	.byte	0x04, 0x12
        /*1496*/ 	.short	(.L_893 - .L_892)
	.align		4
.L_892:
        /*1498*/ 	.word	index@(_ZN7cutlass13device_kernelIN5flash19FlashAttnFwdCombineIN4cute5tupleIJNS3_1CILi16EEENS5_ILi64EEEEEELi4ELi256ELi1ELb0ELb1ENS_6half_tEfNS_4arch4Sm90EEEEEvNT_6ParamsE)
        /*149c*/ 	.word	0x00000000


	//----- nvinfo : EIATTR_MIN_STACK_SIZE
	.align		4
.L_893:
        /*14a0*/ 	.byte	0x04, 0x12
        /*14a2*/ 	.short	(.L_895 - .L_894)
	.align		4
.L_894:
        /*14a4*/ 	.word	index@(_ZN7cutlass13device_kernelIN5flash19FlashAttnFwdCombineIN4cute5tupleIJNS3_1CILi16EEENS5_ILi64EEEEEELi8ELi256ELi1ELb0ELb0ENS_6half_tEfNS_4arch4Sm80EEEEEvNT_6ParamsE)
        /*14a8*/ 	.word	0x00000000


	//----- nvinfo : EIATTR_MIN_STACK_SIZE
	.align		4
.L_895:
        /*14ac*/ 	.byte	0x04, 0x12
        /*14ae*/ 	.short	(.L_897 - .L_896)
	.align		4
.L_896:
        /*14b0*/ 	.word	index@(_ZN7cutlass13device_kernelIN5flash19FlashAttnFwdCombineIN4cute5tupleIJNS3_1CILi16EEENS5_ILi64EEEEEELi7ELi256ELi1ELb0ELb0ENS_6half_tEfNS_4arch4Sm80EEEEEvNT_6ParamsE)
        /*14b4*/ 	.word	0x00000000


	//----- nvinfo : EIATTR_MIN_STACK_SIZE
	.align		4
.L_897:
        /*14b8*/ 	.byte	0x04, 0x12
        /*14ba*/ 	.short	(.L_899 - .L_898)
	.align		4
.L_898:
        /*14bc*/ 	.word	index@(_ZN7cutlass13device_kernelIN5flash19FlashAttnFwdCombineIN4cute5tupleIJNS3_1CILi16EEENS5_ILi64EEEEEELi6ELi256ELi1ELb0ELb0ENS_6half_tEfNS_4arch4Sm80EEEEEvNT_6ParamsE)
        /*14c0*/ 	.word	0x00000000


	//----- nvinfo : EIATTR_MIN_STACK_SIZE
	.align		4
.L_899:
        /*14c4*/ 	.byte	0x04, 0x12
        /*14c6*/ 	.short	(.L_901 - .L_900)
	.align		4
.L_900:
        /*14c8*/ 	.word	index@(_ZN7cutlass13device_kernelIN5flash19FlashAttnFwdCombineIN4cute5tupleIJNS3_1CILi16EEENS5_ILi64EEEEEELi5ELi256ELi1ELb0ELb0ENS_6half_tEfNS_4arch4Sm80EEEEEvNT_6ParamsE)
        /*14cc*/ 	.word	0x00000000


	//----- nvinfo : EIATTR_MIN_STACK_SIZE
	.align		4
.L_901:
        /*14d0*/ 	.byte	0x04, 0x12
        /*14d2*/ 	.short	(.L_903 - .L_902)
	.align		4
.L_902:
        /*14d4*/ 	.word	index@(_ZN7cutlass13device_kernelIN5flash19FlashAttnFwdCombineIN4cute5tupleIJNS3_1CILi16EEENS5_ILi64EEEEEELi4ELi256ELi1ELb0ELb0ENS_6half_tEfNS_4arch4Sm80EEEEEvNT_6ParamsE)
        /*14d8*/ 	.word	0x00000000


	//----- nvinfo : EIATTR_MIN_STACK_SIZE
	.align		4
.L_903:
        /*14dc*/ 	.byte	0x04, 0x12
        /*14de*/ 	.short	(.L_905 - .L_904)
	.align		4
.L_904:
        /*14e0*/ 	.word	index@(_ZN7cutlass13device_kernelIN5flash19FlashAttnFwdCombineIN4cute5tupleIJNS3_1CILi16EEENS5_ILi64EEEEEELi8ELi256ELi1ELb0ELb1ENS_6half_tEfNS_4arch4Sm80EEEEEvNT_6ParamsE)
        /*14e4*/ 	.word	0x00000000


	//----- nvinfo : EIATTR_MIN_STACK_SIZE
	.align		4
.L_905:
        /*14e8*/ 	.byte	0x04, 0x12
        /*14ea*/ 	.short	(.L_907 - .L_906)
	.align		4
.L_906:
        /*14ec*/ 	.word	index@(_ZN7cutlass13device_kernelIN5flash19FlashAttnFwdCombineIN4cute5tupleIJNS3_1CILi16EEENS5_ILi64EEEEEELi7ELi256ELi1ELb0ELb1ENS_6half_tEfNS_4arch4Sm80EEEEEvNT_6ParamsE)
        /*14f0*/ 	.word	0x00000000


	//----- nvinfo : EIATTR_MIN_STACK_SIZE
	.align		4
.L_907:
        /*14f4*/ 	.byte	0x04, 0x12
        /*14f6*/ 	.short	(.L_909 - .L_908)
	.align		4
.L_908:
        /*14f8*/ 	.word	index@(_ZN7cutlass13device_kernelIN5flash19FlashAttnFwdCombineIN4cute5tupleIJNS3_1CILi16EEENS5_ILi64EEEEEELi6ELi256ELi1ELb0ELb1ENS_6half_tEfNS_4arch4Sm80EEEEEvNT_6ParamsE)
        /*14fc*/ 	.word	0x00000000


	//----- nvinfo : EIATTR_MIN_STACK_SIZE
	.align		4
.L_909:
        /*1500*/ 	.byte	0x04, 0x12
        /*1502*/ 	.short	(.L_911 - .L_910)
	.align		4
.L_910:
        /*1504*/ 	.word	index@(_ZN7cutlass13device_kernelIN5flash19FlashAttnFwdCombineIN4cute5tupleIJNS3_1CILi16EEENS5_ILi64EEEEEELi5ELi256ELi1ELb0ELb1ENS_6half_tEfNS_4arch4Sm80EEEEEvNT_6ParamsE)
        /*1508*/ 	.word	0x00000000


	//----- nvinfo : EIATTR_MIN_STACK_SIZE
	.align		4
.L_911:
        /*150c*/ 	.byte	0x04, 0x12
        /*150e*/ 	.short	(.L_913 - .L_912)
	.align		4
.L_912:
        /*1510*/ 	.word	index@(_ZN7cutlass13device_kernelIN5flash19FlashAttnFwdCombineIN4cute5tupleIJNS3_1CILi16EEENS5_ILi64EEEEEELi4ELi256ELi1ELb0ELb1ENS_6half_tEfNS_4arch4Sm80EEEEEvNT_6ParamsE)
        /*1514*/ 	.word	0x00000000


	//----- nvinfo : EIATTR_MIN_STACK_SIZE
	.align		4
.L_913:
        /*1518*/ 	.byte	0x04, 0x12
        /*151a*/ 	.short	(.L_915 - .L_914)
	.align		4
.L_914:
        /*151c*/ 	.word	index@(_ZN7cutlass13device_kernelIN5flash19FlashAttnFwdCombineIN4cute5tupleIJNS3_1CILi8EEENS5_ILi128EEEEEELi8ELi256ELi1ELb0ELb0EffNS_4arch4Sm90EEEEEvNT_6ParamsE)
        /*1520*/ 	.word	0x00000000


	//----- nvinfo : EIATTR_MIN_STACK_SIZE
	.align		4
.L_915:
        /*1524*/ 	.byte	0x04, 0x12
        /*1526*/ 	.short	(.L_917 - .L_916)
	.align		4
.L_916:
        /*1528*/ 	.word	index@(_ZN7cutlass13device_kernelIN5flash19FlashAttnFwdCombineIN4cute5tupleIJNS3_1CILi8EEENS5_ILi128EEEEEELi7ELi256ELi1ELb0ELb0EffNS_4arch4Sm90EEEEEvNT_6ParamsE)
        /*152c*/ 	.word	0x00000000


	//----- nvinfo : EIATTR_MIN_STACK_SIZE
	.align		4
.L_917:
        /*1530*/ 	.byte	0x04, 0x12
        /*1532*/ 	.short	(.L_919 - .L_918)
	.align		4
.L_918:
        /*1534*/ 	.word	index@(_ZN7cutlass13device_kernelIN5flash19FlashAttnFwdCombineIN4cute5tupleIJNS3_1CILi8EEENS5_ILi128EEEEEELi6ELi256ELi1ELb0ELb0EffNS_4arch4Sm90EEEEEvNT_6ParamsE)
        /*1538*/ 	.word	0x00000000


	//----- nvinfo : EIATTR_MIN_STACK_SIZE
	.align		4
.L_919:
        /*153c*/ 	.byte	0x04, 0x12
        /*153e*/ 	.short	(.L_921 - .L_920)
	.align		4
.L_920:
        /*1540*/ 	.word	index@(_ZN7cutlass13device_kernelIN5flash19FlashAttnFwdCombineIN4cute5tupleIJNS3_1CILi8EEENS5_ILi128EEEEEELi5ELi256ELi1ELb0ELb0EffNS_4arch4Sm90EEEEEvNT_6ParamsE)
        /*1544*/ 	.word	0x00000000


	//----- nvinfo : EIATTR_MIN_STACK_SIZE
	.align		4
.L_921:
        /*1548*/ 	.byte	0x04, 0x12
        /*154a*/ 	.short	(.L_923 - .L_922)
	.align		4
.L_922:
        /*154c*/ 	.word	index@(_ZN7cutlass13device_kernelIN5flash19FlashAttnFwdCombineIN4cute5tupleIJNS3_1CILi8EEENS5_ILi128EEEEEELi8ELi256ELi1ELb0ELb1EffNS_4arch4Sm90EEEEEvNT_6ParamsE)
        /*1550*/ 	.word	0x00000000


	//----- nvinfo : EIATTR_MIN_STACK_SIZE
	.align		4
.L_923:
        /*1554*/ 	.byte	0x04, 0x12
        /*1556*/ 	.short	(.L_925 - .L_924)
	.align		4
.L_924:
        /*1558*/ 	.word	index@(_ZN7cutlass13device_kernelIN5flash19FlashAttnFwdCombineIN4cute5tupleIJNS3_1CILi8EEENS5_ILi128EEEEEELi7ELi256ELi1ELb0ELb1EffNS_4arch4Sm90EEEEEvNT_6ParamsE)
        /*155c*/ 	.word	0x00000000


	//----- nvinfo : EIATTR_MIN_STACK_SIZE
	.align		4
.L_925:
        /*1560*/ 	.byte	0x04, 0x12
        /*1562*/ 	.short	(.L_927 - .L_926)
	.align		4
.L_926:
        /*1564*/ 	.word	index@(_ZN7cutlass13device_kernelIN5flash19FlashAttnFwdCombineIN4cute5tupleIJNS3_1CILi8EEENS5_ILi128EEEEEELi6ELi256ELi1ELb0ELb1EffNS_4arch4Sm90EEEEEvNT_6ParamsE)
        /*1568*/ 	.word	0x00000000


	//----- nvinfo : EIATTR_MIN_STACK_SIZE
	.align		4
.L_927:
        /*156c*/ 	.byte	0x04, 0x12
        /*156e*/ 	.short	(.L_929 - .L_928)
	.align		4
.L_928:
        /*1570*/ 	.word	index@(_ZN7cutlass13device_kernelIN5flash19FlashAttnFwdCombineIN4cute5tupleIJNS3_1CILi8EEENS5_ILi128EEEEEELi5ELi256ELi1ELb0ELb1EffNS_4arch4Sm90EEEEEvNT_6ParamsE)
        /*1574*/ 	.word	0x00000000


	//----- nvinfo : EIATTR_MIN_STACK_SIZE
	.align		4
.L_929:
        /*1578*/ 	.byte	0x04, 0x12
        /*157a*/ 	.short	(.L_931 - .L_930)
	.align		4
.L_930:
        /*157c*/ 	.word	index@(_ZN7cutlass13device_kernelIN5flash19FlashAttnFwdCombineIN4cute5tupleIJNS3_1CILi8EEENS5_ILi128EEEEEELi8ELi256ELi1ELb0ELb0EffNS_4arch4Sm80EEEEEvNT_6ParamsE)
        /*1580*/ 	.word	0x00000000


	//----- nvinfo : EIATTR_MIN_STACK_SIZE
	.align		4
.L_931:
        /*1584*/ 	.byte	0x04, 0x12
        /*1586*/ 	.short	(.L_933 - .L_932)
	.align		4
.L_932:
        /*1588*/ 	.word	index@(_ZN7cutlass13device_kernelIN5flash19FlashAttnFwdCombineIN4cute5tupleIJNS3_1CILi8EEENS5_ILi128EEEEEELi7ELi256ELi1ELb0ELb0EffNS_4arch4Sm80EEEEEvNT_6ParamsE)
        /*158c*/ 	.word	0x00000000


	//----- nvinfo : EIATTR_MIN_STACK_SIZE
	.align		4
.L_933:
        /*1590*/ 	.byte	0x04, 0x12
        /*1592*/ 	.short	(.L_935 - .L_934)
	.align		4
.L_934:
        /*1594*/ 	.word	index@(_ZN7cutlass13device_kernelIN5flash19FlashAttnFwdCombineIN4cute5tupleIJNS3_1CILi8EEENS5_ILi128EEEEEELi6ELi256ELi1ELb0ELb0EffNS_4arch4Sm80EEEEEvNT_6ParamsE)
        /*1598*/ 	.word	0x00000000


	//----- nvinfo : EIATTR_MIN_STACK_SIZE
	.align		4
.L_935:
        /*159c*/ 	.byte	0x04, 0x12
        /*159e*/ 	.short	(.L_937 - .L_936)
	.align		4
.L_936:
        /*15a0*/ 	.word	index@(_ZN7cutlass13device_kernelIN5flash19FlashAttnFwdCombineIN4cute5tupleIJNS3_1CILi8EEENS5_ILi128EEEEEELi5ELi256ELi1ELb0ELb0EffNS_4arch4Sm80EEEEEvNT_6ParamsE)
        /*15a4*/ 	.word	0x00000000


	//----- nvinfo : EIATTR_MIN_STACK_SIZE
	.align		4
.L_937:
        /*15a8*/ 	.byte	0x04, 0x12
        /*15aa*/ 	.short	(.L_939 - .L_938)
	.align		4
.L_938:
        /*15ac*/ 	.word	index@(_ZN7cutlass13device_kernelIN5flash19FlashAttnFwdCombineIN4cute5tupleIJNS3_1CILi8EEENS5_ILi128EEEEEELi8ELi256ELi1ELb0ELb1EffNS_4arch4Sm80EEEEEvNT_6ParamsE)
        /*15b0*/ 	.word	0x00000000


	//----- nvinfo : EIATTR_MIN_STACK_SIZE
	.align		4
.L_939:
        /*15b4*/ 	.byte	0x04, 0x12
        /*15b6*/ 	.short	(.L_941 - .L_940)
	.align		4
.L_940:
        /*15b8*/ 	.word	index@(_ZN7cutlass13device_kernelIN5flash19FlashAttnFwdCombineIN4cute5tupleIJNS3_1CILi8EEENS5_ILi128EEEEEELi7ELi256ELi1ELb0ELb1EffNS_4arch4Sm80EEEEEvNT_6ParamsE)
        /*15bc*/ 	.word	0x00000000


	//----- nvinfo : EIATTR_MIN_STACK_SIZE
	.align		4
.L_941:
        /*15c0*/ 	.byte	0x04, 0x12
        /*15c2*/ 	.short	(.L_943 - .L_942)
	.align		4
.L_942:
        /*15c4*/ 	.word	index@(_ZN7cutlass13device_kernelIN5flash19FlashAttnFwdCombineIN4cute5tupleIJNS3_1CILi8EEENS5_ILi128EEEEEELi6ELi256ELi1ELb0ELb1EffNS_4arch4Sm80EEEEEvNT_6ParamsE)
        /*15c8*/ 	.word	0x00000000


	//----- nvinfo : EIATTR_MIN_STACK_SIZE
	.align		4
.L_943:
        /*15cc*/ 	.byte	0x04, 0x12
        /*15ce*/ 	.short	(.L_945 - .L_944)
	.align		4
.L_944:
        /*15d0*/ 	.word	index@(_ZN7cutlass13device_kernelIN5flash19FlashAttnFwdCombineIN4cute5tupleIJNS3_1CILi8EEENS5_ILi128EEEEEELi5ELi256ELi1ELb0ELb1EffNS_4arch4Sm80EEEEEvNT_6ParamsE)
        /*15d4*/ 	.word	0x00000000


	//----- nvinfo : EIATTR_MIN_STACK_SIZE
	.align		4
.L_945:
        /*15d8*/ 	.byte	0x04, 0x12
        /*15da*/ 	.short	(.L_947 - .L_946)
	.align		4
.L_946:
        /*15dc*/ 	.word	index@(_ZN7cutlass13device_kernelIN5flash19FlashAttnFwdCombineIN4cute5tupleIJNS3_1CILi16EEENS5_ILi64EEEEEELi8ELi256ELi1ELb0ELb0EffNS_4arch4Sm90EEEEEvNT_6ParamsE)
        /*15e0*/ 	.word	0x00000000


	//----- nvinfo : EIATTR_MIN_STACK_SIZE
	.align		4
.L_947:
        /*15e4*/ 	.byte	0x04, 0x12
        /*15e6*/ 	.short	(.L_949 - .L_948)
	.align		4
.L_948:
        /*15e8*/ 	.word	index@(_ZN7cutlass13device_kernelIN5flash19FlashAttnFwdCombineIN4cute5tupleIJNS3_1CILi16EEENS5_ILi64EEEEEELi7ELi256ELi1ELb0ELb0EffNS_4arch4Sm90EEEEEvNT_6ParamsE)
        /*15ec*/ 	.word	0x00000000


	//----- nvinfo : EIATTR_MIN_STACK_SIZE
	.align		4
.L_949:
        /*15f0*/ 	.byte	0x04, 0x12
        /*15f2*/ 	.short	(.L_951 - .L_950)
	.align		4
.L_950:
        /*15f4*/ 	.word	index@(_ZN7cutlass13device_kernelIN5flash19FlashAttnFwdCombineIN4cute5tupleIJNS3_1CILi16EEENS5_ILi64EEEEEELi6ELi256ELi1ELb0ELb0EffNS_4arch4Sm90EEEEEvNT_6ParamsE)
        /*15f8*/ 	.word	0x00000000


	//----- nvinfo : EIATTR_MIN_STACK_SIZE
	.align		4
.L_951:
        /*15fc*/ 	.byte	0x04, 0x12
        /*15fe*/ 	.short	(.L_953 - .L_952)
	.align		4
.L_952:
        /*1600*/ 	.word	index@(_ZN7cutlass13device_kernelIN5flash19FlashAttnFwdCombineIN4cute5tupleIJNS3_1CILi16EEENS5_ILi64EEEEEELi5ELi256ELi1ELb0ELb0EffNS_4arch4Sm90EEEEEvNT_6ParamsE)
        /*1604*/ 	.word	0x00000000


	//----- nvinfo : EIATTR_MIN_STACK_SIZE
	.align		4
.L_953:
        /*1608*/ 	.byte	0x04, 0x12
        /*160a*/ 	.short	(.L_955 - .L_954)
	.align		4
.L_954:
        /*160c*/ 	.word	index@(_ZN7cutlass13device_kernelIN5flash19FlashAttnFwdCombineIN4cute5tupleIJNS3_1CILi16EEENS5_ILi64EEEEEELi4ELi256ELi1ELb0ELb0EffNS_4arch4Sm90EEEEEvNT_6ParamsE)
        /*1610*/ 	.word	0x00000000


	//----- nvinfo : EIATTR_MIN_STACK_SIZE
	.align		4
.L_955:
        /*1614*/ 	.byte	0x04, 0x12
        /*1616*/ 	.short	(.L_957 - .L_956)
	.align		4
.L_956:
        /*1618*/ 	.word	index@(_ZN7cutlass13device_kernelIN5flash19FlashAttnFwdCombineIN4cute5tupleIJNS3_1CILi16EEENS5_ILi64EEEEEELi8ELi256ELi1ELb0ELb1EffNS_4arch4Sm90EEEEEvNT_6ParamsE)
        /*161c*/ 	.word	0x00000000


	//----- nvinfo : EIATTR_MIN_STACK_SIZE
	.align		4
.L_957:
        /*1620*/ 	.byte	0x04, 0x12
        /*1622*/ 	.short	(.L_959 - .L_958)
	.align		4
.L_958:
        /*1624*/ 	.word	index@(_ZN7cutlass13device_kernelIN5flash19FlashAttnFwdCombineIN4cute5tupleIJNS3_1CILi16EEENS5_ILi64EEEEEELi7ELi256ELi1ELb0ELb1EffNS_4arch4Sm90EEEEEvNT_6ParamsE)
        /*1628*/ 	.word	0x00000000


	//----- nvinfo : EIATTR_MIN_STACK_SIZE
	.align		4
.L_959:
        /*162c*/ 	.byte	0x04, 0x12
        /*162e*/ 	.short	(.L_961 - .L_960)
	.align		4
.L_960:
        /*1630*/ 	.word	index@(_ZN7cutlass13device_kernelIN5flash19FlashAttnFwdCombineIN4cute5tupleIJNS3_1CILi16EEENS5_ILi64EEEEEELi6ELi256ELi1ELb0ELb1EffNS_4arch4Sm90EEEEEvNT_6ParamsE)
        /*1634*/ 	.word	0x00000000


	//----- nvinfo : EIATTR_MIN_STACK_SIZE
	.align		4
.L_961:
        /*1638*/ 	.byte	0x04, 0x12
        /*163a*/ 	.short	(.L_963 - .L_962)
	.align		4
.L_962:
        /*163c*/ 	.word	index@(_ZN7cutlass13device_kernelIN5flash19FlashAttnFwdCombineIN4cute5tupleIJNS3_1CILi16EEENS5_ILi64EEEEEELi5ELi256ELi1ELb0ELb1EffNS_4arch4Sm90EEEEEvNT_6ParamsE)
        /*1640*/ 	.word	0x00000000


	//----- nvinfo : EIATTR_MIN_STACK_SIZE
	.align		4
.L_963:
        /*1644*/ 	.byte	0x04, 0x12
        /*1646*/ 	.short	(.L_965 - .L_964)
	.align		4
.L_964:
        /*1648*/ 	.word	index@(_ZN7cutlass13device_kernelIN5flash19FlashAttnFwdCombineIN4cute5tupleIJNS3_1CILi16EEENS5_ILi64EEEEEELi4ELi256ELi1ELb0ELb1EffNS_4arch4Sm90EEEEEvNT_6ParamsE)
        /*164c*/ 	.word	0x00000000


	//----- nvinfo : EIATTR_MIN_STACK_SIZE
	.align		4
.L_965:
        /*1650*/ 	.byte	0x04, 0x12
        /*1652*/ 	.short	(.L_967 - .L_966)
	.align		4
.L_966:
        /*1654*/ 	.word	index@(_ZN7cutlass13device_kernelIN5flash19FlashAttnFwdCombineIN4cute5tupleIJNS3_1CILi16EEENS5_ILi64EEEEEELi8ELi256ELi1ELb0ELb0EffNS_4arch4Sm80EEEEEvNT_6ParamsE)
        /*1658*/ 	.word	0x00000000


	//----- nvinfo : EIATTR_MIN_STACK_SIZE
	.align		4
.L_967:
        /*165c*/ 	.byte	0x04, 0x12
        /*165e*/ 	.short	(.L_969 - .L_968)
	.align		4
.L_968:
        /*1660*/ 	.word	index@(_ZN7cutlass13device_kernelIN5flash19FlashAttnFwdCombineIN4cute5tupleIJNS3_1CILi16EEENS5_ILi64EEEEEELi7ELi256ELi1ELb0ELb0EffNS_4arch4Sm80EEEEEvNT_6ParamsE)
        /*1664*/ 	.word	0x00000000


	//----- nvinfo : EIATTR_MIN_STACK_SIZE
	.align		4
.L_969:
        /*1668*/ 	.byte	0x04, 0x12
        /*166a*/ 	.short	(.L_971 - .L_970)
	.align		4
.L_970:
        /*166c*/ 	.word	index@(_ZN7cutlass13device_kernelIN5flash19FlashAttnFwdCombineIN4cute5tupleIJNS3_1CILi16EEENS5_ILi64EEEEEELi6ELi256ELi1ELb0ELb0EffNS_4arch4Sm80EEEEEvNT_6ParamsE)
        /*1670*/ 	.word	0x00000000


	//----- nvinfo : EIATTR_MIN_STACK_SIZE
	.align		4
.L_971:
        /*1674*/ 	.byte	0x04, 0x12
        /*1676*/ 	.short	(.L_973 - .L_972)
	.align		4
.L_972:
        /*1678*/ 	.word	index@(_ZN7cutlass13device_kernelIN5flash19FlashAttnFwdCombineIN4cute5tupleIJNS3_1CILi16EEENS5_ILi64EEEEEELi5ELi256ELi1ELb0ELb0EffNS_4arch4Sm80EEEEEvNT_6ParamsE)
        /*167c*/ 	.word	0x00000000


	//----- nvinfo : EIATTR_MIN_STACK_SIZE
	.align		4
.L_973:
        /*1680*/ 	.byte	0x04, 0x12
        /*1682*/ 	.short	(.L_975 - .L_974)
	.align		4
.L_974:
        /*1684*/ 	.word	index@(_ZN7cutlass13device_kernelIN5flash19FlashAttnFwdCombineIN4cute5tupleIJNS3_1CILi16EEENS5_ILi64EEEEEELi4ELi256ELi1ELb0ELb0EffNS_4arch4Sm80EEEEEvNT_6ParamsE)
        /*1688*/ 	.word	0x00000000


	//----- nvinfo : EIATTR_MIN_STACK_SIZE
	.align		4
.L_975:
        /*168c*/ 	.byte	0x04, 0x12
        /*168e*/ 	.short	(.L_977 - .L_976)
	.align		4
.L_976:
        /*1690*/ 	.word	index@(_ZN7cutlass13device_kernelIN5flash19FlashAttnFwdCombineIN4cute5tupleIJNS3_1CILi16EEENS5_ILi64EEEEEELi8ELi256ELi1ELb0ELb1EffNS_4arch4Sm80EEEEEvNT_6ParamsE)
        /*1694*/ 	.word	0x00000000


	//----- nvinfo : EIATTR_MIN_STACK_SIZE
	.align		4
.L_977:
        /*1698*/ 	.byte	0x04, 0x12
        /*169a*/ 	.short	(.L_979 - .L_978)
	.align		4
.L_978:
        /*169c*/ 	.word	index@(_ZN7cutlass13device_kernelIN5flash19FlashAttnFwdCombineIN4cute5tupleIJNS3_1CILi16EEENS5_ILi64EEEEEELi7ELi256ELi1ELb0ELb1EffNS_4arch4Sm80EEEEEvNT_6ParamsE)
        /*16a0*/ 	.word	0x00000000


	//----- nvinfo : EIATTR_MIN_STACK_SIZE
	.align		4
.L_979:
        /*16a4*/ 	.byte	0x04, 0x12
        /*16a6*/ 	.short	(.L_981 - .L_980)
	.align		4
.L_980:
        /*16a8*/ 	.word	index@(_ZN7cutlass13device_kernelIN5flash19FlashAttnFwdCombineIN4cute5tupleIJNS3_1CILi16EEENS5_ILi64EEEEEELi6ELi256ELi1ELb0ELb1EffNS_4arch4Sm80EEEEEvNT_6ParamsE)
        /*16ac*/ 	.word	0x00000000


	//----- nvinfo : EIATTR_MIN_STACK_SIZE
	.align		4
.L_981:
        /*16b0*/ 	.byte	0x04, 0x12
        /*16b2*/ 	.short	(.L_983 - .L_982)
	.align		4
.L_982:
        /*16b4*/ 	.word	index@(_ZN7cutlass13device_kernelIN5flash19FlashAttnFwdCombineIN4cute5tupleIJNS3_1CILi16EEENS5_ILi64EEEEEELi5ELi256ELi1ELb0ELb1EffNS_4arch4Sm80EEEEEvNT_6ParamsE)
        /*16b8*/ 	.word	0x00000000


	//----- nvinfo : EIATTR_MIN_STACK_SIZE
	.align		4
.L_983:
        /*16bc*/ 	.byte	0x04, 0x12
        /*16be*/ 	.short	(.L_985 - .L_984)
	.align		4
.L_984:
        /*16c0*/ 	.word	index@(_ZN7cutlass13device_kernelIN5flash19FlashAttnFwdCombineIN4cute5tupleIJNS3_1CILi16EEENS5_ILi64EEEEEELi4ELi256ELi1ELb0ELb1EffNS_4arch4Sm80EEEEEvNT_6ParamsE)
        /*16c4*/ 	.word	0x00000000
.L_985:


//--------------------- .nv.info._ZN7cutlass13device_kernelIN5flash19FlashAttnFwdCombineIN4cute5tupleIJNS3_1CILi8EEENS5_ILi128EEEEEELi8ELi256ELi1ELb0ELb0ENS_10bfloat16_tEfNS_4arch4Sm90EEEEEvNT_6ParamsE --------------------------
	.section	.nv.info._ZN7cutlass13device_kernelIN5flash19FlashAttnFwdCombineIN4cute5tupleIJNS3_1CILi8EEENS5_ILi128EEEEEELi8ELi256ELi1ELb0ELb0ENS_10bfloat16_tEfNS_4arch4Sm90EEEEEvNT_6ParamsE,"",@"SHT_CUDA_INFO"
	.sectionflags	@""
	.align	4


	//----- nvinfo : EIATTR_CUDA_API_VERSION
	.align		4
        /*0000*/ 	.byte	0x04, 0x37
        /*0002*/ 	.short	(.L_987 - .L_986)
.L_986:
        /*0004*/ 	.word	0x00000082


	//----- nvinfo : EIATTR_SW2861232_WAR
	.align		4
.L_987:
        /*0008*/ 	.byte	0x01, 0x35
	.zero		2


	//----- nvinfo : EIATTR_PARAM_CBANK
	.align		4
        /*000c*/ 	.byte	0x04, 0x0a
        /*000e*/ 	.short	(.L_989 - .L_988)
	.align		4
.L_988:
        /*0010*/ 	.word	index@(.nv.constant0._ZN7cutlass13device_kernelIN5flash19FlashAttnFwdCombineIN4cute5tupleIJNS3_1CILi8EEENS5_ILi128EEEEEELi8ELi256ELi1ELb0ELb0ENS_10bfloat16_tEfNS_4arch4Sm90EEEEEvNT_6ParamsE)
        /*0014*/ 	.short	0x0160
        /*0016*/ 	.short	0x00e8


	//----- nvinfo : EIATTR_CBANK_PARAM_SIZE
	.align		4
.L_989:
        /*0018*/ 	.byte	0x03, 0x19
        /*001a*/ 	.short	0x00e8


	//----- nvinfo : EIATTR_KPARAM_INFO
	.align		4
        /*001c*/ 	.byte	0x04, 0x17
        /*001e*/ 	.short	(.L_991 - .L_990)
.L_990:
        /*0020*/ 	.word	0x00000000
        /*0024*/ 	.short	0x0000
        /*0026*/ 	.short	0x0000
        /*0028*/ 	.byte	0x00, 0xf0, 0xa1, 0x03


	//----- nvinfo : EIATTR_MAXREG_COUNT
	.align		4
.L_991:
        /*002c*/ 	.byte	0x03, 0x1b
        /*002e*/ 	.short	0x0080


	//----- nvinfo : EIATTR_NUM_BARRIERS
	.align		4
        /*0030*/ 	.byte	0x02, 0x4c
        /*0032*/ 	.byte	0x01
	.zero		1


	//----- nvinfo : EIATTR_EXTERNS
	.align		4
        /*0034*/ 	.byte	0x04, 0x0f
        /*0036*/ 	.short	(.L_993 - .L_992)


	//   ....[0]....
	.align		4
.L_992:
        /*0038*/ 	.word	index@(__assertfail)


	//----- nvinfo : EIATTR_MERCURY_ISA_VERSION
	.align		4
.L_993:
        /*003c*/ 	.byte	0x03, 0x5f
        /*003e*/ 	.short	0x0000


	//----- nvinfo : EIATTR_COOP_GROUP_MASK_REGIDS
	.align		4
        /*0040*/ 	.byte	0x04, 0x29
        /*0042*/ 	.short	(.L_995 - .L_994)


	//   ....[0]....
.L_994:
        /*0044*/ 	.word	0xffffffff


	//   ....[1]....
        /*0048*/ 	.word	0xffffffff


	//   ....[2]....
        /*004c*/ 	.word	0xffffffff


	//   ....[3]....
        /*0050*/ 	.word	0xffffffff


	//   ....[4]....
        /*0054*/ 	.word	0xffffffff


	//   ....[5]....
        /*0058*/ 	.word	0xffffffff


	//   ....[6]....
        /*005c*/ 	.word	0xffffffff


	//   ....[7]....
        /*0060*/ 	.word	0xffffffff


	//   ....[8]....
        /*0064*/ 	.word	0xffffffff


	//   ....[9]....
        /*0068*/ 	.word	0xffffffff


	//   ....[10]....
        /*006c*/ 	.word	0xffffffff


	//   ....[11]....
        /*0070*/ 	.word	0xffffffff


	//   ....[12]....
        /*0074*/ 	.word	0xffffffff


	//   ....[13]....
        /*0078*/ 	.word	0xffffffff


	//   ....[14]....
        /*007c*/ 	.word	0xffffffff


	//   ....[15]....
        /*0080*/ 	.word	0xffffffff


	//----- nvinfo : EIATTR_COOP_GROUP_INSTR_OFFSETS
	.align		4
.L_995:
        /*0084*/ 	.byte	0x04, 0x28
        /*0086*/ 	.short	(.L_997 - .L_996)


	//   ....[0]....
.L_996:
        /*0088*/ 	.word	0x00001530


	//   ....[1]....
        /*008c*/ 	.word	0x00001580


	//   ....[2]....
        /*0090*/ 	.word	0x000015b0


	//   ....[3]....
        /*0094*/ 	.word	0x000015d0


	//   ....[4]....
        /*0098*/ 	.word	0x000015f0


	//   ....[5]....
        /*009c*/ 	.word	0x000018d0


	//   ....[6]....
        /*00a0*/ 	.word	0x00001930


	//   ....[7]....
        /*00a4*/ 	.word	0x00001940


	//   ....[8]....
        /*00a8*/ 	.word	0x00001980


	//   ....[9]....
        /*00ac*/ 	.word	0x00001990


	//   ....[10]....
        /*00b0*/ 	.word	0x000019c0


	//   ....[11]....
        /*00b4*/ 	.word	0x000019d0


	//   ....[12]....
        /*00b8*/ 	.word	0x00001a10


	//   ....[13]....
        /*00bc*/ 	.word	0x00001a20


	//   ....[14]....
        /*00c0*/ 	.word	0x00001a50


	//   ....[15]....
        /*00c4*/ 	.word	0x00002c40


	//----- nvinfo : EIATTR_SYSCALL_OFFSETS
	.align		4
.L_997:
        /*00c8*/ 	.byte	0x04, 0x46
        /*00ca*/ 	.short	(.L_999 - .L_998)


	//   ....[0]....
.L_998:
        /*00cc*/ 	.word	0x00000390


	//----- nvinfo : EIATTR_EXIT_INSTR_OFFSETS
	.align		4
.L_999:
        /*00d0*/ 	.byte	0x04, 0x1c
        /*00d2*/ 	.short	(.L_1001 - .L_1000)


	//   ....[0]....
.L_1000:
        /*00d4*/ 	.word	0x00000220


	//   ....[1]....
        /*00d8*/ 	.word	0x00002ad0


	//   ....[2]....
        /*00dc*/ 	.word	0x00002c20


	//----- nvinfo : EIATTR_CTAIDZ_USED
	.align		4
.L_1001:
        /*00e0*/ 	.byte	0x01, 0x04
	.zero		2


	//----- nvinfo : EIATTR_MAX_THREADS
	.align		4
        /*00e4*/ 	.byte	0x04, 0x05
        /*00e6*/ 	.short	(.L_1003 - .L_1002)
.L_1002:
        /*00e8*/ 	.word	0x00000100
        /*00ec*/ 	.word	0x00000001
        /*00f0*/ 	.word	0x00000001


	//----- nvinfo : EIATTR_CRS_STACK_SIZE
	.align		4
.L_1003:
        /*00f4*/ 	.byte	0x04, 0x1e
        /*00f6*/ 	.short	(.L_1005 - .L_1004)
.L_1004:
        /*00f8*/ 	.word	0x00000000
.L_1005:


//--------------------- .nv.info._ZN7cutlass13device_kernelIN5flash19FlashAttnFwdCombineIN4cute5tupleIJNS3_1CILi8EEENS5_ILi128EEEEEELi7ELi256ELi1ELb0ELb0ENS_10bfloat16_tEfNS_4arch4Sm90EEEEEvNT_6ParamsE --------------------------
	.section	.nv.info._ZN7cutlass13device_kernelIN5flash19FlashAttnFwdCombineIN4cute5tupleIJNS3_1CILi8EEENS5_ILi128EEEEEELi7ELi256ELi1ELb0ELb0ENS_10bfloat16_tEfNS_4arch4Sm90EEEEEvNT_6ParamsE,"",@"SHT_CUDA_INFO"
	.sectionflags	@""
	.align	4


	//----- nvinfo : EIATTR_CUDA_API_VERSION
	.align		4
        /*0000*/ 	.byte	0x04, 0x37
        /*0002*/ 	.short	(.L_1007 - .L_1006)
.L_1006:
        /*0004*/ 	.word	0x00000082


	//----- nvinfo : EIATTR_SW2861232_WAR
	.align		4
.L_1007:
        /*0008*/ 	.byte	0x01, 0x35
	.zero		2


	//----- nvinfo : EIATTR_PARAM_CBANK
	.align		4
        /*000c*/ 	.byte	0x04, 0x0a
        /*000e*/ 	.short	(.L_1009 - .L_1008)
	.align		4
.L_1008:
        /*0010*/ 	.word	index@(.nv.constant0._ZN7cutlass13device_kernelIN5flash19FlashAttnFwdCombineIN4cute5tupleIJNS3_1CILi8EEENS5_ILi128EEEEEELi7ELi256ELi1ELb0ELb0ENS_10bfloat16_tEfNS_4arch4Sm90EEEEEvNT_6ParamsE)
        /*0014*/ 	.short	0x0160
        /*0016*/ 	.short	0x00e8


	//----- nvinfo : EIATTR_CBANK_PARAM_SIZE
	.align		4
.L_1009:
        /*0018*/ 	.byte	0x03, 0x19
        /*001a*/ 	.short	0x00e8


	//----- nvinfo : EIATTR_KPARAM_INFO
	.align		4
        /*001c*/ 	.byte	0x04, 0x17
        /*001e*/ 	.short	(.L_1011 - .L_1010)
.L_1010:
        /*0020*/ 	.word	0x00000000
        /*0024*/ 	.short	0x0000
        /*0026*/ 	.short	0x0000
        /*0028*/ 	.byte	0x00, 0xf0, 0xa1, 0x03


	//----- nvinfo : EIATTR_MAXREG_COUNT
	.align		4
.L_1011:
        /*002c*/ 	.byte	0x03, 0x1b
        /*002e*/ 	.short	0x0080


	//----- nvinfo : EIATTR_NUM_BARRIERS
	.align		4
        /*0030*/ 	.byte	0x02, 0x4c
        /*0032*/ 	.byte	0x01
	.zero		1


	//----- nvinfo : EIATTR_EXTERNS
	.align		4
        /*0034*/ 	.byte	0x04, 0x0f
        /*0036*/ 	.short	(.L_1013 - .L_1012)


	//   ....[0]....
	.align		4
.L_1012:
        /*0038*/ 	.word	index@(__assertfail)


	//----- nvinfo : EIATTR_MERCURY_ISA_VERSION
	.align		4
.L_1013:
        /*003c*/ 	.byte	0x03, 0x5f
        /*003e*/ 	.short	0x0000


	//----- nvinfo : EIATTR_COOP_GROUP_MASK_REGIDS
	.align		4
        /*0040*/ 	.byte	0x04, 0x29
        /*0042*/ 	.short	(.L_1015 - .L_1014)


	//   ....[0]....
.L_1014:
        /*0044*/ 	.word	0xffffffff


	//   ....[1]....
        /*0048*/ 	.word	0xffffffff


	//   ....[2]....
        /*004c*/ 	.word	0xffffffff


	//   ....[3]....
        /*0050*/ 	.word	0xffffffff


	//   ....[4]....
        /*0054*/ 	.word	0xffffffff


	//   ....[5]....
        /*0058*/ 	.word	0xffffffff


	//   ....[6]....
        /*005c*/ 	.word	0xffffffff


	//   ....[7]....
        /*0060*/ 	.word	0xffffffff


	//   ....[8]....
        /*0064*/ 	.word	0xffffffff


	//   ....[9]....
        /*0068*/ 	.word	0xffffffff


	//   ....[10]....
        /*006c*/ 	.word	0xffffffff


	//   ....[11]....
        /*0070*/ 	.word	0xffffffff


	//   ....[12]....
        /*0074*/ 	.word	0xffffffff


	//   ....[13]....
        /*0078*/ 	.word	0xffffffff


	//   ....[14]....
        /*007c*/ 	.word	0xffffffff


	//   ....[15]....
        /*0080*/ 	.word	0xffffffff


	//----- nvinfo : EIATTR_COOP_GROUP_INSTR_OFFSETS
	.align		4
.L_1015:
        /*0084*/ 	.byte	0x04, 0x28
        /*0086*/ 	.short	(.L_1017 - .L_1016)


	//   ....[0]....
.L_1016:
        /*0088*/ 	.word	0x00001050


	//   ....[1]....
        /*008c*/ 	.word	0x000010a0


	//   ....[2]....
        /*0090*/ 	.word	0x000010d0


	//   ....[3]....
        /*0094*/ 	.word	0x000010f0


	//   ....[4]....
        /*0098*/ 	.word	0x00001110


	//   ....[5]....
        /*009c*/ 	.word	0x000012b0


	//   ....[6]....
        /*00a0*/ 	.word	0x000012d0


	//   ....[7]....
        /*00a4*/ 	.word	0x000012e0


	//   ....[8]....
        /*00a8*/ 	.word	0x00001310


	//   ....[9]....
        /*00ac*/ 	.word	0x00001320


	//   ....[10]....
        /*00b0*/ 	.word	0x00001350


	//   ....[11]....
        /*00b4*/ 	.word	0x00001360


	//   ....[12]....
        /*00b8*/ 	.word	0x000013a0


	//   ....[13]....
        /*00bc*/ 	.word	0x000013c0


	//   ....[14]....
        /*00c0*/ 	.word	0x000013f0


	//   ....[15]....
        /*00c4*/ 	.word	0x00002560


	//----- nvinfo : EIATTR_SYSCALL_OFFSETS
	.align		4
.L_1017:
        /*00c8*/ 	.byte	0x04, 0x46
        /*00ca*/ 	.short	(.L_1019 - .L_1018)


	//   ....[0]....
.L_1018:
        /*00cc*/ 	.word	0x00000390


	//----- nvinfo : EIATTR_EXIT_INSTR_OFFSETS
	.align		4
.L_1019:
        /*00d0*/ 	.byte	0x04, 0x1c
        /*00d2*/ 	.short	(.L_1021 - .L_1020)


	//   ....[0]....
.L_1020:
        /*00d4*/ 	.word	0x00000220


	//   ....[1]....
        /*00d8*/ 	.word	0x000023f0


	//   ....[2]....
        /*00dc*/ 	.word	0x00002540


	//----- nvinfo : EIATTR_CTAIDZ_USED
	.align		4
.L_1021:
        /*00e0*/ 	.byte	0x01, 0x04
	.zero		2


	//----- nvinfo : EIATTR_MAX_THREADS
	.align		4
        /*00e4*/ 	.byte	0x04, 0x05
        /*00e6*/ 	.short	(.L_1023 - .L_1022)
.L_1022:
        /*00e8*/ 	.word	0x00000100
        /*00ec*/ 	.word	0x00000001
        /*00f0*/ 	.word	0x00000001


	//----- nvinfo : EIATTR_CRS_STACK_SIZE
	.align		4
.L_1023:
        /*00f4*/ 	.byte	0x04, 0x1e
        /*00f6*/ 	.short	(.L_1025 - .L_1024)
.L_1024:
        /*00f8*/ 	.word	0x00000000
.L_1025:


//--------------------- .nv.info._ZN7cutlass13device_kernelIN5flash19FlashAttnFwdCombineIN4cute5tupleIJNS3_1CILi8EEENS5_ILi128EEEEEELi6ELi256ELi1ELb0ELb0ENS_10bfloat16_tEfNS_4arch4Sm90EEEEEvNT_6ParamsE --------------------------
	.section	.nv.info._ZN7cutlass13device_kernelIN5flash19FlashAttnFwdCombineIN4cute5tupleIJNS3_1CILi8EEENS5_ILi128EEEEEELi6ELi256ELi1ELb0ELb0ENS_10bfloat16_tEfNS_4arch4Sm90EEEEEvNT_6ParamsE,"",@"SHT_CUDA_INFO"
	.sectionflags	@""
	.align	4


	//----- nvinfo : EIATTR_CUDA_API_VERSION
	.align		4
        /*0000*/ 	.byte	0x04, 0x37
        /*0002*/ 	.short	(.L_1027 - .L_1026)
.L_1026:
        /*0004*/ 	.word	0x00000082


	//----- nvinfo : EIATTR_SW2861232_WAR
	.align		4
.L_1027:
        /*0008*/ 	.byte	0x01, 0x35
	.zero		2


	//----- nvinfo : EIATTR_PARAM_CBANK
	.align		4
        /*000c*/ 	.byte	0x04, 0x0a
        /*000e*/ 	.short	(.L_1029 - .L_1028)
	.align		4
.L_1028:
        /*0010*/ 	.word	index@(.nv.constant0._ZN7cutlass13device_kernelIN5flash19FlashAttnFwdCombineIN4cute5tupleIJNS3_1CILi8EEENS5_ILi128EEEEEELi6ELi256ELi1ELb0ELb0ENS_10bfloat16_tEfNS_4arch4Sm90EEEEEvNT_6ParamsE)
        /*0014*/ 	.short	0x0160
        /*0016*/ 	.short	0x00e8


	//----- nvinfo : EIATTR_CBANK_PARAM_SIZE
	.align		4
.L_1029:
        /*0018*/ 	.byte	0x03, 0x19
        /*001a*/ 	.short	0x00e8


	//----- nvinfo : EIATTR_KPARAM_INFO
	.align		4
        /*001c*/ 	.byte	0x04, 0x17
        /*001e*/ 	.short	(.L_1031 - .L_1030)
.L_1030:
        /*0020*/ 	.word	0x00000000
        /*0024*/ 	.short	0x0000
        /*0026*/ 	.short	0x0000
        /*0028*/ 	.byte	0x00, 0xf0, 0xa1, 0x03


	//----- nvinfo : EIATTR_MAXREG_COUNT
	.align		4
.L_1031:
        /*002c*/ 	.byte	0x03, 0x1b
        /*002e*/ 	.short	0x0080


	//----- nvinfo : EIATTR_NUM_BARRIERS
	.align		4
        /*0030*/ 	.byte	0x02, 0x4c
        /*0032*/ 	.byte	0x01
	.zero		1


	//----- nvinfo : EIATTR_EXTERNS
	.align		4
        /*0034*/ 	.byte	0x04, 0x0f
        /*0036*/ 	.short	(.L_1033 - .L_1032)


	//   ....[0]....
	.align		4
.L_1032:
        /*0038*/ 	.word	index@(__assertfail)


	//----- nvinfo : EIATTR_MERCURY_ISA_VERSION
	.align		4
.L_1033:
        /*003c*/ 	.byte	0x03, 0x5f
        /*003e*/ 	.short	0x0000


	//----- nvinfo : EIATTR_COOP_GROUP_MASK_REGIDS
	.align		4
        /*0040*/ 	.byte	0x04, 0x29
        /*0042*/ 	.short	(.L_1035 - .L_1034)


	//   ....[0]....
.L_1034:
        /*0044*/ 	.word	0xffffffff


	//   ....[1]....
        /*0048*/ 	.word	0xffffffff


	//   ....[2]....
        /*004c*/ 	.word	0xffffffff


	//   ....[3]....
        /*0050*/ 	.word	0xffffffff


	//   ....[4]....
        /*0054*/ 	.word	0xffffffff


	//   ....[5]....
        /*0058*/ 	.word	0xffffffff


	//   ....[6]....
        /*005c*/ 	.word	0xffffffff


	//   ....[7]....
        /*0060*/ 	.word	0xffffffff


	//   ....[8]....
        /*0064*/ 	.word	0xffffffff


	//   ....[9]....
        /*0068*/ 	.word	0xffffffff


	//   ....[10]....
        /*006c*/ 	.word	0xffffffff


	//   ....[11]....
        /*0070*/ 	.word	0xffffffff


	//   ....[12]....
        /*0074*/ 	.word	0xffffffff


	//   ....[13]....
        /*0078*/ 	.word	0xffffffff


	//   ....[14]....
        /*007c*/ 	.word	0xffffffff


	//   ....[15]....
        /*0080*/ 	.word	0xffffffff


	//----- nvinfo : EIATTR_COOP_GROUP_INSTR_OFFSETS
	.align		4
.L_1035:
        /*0084*/ 	.byte	0x04, 0x28
        /*0086*/ 	.short	(.L_1037 - .L_1036)


	//   ....[0]....
.L_1036:
        /*0088*/ 	.word	0x00000d30


	//   ....[1]....
        /*008c*/ 	.word	0x00000d70


	//   ....[2]....
        /*0090*/ 	.word	0x00000d90


	//   ....[3]....
        /*0094*/ 	.word	0x00000db0


	//   ....[4]....
        /*0098*/ 	.word	0x00000dd0


	//   ....[5]....
        /*009c*/ 	.word	0x00000ea0


	//   ....[6]....
        /*00a0*/ 	.word	0x00000ee0


	//   ....[7]....
        /*00a4*/ 	.word	0x00000f10


	//   ....[8]....
        /*00a8*/ 	.word	0x00000f30


	//   ....[9]....
        /*00ac*/ 	.word	0x00000f50


	//   ....[10]....
        /*00b0*/ 	.word	0x00000f70


	//   ....[11]....
        /*00b4*/ 	.word	0x00000f90


	//   ....[12]....
        /*00b8*/ 	.word	0x00000fc0


	//   ....[13]....
        /*00bc*/ 	.word	0x00000ff0


	//   ....[14]....
        /*00c0*/ 	.word	0x00001000


	//   ....[15]....
        /*00c4*/ 	.word	0x00002140


	//----- nvinfo : EIATTR_SYSCALL_OFFSETS
	.align		4
.L_1037:
        /*00c8*/ 	.byte	0x04, 0x46
        /*00ca*/ 	.short	(.L_1039 - .L_1038)


	//   ....[0]....
.L_1038:
        /*00cc*/ 	.word	0x00000390


	//----- nvinfo : EIATTR_EXIT_INSTR_OFFSETS
	.align		4
.L_1039:
        /*00d0*/ 	.byte	0x04, 0x1c
        /*00d2*/ 	.short	(.L_1041 - .L_1040)


	//   ....[0]....
.L_1040:
        /*00d4*/ 	.word	0x00000220


	//   ....[1]....
        /*00d8*/ 	.word	0x00001fd0


	//   ....[2]....
        /*00dc*/ 	.word	0x00002120


	//----- nvinfo : EIATTR_CTAIDZ_USED
	.align		4
.L_1041:
        /*00e0*/ 	.byte	0x01, 0x04
	.zero		2


	//----- nvinfo : EIATTR_MAX_THREADS
	.align		4
        /*00e4*/ 	.byte	0x04, 0x05
        /*00e6*/ 	.short	(.L_1043 - .L_1042)
.L_1042:
        /*00e8*/ 	.word	0x00000100
        /*00ec*/ 	.word	0x00000001
        /*00f0*/ 	.word	0x00000001


	//----- nvinfo : EIATTR_CRS_STACK_SIZE
	.align		4
.L_1043:
        /*00f4*/ 	.byte	0x04, 0x1e
        /*00f6*/ 	.short	(.L_1045 - .L_1044)
.L_1044:
        /*00f8*/ 	.word	0x00000000
.L_1045:


//--------------------- .nv.info._ZN7cutlass13device_kernelIN5flash19FlashAttnFwdCombineIN4cute5tupleIJNS3_1CILi8EEENS5_ILi128EEEEEELi5ELi256ELi1ELb0ELb0ENS_10bfloat16_tEfNS_4arch4Sm90EEEEEvNT_6ParamsE --------------------------
	.section	.nv.info._ZN7cutlass13device_kernelIN5flash19FlashAttnFwdCombineIN4cute5tupleIJNS3_1CILi8EEENS5_ILi128EEEEEELi5ELi256ELi1ELb0ELb0ENS_10bfloat16_tEfNS_4arch4Sm90EEEEEvNT_6ParamsE,"",@"SHT_CUDA_INFO"
	.sectionflags	@""
	.align	4


	//----- nvinfo : EIATTR_CUDA_API_VERSION
	.align		4
        /*0000*/ 	.byte	0x04, 0x37
        /*0002*/ 	.short	(.L_1047 - .L_1046)
.L_1046:
        /*0004*/ 	.word	0x00000082


	//----- nvinfo : EIATTR_SW2861232_WAR
	.align		4
.L_1047:
        /*0008*/ 	.byte	0x01, 0x35
	.zero		2


	//----- nvinfo : EIATTR_PARAM_CBANK
	.align		4
        /*000c*/ 	.byte	0x04, 0x0a
        /*000e*/ 	.short	(.L_1049 - .L_1048)
	.align		4
.L_1048:
        /*0010*/ 	.word	index@(.nv.constant0._ZN7cutlass13device_kernelIN5flash19FlashAttnFwdCombineIN4cute5tupleIJNS3_1CILi8EEENS5_ILi128EEEEEELi5ELi256ELi1ELb0ELb0ENS_10bfloat16_tEfNS_4arch4Sm90EEEEEvNT_6ParamsE)
        /*0014*/ 	.short	0x0160
        /*0016*/ 	.short	0x00e8


	//----- nvinfo : EIATTR_CBANK_PARAM_SIZE
	.align		4
.L_1049:
        /*0018*/ 	.byte	0x03, 0x19
        /*001a*/ 	.short	0x00e8


	//----- nvinfo : EIATTR_KPARAM_INFO
	.align		4
        /*001c*/ 	.byte	0x04, 0x17
        /*001e*/ 	.short	(.L_1051 - .L_1050)
.L_1050:
        /*0020*/ 	.word	0x00000000
        /*0024*/ 	.short	0x0000
        /*0026*/ 	.short	0x0000
        /*0028*/ 	.byte	0x00, 0xf0, 0xa1, 0x03


	//----- nvinfo : EIATTR_MAXREG_COUNT
	.align		4
.L_1051:
        /*002c*/ 	.byte	0x03, 0x1b
        /*002e*/ 	.short	0x0080


	//----- nvinfo : EIATTR_NUM_BARRIERS
	.align		4
        /*0030*/ 	.byte	0x02, 0x4c
        /*0032*/ 	.byte	0x01
	.zero		1


	//----- nvinfo : EIATTR_EXTERNS
	.align		4
        /*0034*/ 	.byte	0x04, 0x0f
        /*0036*/ 	.short	(.L_1053 - .L_1052)


	//   ....[0]....
	.align		4
.L_1052:
        /*0038*/ 	.word	index@(__assertfail)


	//----- nvinfo : EIATTR_MERCURY_ISA_VERSION
	.align		4
.L_1053:
        /*003c*/ 	.byte	0x03, 0x5f
        /*003e*/ 	.short	0x0000


	//----- nvinfo : EIATTR_COOP_GROUP_MASK_REGIDS
	.align		4
        /*0040*/ 	.byte	0x04, 0x29
        /*0042*/ 	.short	(.L_1055 - .L_1054)


	//   ....[0]....
.L_1054:
        /*0044*/ 	.word	0xffffffff


	//   ....[1]....
        /*0048*/ 	.word	0xffffffff


	//   ....[2]....
        /*004c*/ 	.word	0xffffffff


	//   ....[3]....
        /*0050*/ 	.word	0xffffffff


	//   ....[4]....
        /*0054*/ 	.word	0xffffffff


	//   ....[5]....
        /*0058*/ 	.word	0xffffffff


	//   ....[6]....
        /*005c*/ 	.word	0xffffffff


	//   ....[7]....
        /*0060*/ 	.word	0xffffffff


	//   ....[8]....
        /*0064*/ 	.word	0xffffffff


	//   ....[9]....
        /*0068*/ 	.word	0xffffffff


	//   ....[10]....
        /*006c*/ 	.word	0xffffffff


	//   ....[11]....
        /*0070*/ 	.word	0xffffffff


	//   ....[12]....
        /*0074*/ 	.word	0xffffffff


	//   ....[13]....
        /*0078*/ 	.word	0xffffffff


	//   ....[14]....
        /*007c*/ 	.word	0xffffffff


	//   ....[15]....
        /*0080*/ 	.word	0xffffffff


	//----- nvinfo : EIATTR_COOP_GROUP_INSTR_OFFSETS
	.align		4
.L_1055:
        /*0084*/ 	.byte	0x04, 0x28
        /*0086*/ 	.short	(.L_1057 - .L_1056)


	//   ....[0]....
.L_1056:
        /*0088*/ 	.word	0x00000b50


	//   ....[1]....
        /*008c*/ 	.word	0x00000b90


	//   ....[2]....
        /*0090*/ 	.word	0x00000bb0


	//   ....[3]....
        /*0094*/ 	.word	0x00000bd0


	//   ....[4]....
        /*0098*/ 	.word	0x00000bf0


	//   ....[5]....
        /*009c*/ 	.word	0x00000c70


	//   ....[6]....
        /*00a0*/ 	.word	0x00000cb0


	//   ....[7]....
        /*00a4*/ 	.word	0x00000cc0


	//   ....[8]....
        /*00a8*/ 	.word	0x00000cf0


	//   ....[9]....
        /*00ac*/ 	.word	0x00000d00


	//   ....[10]....
        /*00b0*/ 	.word	0x00000d30


	//   ....[11]....
        /*00b4*/ 	.word	0x00000d40


	//   ....[12]....
        /*00b8*/ 	.word	0x00000d80


	//   ....[13]....
        /*00bc*/ 	.word	0x00000d90


	//   ....[14]....
        /*00c0*/ 	.word	0x00000dd0


	//   ....[15]....
        /*00c4*/ 	.word	0x00001ee0


	//----- nvinfo : EIATTR_SYSCALL_OFFSETS
	.align		4
.L_1057:
        /*00c8*/ 	.byte	0x04, 0x46
        /*00ca*/ 	.short	(.L_1059 - .L_1058)


	//   ....[0]....
.L_1058:
        /*00cc*/ 	.word	0x00000390


	//----- nvinfo : EIATTR_EXIT_INSTR_OFFSETS
	.align		4
.L_1059:
        /*00d0*/ 	.byte	0x04, 0x1c
        /*00d2*/ 	.short	(.L_1061 - .L_1060)


	//   ....[0]....
.L_1060:
        /*00d4*/ 	.word	0x00000220


	//   ....[1]....
        /*00d8*/ 	.word	0x00001d70


	//   ....[2]....
        /*00dc*/ 	.word	0x00001ec0


	//----- nvinfo : EIATTR_CTAIDZ_USED
	.align		4
.L_1061:
        /*00e0*/ 	.byte	0x01, 0x04
	.zero		2


	//----- nvinfo : EIATTR_MAX_THREADS
	.align		4
        /*00e4*/ 	.byte	0x04, 0x05
        /*00e6*/ 	.short	(.L_1063 - .L_1062)
.L_1062:
        /*00e8*/ 	.word	0x00000100
        /*00ec*/ 	.word	0x00000001
        /*00f0*/ 	.word	0x00000001


	//----- nvinfo : EIATTR_CRS_STACK_SIZE
	.align		4
.L_1063:
        /*00f4*/ 	.byte	0x04, 0x1e
        /*00f6*/ 	.short	(.L_1065 - .L_1064)
.L_1064:
        /*00f8*/ 	.word	0x00000000
.L_1065:


//--------------------- .nv.info._ZN7cutlass13device_kernelIN5flash19FlashAttnFwdCombineIN4cute5tupleIJNS3_1CILi8EEENS5_ILi128EEEEEELi8ELi256ELi1ELb0ELb1ENS_10bfloat16_tEfNS_4arch4Sm90EEEEEvNT_6ParamsE --------------------------
	.section	.nv.info._ZN7cutlass13device_kernelIN5flash19FlashAttnFwdCombineIN4cute5tupleIJNS3_1CILi8EEENS5_ILi128EEEEEELi8ELi256ELi1ELb0ELb1ENS_10bfloat16_tEfNS_4arch4Sm90EEEEEvNT_6ParamsE,"",@"SHT_CUDA_INFO"
	.sectionflags	@""
	.align	4


	//----- nvinfo : EIATTR_CUDA_API_VERSION
	.align		4
        /*0000*/ 	.byte	0x04, 0x37
        /*0002*/ 	.short	(.L_1067 - .L_1066)
.L_1066:
        /*0004*/ 	.word	0x00000082


	//----- nvinfo : EIATTR_SW2861232_WAR
	.align		4
.L_1067:
        /*0008*/ 	.byte	0x01, 0x35
	.zero		2


	//----- nvinfo : EIATTR_PARAM_CBANK
	.align		4
        /*000c*/ 	.byte	0x04, 0x0a
        /*000e*/ 	.short	(.L_1069 - .L_1068)
	.align		4
.L_1068:
        /*0010*/ 	.word	index@(.nv.constant0._ZN7cutlass13device_kernelIN5flash19FlashAttnFwdCombineIN4cute5tupleIJNS3_1CILi8EEENS5_ILi128EEEEEELi8ELi256ELi1ELb0ELb1ENS_10bfloat16_tEfNS_4arch4Sm90EEEEEvNT_6ParamsE)
        /*0014*/ 	.short	0x0160
        /*0016*/ 	.short	0x00e8


	//----- nvinfo : EIATTR_CBANK_PARAM_SIZE
	.align		4
.L_1069:
        /*0018*/ 	.byte	0x03, 0x19
        /*001a*/ 	.short	0x00e8


	//----- nvinfo : EIATTR_KPARAM_INFO
	.align		4
        /*001c*/ 	.byte	0x04, 0x17
        /*001e*/ 	.short	(.L_1071 - .L_1070)
.L_1070:
        /*0020*/ 	.word	0x00000000
        /*0024*/ 	.short	0x0000
        /*0026*/ 	.short	0x0000
        /*0028*/ 	.byte	0x00, 0xf0, 0xa1, 0x03


	//----- nvinfo : EIATTR_MAXREG_COUNT
	.align		4
.L_1071:
        /*002c*/ 	.byte	0x03, 0x1b
        /*002e*/ 	.short	0x0080


	//----- nvinfo : EIATTR_NUM_BARRIERS
	.align		4
        /*0030*/ 	.byte	0x02, 0x4c
        /*0032*/ 	.byte	0x01
	.zero		1


	//----- nvinfo : EIATTR_EXTERNS
	.align		4
        /*0034*/ 	.byte	0x04, 0x0f
        /*0036*/ 	.short	(.L_1073 - .L_1072)


	//   ....[0]....
	.align		4
.L_1072:
        /*0038*/ 	.word	index@(__assertfail)


	//----- nvinfo : EIATTR_MERCURY_ISA_VERSION
	.align		4
.L_1073:
        /*003c*/ 	.byte	0x03, 0x5f
        /*003e*/ 	.short	0x0000


	//----- nvinfo : EIATTR_COOP_GROUP_MASK_REGIDS
	.align		4
        /*0040*/ 	.byte	0x04, 0x29
        /*0042*/ 	.short	(.L_1075 - .L_1074)


	//   ....[0]....
.L_1074:
        /*0044*/ 	.word	0xffffffff


	//   ....[1]....
        /*0048*/ 	.word	0xffffffff


	//   ....[2]....
        /*004c*/ 	.word	0xffffffff


	//   ....[3]....
        /*0050*/ 	.word	0xffffffff


	//   ....[4]....
        /*0054*/ 	.word	0xffffffff


	//   ....[5]....
        /*0058*/ 	.word	0xffffffff


	//   ....[6]....
        /*005c*/ 	.word	0xffffffff


	//   ....[7]....
        /*0060*/ 	.word	0xffffffff


	//   ....[8]....
        /*0064*/ 	.word	0xffffffff


	//   ....[9]....
        /*0068*/ 	.word	0xffffffff


	//   ....[10]....
        /*006c*/ 	.word	0xffffffff


	//   ....[11]....
        /*0070*/ 	.word	0xffffffff


	//   ....[12]....
        /*0074*/ 	.word	0xffffffff


	//   ....[13]....
        /*0078*/ 	.word	0xffffffff


	//   ....[14]....
        /*007c*/ 	.word	0xffffffff


	//   ....[15]....
        /*0080*/ 	.word	0xffffffff


	//----- nvinfo : EIATTR_COOP_GROUP_INSTR_OFFSETS
	.align		4
.L_1075:
        /*0084*/ 	.byte	0x04, 0x28
        /*0086*/ 	.short	(.L_1077 - .L_1076)


	//   ....[0]....
.L_1076:
        /*0088*/ 	.word	0x00001de0


	//   ....[1]....
        /*008c*/ 	.word	0x00001e30


	//   ....[2]....
        /*0090*/ 	.word	0x00001e60


	//   ....[3]....
        /*0094*/ 	.word	0x00001e80


	//   ....[4]....
        /*0098*/ 	.word	0x00001ea0


	//   ....[5]....
        /*009c*/ 	.word	0x000021c0


	//   ....[6]....
        /*00a0*/ 	.word	0x000021e0


	//   ....[7]....
        /*00a4*/ 	.word	0x000021f0


	//   ....[8]....
        /*00a8*/ 	.word	0x00002230


	//   ....[9]....
        /*00ac*/ 	.word	0x00002240


	//   ....[10]....
        /*00b0*/ 	.word	0x00002270


	//   ....[11]....
        /*00b4*/ 	.word	0x00002280


	//   ....[12]....
        /*00b8*/ 	.word	0x000022c0


	//   ....[13]....
        /*00bc*/ 	.word	0x000022d0


	//   ....[14]....
        /*00c0*/ 	.word	0x00002300


	//   ....[15]....
        /*00c4*/ 	.word	0x00003420


	//----- nvinfo : EIATTR_SYSCALL_OFFSETS
	.align		4
.L_1077:
        /*00c8*/ 	.byte	0x04, 0x46
        /*00ca*/ 	.short	(.L_1079 - .L_1078)


	//   ....[0]....
.L_1078:
        /*00cc*/ 	.word	0x000004b0


	//----- nvinfo : EIATTR_EXIT_INSTR_OFFSETS
	.align		4
.L_1079:
        /*00d0*/ 	.byte	0x04, 0x1c
        /*00d2*/ 	.short	(.L_1081 - .L_1080)


	//   ....[0]....
.L_1080:
        /*00d4*/ 	.word	0x00000200


	//   ....[1]....
        /*00d8*/ 	.word	0x00000360


	//   ....[2]....
        /*00dc*/ 	.word	0x000032f0


	//   ....[3]....
        /*00e0*/ 	.word	0x00003400


	//----- nvinfo : EIATTR_CTAIDZ_USED
	.align		4
.L_1081:
        /*00e4*/ 	.byte	0x01, 0x04
	.zero		2


	//----- nvinfo : EIATTR_MAX_THREADS
	.align		4
        /*00e8*/ 	.byte	0x04, 0x05
        /*00ea*/ 	.short	(.L_1083 - .L_1082)
.L_1082:
        /*00ec*/ 	.word	0x00000100
        /*00f0*/ 	.word	0x00000001
        /*00f4*/ 	.word	0x00000001


	//----- nvinfo : EIATTR_CRS_STACK_SIZE
	.align		4
.L_1083:
        /*00f8*/ 	.byte	0x04, 0x1e
        /*00fa*/ 	.short	(.L_1085 - .L_1084)
.L_1084:
        /*00fc*/ 	.word	0x00000000
.L_1085:


//--------------------- .nv.info._ZN7cutlass13device_kernelIN5flash19FlashAttnFwdCombineIN4cute5tupleIJNS3_1CILi8EEENS5_ILi128EEEEEELi7ELi256ELi1ELb0ELb1ENS_10bfloat16_tEfNS_4arch4Sm90EEEEEvNT_6ParamsE --------------------------
	.section	.nv.info._ZN7cutlass13device_kernelIN5flash19FlashAttnFwdCombineIN4cute5tupleIJNS3_1CILi8EEENS5_ILi128EEEEEELi7ELi256ELi1ELb0ELb1ENS_10bfloat16_tEfNS_4arch4Sm90EEEEEvNT_6ParamsE,"",@"SHT_CUDA_INFO"
	.sectionflags	@""
	.align	4


	//----- nvinfo : EIATTR_CUDA_API_VERSION
	.align		4
        /*0000*/ 	.byte	0x04, 0x37
        /*0002*/ 	.short	(.L_1087 - .L_1086)
.L_1086:
        /*0004*/ 	.word	0x00000082


	//----- nvinfo : EIATTR_SW2861232_WAR
	.align		4
.L_1087:
        /*0008*/ 	.byte	0x01, 0x35
	.zero		2


	//----- nvinfo : EIATTR_PARAM_CBANK
	.align		4
        /*000c*/ 	.byte	0x04, 0x0a
        /*000e*/ 	.short	(.L_1089 - .L_1088)
	.align		4
.L_1088:
        /*0010*/ 	.word	index@(.nv.constant0._ZN7cutlass13device_kernelIN5flash19FlashAttnFwdCombineIN4cute5tupleIJNS3_1CILi8EEENS5_ILi128EEEEEELi7ELi256ELi1ELb0ELb1ENS_10bfloat16_tEfNS_4arch4Sm90EEEEEvNT_6ParamsE)
        /*0014*/ 	.short	0x0160
        /*0016*/ 	.short	0x00e8


	//----- nvinfo : EIATTR_CBANK_PARAM_SIZE
	.align		4
.L_1089:
        /*0018*/ 	.byte	0x03, 0x19
        /*001a*/ 	.short	0x00e8


	//----- nvinfo : EIATTR_KPARAM_INFO
	.align		4
        /*001c*/ 	.byte	0x04, 0x17
        /*001e*/ 	.short	(.L_1091 - .L_1090)
.L_1090:
        /*0020*/ 	.word	0x00000000
        /*0024*/ 	.short	0x0000
        /*0026*/ 	.short	0x0000
        /*0028*/ 	.byte	0x00, 0xf0, 0xa1, 0x03


	//----- nvinfo : EIATTR_MAXREG_COUNT
	.align		4
.L_1091:
        /*002c*/ 	.byte	0x03, 0x1b
        /*002e*/ 	.short	0x0080


	//----- nvinfo : EIATTR_NUM_BARRIERS
	.align		4
        /*0030*/ 	.byte	0x02, 0x4c
        /*0032*/ 	.byte	0x01
	.zero		1


	//----- nvinfo : EIATTR_EXTERNS
	.align		4
        /*0034*/ 	.byte	0x04, 0x0f
        /*0036*/ 	.short	(.L_1093 - .L_1092)


	//   ....[0]....
	.align		4
.L_1092:
        /*0038*/ 	.word	index@(__assertfail)


	//----- nvinfo : EIATTR_MERCURY_ISA_VERSION
	.align		4
.L_1093:
        /*003c*/ 	.byte	0x03, 0x5f
        /*003e*/ 	.short	0x0000


	//----- nvinfo : EIATTR_COOP_GROUP_MASK_REGIDS
	.align		4
        /*0040*/ 	.byte	0x04, 0x29
        /*0042*/ 	.short	(.L_1095 - .L_1094)


	//   ....[0]....
.L_1094:
        /*0044*/ 	.word	0xffffffff


	//   ....[1]....
        /*0048*/ 	.word	0xffffffff


	//   ....[2]....
        /*004c*/ 	.word	0xffffffff


	//   ....[3]....
        /*0050*/ 	.word	0xffffffff


	//   ....[4]....
        /*0054*/ 	.word	0xffffffff


	//   ....[5]....
        /*0058*/ 	.word	0xffffffff


	//   ....[6]....
        /*005c*/ 	.word	0xffffffff


	//   ....[7]....
        /*0060*/ 	.word	0xffffffff


	//   ....[8]....
        /*0064*/ 	.word	0xffffffff


	//   ....[9]....
        /*0068*/ 	.word	0xffffffff


	//   ....[10]....
        /*006c*/ 	.word	0xffffffff


	//   ....[11]....
        /*0070*/ 	.word	0xffffffff


	//   ....[12]....
        /*0074*/ 	.word	0xffffffff


	//   ....[13]....
        /*0078*/ 	.word	0xffffffff


	//   ....[14]....
        /*007c*/ 	.word	0xffffffff


	//   ....[15]....
        /*0080*/ 	.word	0xffffffff


	//----- nvinfo : EIATTR_COOP_GROUP_INSTR_OFFSETS
	.align		4
.L_1095:
        /*0084*/ 	.byte	0x04, 0x28
        /*0086*/ 	.short	(.L_1097 - .L_1096)


	//   ....[0]....
.L_1096:
        /*0088*/ 	.word	0x00001970


	//   ....[1]....
        /*008c*/ 	.word	0x000019c0


	//   ....[2]....
        /*0090*/ 	.word	0x000019f0


	//   ....[3]....
        /*0094*/ 	.word	0x00001a10


	//   ....[4]....
        /*0098*/ 	.word	0x00001a30


	//   ....[5]....
        /*009c*/ 	.word	0x00001bd0


	//   ....[6]....
        /*00a0*/ 	.word	0x00001bf0


	//   ....[7]....
        /*00a4*/ 	.word	0x00001c00


	//   ....[8]....
        /*00a8*/ 	.word	0x00001c30


	//   ....[9]....
        /*00ac*/ 	.word	0x00001c40


	//   ....[10]....
        /*00b0*/ 	.word	0x00001c70


	//   ....[11]....
        /*00b4*/ 	.word	0x00001c80


	//   ....[12]....
        /*00b8*/ 	.word	0x00001cb0


	//   ....[13]....
        /*00bc*/ 	.word	0x00001cc0


	//   ....[14]....
        /*00c0*/ 	.word	0x00001d00


	//   ....[15]....
        /*00c4*/ 	.word	0x00002dd0


	//----- nvinfo : EIATTR_SYSCALL_OFFSETS
	.align		4
.L_1097:
        /*00c8*/ 	.byte	0x04, 0x46
        /*00ca*/ 	.short	(.L_1099 - .L_1098)


	//   ....[0]....
.L_1098:
        /*00cc*/ 	.word	0x000004b0


	//----- nvinfo : EIATTR_EXIT_INSTR_OFFSETS
	.align		4
.L_1099:
        /*00d0*/ 	.byte	0x04, 0x1c
        /*00d2*/ 	.short	(.L_1101 - .L_1100)


	//   ....[0]....
.L_1100:
        /*00d4*/ 	.word	0x00000200


	//   ....[1]....
        /*00d8*/ 	.word	0x00000360


	//   ....[2]....
        /*00dc*/ 	.word	0x00002ca0


	//   ....[3]....
        /*00e0*/ 	.word	0x00002db0


	//----- nvinfo : EIATTR_CTAIDZ_USED
	.align		4
.L_1101:
        /*00e4*/ 	.byte	0x01, 0x04
	.zero		2


	//----- nvinfo : EIATTR_MAX_THREADS
	.align		4
        /*00e8*/ 	.byte	0x04, 0x05
        /*00ea*/ 	.short	(.L_1103 - .L_1102)
.L_1102:
        /*00ec*/ 	.word	0x00000100
        /*00f0*/ 	.word	0x00000001
        /*00f4*/ 	.word	0x00000001


	//----- nvinfo : EIATTR_CRS_STACK_SIZE
	.align		4
.L_1103:
        /*00f8*/ 	.byte	0x04, 0x1e
        /*00fa*/ 	.short	(.L_1105 - .L_1104)
.L_1104:
        /*00fc*/ 	.word	0x00000000
.L_1105:


//--------------------- .nv.info._ZN7cutlass13device_kernelIN5flash19FlashAttnFwdCombineIN4cute5tupleIJNS3_1CILi8EEENS5_ILi128EEEEEELi6ELi256ELi1ELb0ELb1ENS_10bfloat16_tEfNS_4arch4Sm90EEEEEvNT_6ParamsE --------------------------
	.section	.nv.info._ZN7cutlass13device_kernelIN5flash19FlashAttnFwdCombineIN4cute5tupleIJNS3_1CILi8EEENS5_ILi128EEEEEELi6ELi256ELi1ELb0ELb1ENS_10bfloat16_tEfNS_4arch4Sm90EEEEEvNT_6ParamsE,"",@"SHT_CUDA_INFO"
	.sectionflags	@""
	.align	4


	//----- nvinfo : EIATTR_CUDA_API_VERSION
	.align		4
        /*0000*/ 	.byte	0x04, 0x37
        /*0002*/ 	.short	(.L_1107 - .L_1106)
.L_1106:
        /*0004*/ 	.word	0x00000082


	//----- nvinfo : EIATTR_SW2861232_WAR
	.align		4
.L_1107:
        /*0008*/ 	.byte	0x01, 0x35
	.zero		2


	//----- nvinfo : EIATTR_PARAM_CBANK
	.align		4
        /*000c*/ 	.byte	0x04, 0x0a
        /*000e*/ 	.short	(.L_1109 - .L_1108)
	.align		4
.L_1108:
        /*0010*/ 	.word	index@(.nv.constant0._ZN7cutlass13device_kernelIN5flash19FlashAttnFwdCombineIN4cute5tupleIJNS3_1CILi8EEENS5_ILi128EEEEEELi6ELi256ELi1ELb0ELb1ENS_10bfloat16_tEfNS_4arch4Sm90EEEEEvNT_6ParamsE)
        /*0014*/ 	.short	0x0160
        /*0016*/ 	.short	0x00e8


	//----- nvinfo : EIATTR_CBANK_PARAM_SIZE
	.align		4
.L_1109:
        /*0018*/ 	.byte	0x03, 0x19
        /*001a*/ 	.short	0x00e8


	//----- nvinfo : EIATTR_KPARAM_INFO
	.align		4
        /*001c*/ 	.byte	0x04, 0x17
        /*001e*/ 	.short	(.L_1111 - .L_1110)
.L_1110:
        /*0020*/ 	.word	0x00000000
        /*0024*/ 	.short	0x0000
        /*0026*/ 	.short	0x0000
        /*0028*/ 	.byte	0x00, 0xf0, 0xa1, 0x03


	//----- nvinfo : EIATTR_MAXREG_COUNT
	.align		4
.L_1111:
        /*002c*/ 	.byte	0x03, 0x1b
        /*002e*/ 	.short	0x0080


	//----- nvinfo : EIATTR_NUM_BARRIERS
	.align		4
        /*0030*/ 	.byte	0x02, 0x4c
        /*0032*/ 	.byte	0x01
	.zero		1


	//----- nvinfo : EIATTR_EXTERNS
	.align		4
        /*0034*/ 	.byte	0x04, 0x0f
        /*0036*/ 	.short	(.L_1113 - .L_1112)


	//   ....[0]....
	.align		4
.L_1112:
        /*0038*/ 	.word	index@(__assertfail)


	//----- nvinfo : EIATTR_MERCURY_ISA_VERSION
	.align		4
.L_1113:
        /*003c*/ 	.byte	0x03, 0x5f
        /*003e*/ 	.short	0x0000


	//----- nvinfo : EIATTR_COOP_GROUP_MASK_REGIDS
	.align		4
        /*0040*/ 	.byte	0x04, 0x29
        /*0042*/ 	.short	(.L_1115 - .L_1114)


	//   ....[0]....
.L_1114:
        /*0044*/ 	.word	0xffffffff


	//   ....[1]....
        /*0048*/ 	.word	0xffffffff


	//   ....[2]....
        /*004c*/ 	.word	0xffffffff


	//   ....[3]....
        /*0050*/ 	.word	0xffffffff


	//   ....[4]....
        /*0054*/ 	.word	0xffffffff


	//   ....[5]....
        /*0058*/ 	.word	0xffffffff


	//   ....[6]....
        /*005c*/ 	.word	0xffffffff


	//   ....[7]....
        /*0060*/ 	.word	0xffffffff


	//   ....[8]....
        /*0064*/ 	.word	0xffffffff


	//   ....[9]....
        /*0068*/ 	.word	0xffffffff


	//   ....[10]....
        /*006c*/ 	.word	0xffffffff


	//   ....[11]....
        /*0070*/ 	.word	0xffffffff


	//   ....[12]....
        /*0074*/ 	.word	0xffffffff


	//   ....[13]....
        /*0078*/ 	.word	0xffffffff


	//   ....[14]....
        /*007c*/ 	.word	0xffffffff


	//   ....[15]....
        /*0080*/ 	.word	0xffffffff


	//----- nvinfo : EIATTR_COOP_GROUP_INSTR_OFFSETS
	.align		4
.L_1115:
        /*0084*/ 	.byte	0x04, 0x28
        /*0086*/ 	.short	(.L_1117 - .L_1116)


	//   ....[0]....
.L_1116:
        /*0088*/ 	.word	0x00001650


	//   ....[1]....
        /*008c*/ 	.word	0x00001690


	//   ....[2]....
        /*0090*/ 	.word	0x000016b0


	//   ....[3]....
        /*0094*/ 	.word	0x000016d0


	//   ....[4]....
        /*0098*/ 	.word	0x000016f0


	//   ....[5]....
        /*009c*/ 	.word	0x000017f0


	//   ....[6]....
        /*00a0*/ 	.word	0x00001810


	//   ....[7]....
        /*00a4*/ 	.word	0x00001820


	//   ....[8]....
        /*00a8*/ 	.word	0x00001850


	//   ....[9]....
        /*00ac*/ 	.word	0x00001860


	//   ....[10]....
        /*00b0*/ 	.word	0x00001890


	//   ....[11]....
        /*00b4*/ 	.word	0x000018a0


	//   ....[12]....
        /*00b8*/ 	.word	0x000018d0


	//   ....[13]....
        /*00bc*/ 	.word	0x000018e0


	//   ....[14]....
        /*00c0*/ 	.word	0x00001920


	//   ....[15]....
        /*00c4*/ 	.word	0x000029b0


	//----- nvinfo : EIATTR_SYSCALL_OFFSETS
	.align		4
.L_1117:
        /*00c8*/ 	.byte	0x04, 0x46
        /*00ca*/ 	.short	(.L_1119 - .L_1118)


	//   ....[0]....
.L_1118:
        /*00cc*/ 	.word	0x000004b0


	//----- nvinfo : EIATTR_EXIT_INSTR_OFFSETS
	.align		4
.L_1119:
        /*00d0*/ 	.byte	0x04, 0x1c
        /*00d2*/ 	.short	(.L_1121 - .L_1120)


	//   ....[0]....
.L_1120:
        /*00d4*/ 	.word	0x00000200


	//   ....[1]....
        /*00d8*/ 	.word	0x00000360


	//   ....[2]....
        /*00dc*/ 	.word	0x00002880


	//   ....[3]....
        /*00e0*/ 	.word	0x00002990


	//----- nvinfo : EIATTR_CTAIDZ_USED
	.align		4
.L_1121:
        /*00e4*/ 	.byte	0x01, 0x04
	.zero		2


	//----- nvinfo : EIATTR_MAX_THREADS
	.align		4
        /*00e8*/ 	.byte	0x04, 0x05
        /*00ea*/ 	.short	(.L_1123 - .L_1122)
.L_1122:
        /*00ec*/ 	.word	0x00000100
        /*00f0*/ 	.word	0x00000001
        /*00f4*/ 	.word	0x00000001


	//----- nvinfo : EIATTR_CRS_STACK_SIZE
	.align		4
.L_1123:
        /*00f8*/ 	.byte	0x04, 0x1e
        /*00fa*/ 	.short	(.L_1125 - .L_1124)
.L_1124:
        /*00fc*/ 	.word	0x00000000
.L_1125:


//--------------------- .nv.info._ZN7cutlass13device_kernelIN5flash19FlashAttnFwdCombineIN4cute5tupleIJNS3_1CILi8EEENS5_ILi128EEEEEELi5ELi256ELi1ELb0ELb1ENS_10bfloat16_tEfNS_4arch4Sm90EEEEEvNT_6ParamsE --------------------------
	.section	.nv.info._ZN7cutlass13device_kernelIN5flash19FlashAttnFwdCombineIN4cute5tupleIJNS3_1CILi8EEENS5_ILi128EEEEEELi5ELi256ELi1ELb0ELb1ENS_10bfloat16_tEfNS_4arch4Sm90EEEEEvNT_6ParamsE,"",@"SHT_CUDA_INFO"
	.sectionflags	@""
	.align	4


	//----- nvinfo : EIATTR_CUDA_API_VERSION
	.align		4
        /*0000*/ 	.byte	0x04, 0x37
        /*0002*/ 	.short	(.L_1127 - .L_1126)
.L_1126:
        /*0004*/ 	.word	0x00000082


	//----- nvinfo : EIATTR_SW2861232_WAR
	.align		4
.L_1127:
        /*0008*/ 	.byte	0x01, 0x35
	.zero		2


	//----- nvinfo : EIATTR_PARAM_CBANK
	.align		4
        /*000c*/ 	.byte	0x04, 0x0a
        /*000e*/ 	.short	(.L_1129 - .L_1128)
	.align		4
.L_1128:
        /*0010*/ 	.word	index@(.nv.constant0._ZN7cutlass13device_kernelIN5flash19FlashAttnFwdCombineIN4cute5tupleIJNS3_1CILi8EEENS5_ILi128EEEEEELi5ELi256ELi1ELb0ELb1ENS_10bfloat16_tEfNS_4arch4Sm90EEEEEvNT_6ParamsE)
        /*0014*/ 	.short	0x0160
        /*0016*/ 	.short	0x00e8


	//----- nvinfo : EIATTR_CBANK_PARAM_SIZE
	.align		4
.L_1129:
        /*0018*/ 	.byte	0x03, 0x19
        /*001a*/ 	.short	0x00e8


	//----- nvinfo : EIATTR_KPARAM_INFO
	.align		4
        /*001c*/ 	.byte	0x04, 0x17
        /*001e*/ 	.short	(.L_1131 - .L_1130)
.L_1130:
        /*0020*/ 	.word	0x00000000
        /*0024*/ 	.short	0x0000
        /*0026*/ 	.short	0x0000
        /*0028*/ 	.byte	0x00, 0xf0, 0xa1, 0x03


	//----- nvinfo : EIATTR_MAXREG_COUNT
	.align		4
.L_1131:
        /*002c*/ 	.byte	0x03, 0x1b
        /*002e*/ 	.short	0x0080


	//----- nvinfo : EIATTR_NUM_BARRIERS
	.align		4
        /*0030*/ 	.byte	0x02, 0x4c
        /*0032*/ 	.byte	0x01
	.zero		1


	//----- nvinfo : EIATTR_EXTERNS
	.align		4
        /*0034*/ 	.byte	0x04, 0x0f
        /*0036*/ 	.short	(.L_1133 - .L_1132)


	//   ....[0]....
	.align		4
.L_1132:
        /*0038*/ 	.word	index@(__assertfail)


	//----- nvinfo : EIATTR_MERCURY_ISA_VERSION
	.align		4
.L_1133:
        /*003c*/ 	.byte	0x03, 0x5f
        /*003e*/ 	.short	0x0000


	//----- nvinfo : EIATTR_COOP_GROUP_MASK_REGIDS
	.align		4
        /*0040*/ 	.byte	0x04, 0x29
        /*0042*/ 	.short	(.L_1135 - .L_1134)


	//   ....[0]....
.L_1134:
        /*0044*/ 	.word	0xffffffff


	//   ....[1]....
        /*0048*/ 	.word	0xffffffff


	//   ....[2]....
        /*004c*/ 	.word	0xffffffff


	//   ....[3]....
        /*0050*/ 	.word	0xffffffff


	//   ....[4]....
        /*0054*/ 	.word	0xffffffff


	//   ....[5]....
        /*0058*/ 	.word	0xffffffff


	//   ....[6]....
        /*005c*/ 	.word	0xffffffff


	//   ....[7]....
        /*0060*/ 	.word	0xffffffff


	//   ....[8]....
        /*0064*/ 	.word	0xffffffff


	//   ....[9]....
        /*0068*/ 	.word	0xffffffff


	//   ....[10]....
        /*006c*/ 	.word	0xffffffff


	//   ....[11]....
        /*0070*/ 	.word	0xffffffff


	//   ....[12]....
        /*0074*/ 	.word	0xffffffff


	//   ....[13]....
        /*0078*/ 	.word	0xffffffff


	//   ....[14]....
        /*007c*/ 	.word	0xffffffff


	//   ....[15]....
        /*0080*/ 	.word	0xffffffff


	//----- nvinfo : EIATTR_COOP_GROUP_INSTR_OFFSETS
	.align		4
.L_1135:
        /*0084*/ 	.byte	0x04, 0x28
        /*0086*/ 	.short	(.L_1137 - .L_1136)


	//   ....[0]....
.L_1136:
        /*0088*/ 	.word	0x00001470


	//   ....[1]....
        /*008c*/ 	.word	0x000014b0


	//   ....[2]....
        /*0090*/ 	.word	0x000014d0


	//   ....[3]....
        /*0094*/ 	.word	0x000014f0


	//   ....[4]....
        /*0098*/ 	.word	0x00001510


	//   ....[5]....
        /*009c*/ 	.word	0x000015b0


	//   ....[6]....
        /*00a0*/ 	.word	0x000015d0


	//   ....[7]....
        /*00a4*/ 	.word	0x000015e0


	//   ....[8]....
        /*00a8*/ 	.word	0x00001610


	//   ....[9]....
        /*00ac*/ 	.word	0x00001620


	//   ....[10]....
        /*00b0*/ 	.word	0x00001650


	//   ....[11]....
        /*00b4*/ 	.word	0x00001660


	//   ....[12]....
        /*00b8*/ 	.word	0x00001690


	//   ....[13]....
        /*00bc*/ 	.word	0x000016a0


	//   ....[14]....
        /*00c0*/ 	.word	0x000016e0


	//   ....[15]....
        /*00c4*/ 	.word	0x00002750


	//----- nvinfo : EIATTR_SYSCALL_OFFSETS
	.align		4
.L_1137:
        /*00c8*/ 	.byte	0x04, 0x46
        /*00ca*/ 	.short	(.L_1139 - .L_1138)


	//   ....[0]....
.L_1138:
        /*00cc*/ 	.word	0x000004b0


	//----- nvinfo : EIATTR_EXIT_INSTR_OFFSETS
	.align		4
.L_1139:
        /*00d0*/ 	.byte	0x04, 0x1c
        /*00d2*/ 	.short	(.L_1141 - .L_1140)


	//   ....[0]....
.L_1140:
        /*00d4*/ 	.word	0x00000200


	//   ....[1]....
        /*00d8*/ 	.word	0x00000360


	//   ....[2]....
        /*00dc*/ 	.word	0x00002620


	//   ....[3]....
        /*00e0*/ 	.word	0x00002730


	//----- nvinfo : EIATTR_CTAIDZ_USED
	.align		4
.L_1141:
        /*00e4*/ 	.byte	0x01, 0x04
	.zero		2


	//----- nvinfo : EIATTR_MAX_THREADS
	.align		4
        /*00e8*/ 	.byte	0x04, 0x05
        /*00ea*/ 	.short	(.L_1143 - .L_1142)
.L_1142:
        /*00ec*/ 	.word	0x00000100
        /*00f0*/ 	.word	0x00000001
        /*00f4*/ 	.word	0x00000001


	//----- nvinfo : EIATTR_CRS_STACK_SIZE
	.align		4
.L_1143:
        /*00f8*/ 	.byte	0x04, 0x1e
        /*00fa*/ 	.short	(.L_1145 - .L_1144)
.L_1144:
        /*00fc*/ 	.word	0x00000000
.L_1145:


//--------------------- .nv.info._ZN7cutlass13device_kernelIN5flash19FlashAttnFwdCombineIN4cute5tupleIJNS3_1CILi8EEENS5_ILi128EEEEEELi8ELi256ELi1ELb0ELb0ENS_10bfloat16_tEfNS_4arch4Sm80EEEEEvNT_6ParamsE --------------------------
	.section	.nv.info._ZN7cutlass13device_kernelIN5flash19FlashAttnFwdCombineIN4cute5tupleIJNS3_1CILi8EEENS5_ILi128EEEEEELi8ELi256ELi1ELb0ELb0ENS_10bfloat16_tEfNS_4arch4Sm80EEEEEvNT_6ParamsE,"",@"SHT_CUDA_INFO"
	.sectionflags	@""
	.align	4


	//----- nvinfo : EIATTR_CUDA_API_VERSION
	.align		4
        /*0000*/ 	.byte	0x04, 0x37
        /*0002*/ 	.short	(.L_1147 - .L_1146)
.L_1146:
        /*0004*/ 	.word	0x00000082


	//----- nvinfo : EIATTR_SW2861232_WAR
	.align		4
.L_1147:
        /*0008*/ 	.byte	0x01, 0x35
	.zero		2


	//----- nvinfo : EIATTR_PARAM_CBANK
	.align		4
        /*000c*/ 	.byte	0x04, 0x0a
        /*000e*/ 	.short	(.L_1149 - .L_1148)
	.align		4
.L_1148:
        /*0010*/ 	.word	index@(.nv.constant0._ZN7cutlass13device_kernelIN5flash19FlashAttnFwdCombineIN4cute5tupleIJNS3_1CILi8EEENS5_ILi128EEEEEELi8ELi256ELi1ELb0ELb0ENS_10bfloat16_tEfNS_4arch4Sm80EEEEEvNT_6ParamsE)
        /*0014*/ 	.short	0x0160
        /*0016*/ 	.short	0x00e8


	//----- nvinfo : EIATTR_CBANK_PARAM_SIZE
	.align		4
.L_1149:
        /*0018*/ 	.byte	0x03, 0x19
        /*001a*/ 	.short	0x00e8


	//----- nvinfo : EIATTR_KPARAM_INFO
	.align		4
        /*001c*/ 	.byte	0x04, 0x17
        /*001e*/ 	.short	(.L_1151 - .L_1150)
.L_1150:
        /*0020*/ 	.word	0x00000000
        /*0024*/ 	.short	0x0000
        /*0026*/ 	.short	0x0000
        /*0028*/ 	.byte	0x00, 0xf0, 0xa1, 0x03


	//----- nvinfo : EIATTR_MAXREG_COUNT
	.align		4
.L_1151:
        /*002c*/ 	.byte	0x03, 0x1b
        /*002e*/ 	.short	0x0080


	//----- nvinfo : EIATTR_NUM_BARRIERS
	.align		4
        /*0030*/ 	.byte	0x02, 0x4c
        /*0032*/ 	.byte	0x01
	.zero		1


	//----- nvinfo : EIATTR_EXTERNS
	.align		4
        /*0034*/ 	.byte	0x04, 0x0f
        /*0036*/ 	.short	(.L_1153 - .L_1152)


	//   ....[0]....
	.align		4
.L_1152:
        /*0038*/ 	.word	index@(__assertfail)


	//----- nvinfo : EIATTR_MERCURY_ISA_VERSION
	.align		4
.L_1153:
        /*003c*/ 	.byte	0x03, 0x5f
        /*003e*/ 	.short	0x0000


	//----- nvinfo : EIATTR_COOP_GROUP_MASK_REGIDS
	.align		4
        /*0040*/ 	.byte	0x04, 0x29
        /*0042*/ 	.short	(.L_1155 - .L_1154)


	//   ....[0]....
.L_1154:
        /*0044*/ 	.word	0xffffffff


	//   ....[1]....
        /*0048*/ 	.word	0xffffffff


	//   ....[2]....
        /*004c*/ 	.word	0xffffffff


	//   ....[3]....
        /*0050*/ 	.word	0xffffffff


	//   ....[4]....
        /*0054*/ 	.word	0xffffffff


	//   ....[5]....
        /*0058*/ 	.word	0xffffffff


	//   ....[6]....
        /*005c*/ 	.word	0xffffffff


	//   ....[7]....
        /*0060*/ 	.word	0xffffffff


	//   ....[8]....
        /*0064*/ 	.word	0xffffffff


	//   ....[9]....
        /*0068*/ 	.word	0xffffffff


	//   ....[10]....
        /*006c*/ 	.word	0xffffffff


	//   ....[11]....
        /*0070*/ 	.word	0xffffffff


	//   ....[12]....
        /*0074*/ 	.word	0xffffffff


	//   ....[13]....
        /*0078*/ 	.word	0xffffffff


	//   ....[14]....
        /*007c*/ 	.word	0xffffffff


	//   ....[15]....
        /*0080*/ 	.word	0xffffffff


	//----- nvinfo : EIATTR_COOP_GROUP_INSTR_OFFSETS
	.align		4
.L_1155:
        /*0084*/ 	.byte	0x04, 0x28
        /*0086*/ 	.short	(.L_1157 - .L_1156)


	//   ....[0]....
.L_1156:
        /*0088*/ 	.word	0x00001530


	//   ....[1]....
        /*008c*/ 	.word	0x00001580


	//   ....[2]....
        /*0090*/ 	.word	0x000015b0


	//   ....[3]....
        /*0094*/ 	.word	0x000015d0


	//   ....[4]....
        /*0098*/ 	.word	0x000015f0


	//   ....[5]....
        /*009c*/ 	.word	0x000018d0


	//   ....[6]....
        /*00a0*/ 	.word	0x00001930


	//   ....[7]....
        /*00a4*/ 	.word	0x00001940


	//   ....[8]....
        /*00a8*/ 	.word	0x00001980


	//   ....[9]....
        /*00ac*/ 	.word	0x00001990


	//   ....[10]....
        /*00b0*/ 	.word	0x000019c0


	//   ....[11]....
        /*00b4*/ 	.word	0x000019d0


	//   ....[12]....
        /*00b8*/ 	.word	0x00001a10


	//   ....[13]....
        /*00bc*/ 	.word	0x00001a20


	//   ....[14]....
        /*00c0*/ 	.word	0x00001a50


	//   ....[15]....
        /*00c4*/ 	.word	0x00002c40


	//----- nvinfo : EIATTR_SYSCALL_OFFSETS
	.align		4
.L_1157:
        /*00c8*/ 	.byte	0x04, 0x46
        /*00ca*/ 	.short	(.L_1159 - .L_1158)


	//   ....[0]....
.L_1158:
        /*00cc*/ 	.word	0x00000390


	//----- nvinfo : EIATTR_EXIT_INSTR_OFFSETS
	.align		4
.L_1159:
        /*00d0*/ 	.byte	0x04, 0x1c
        /*00d2*/ 	.short	(.L_1161 - .L_1160)


	//   ....[0]....
.L_1160:
        /*00d4*/ 	.word	0x00000220


	//   ....[1]....
        /*00d8*/ 	.word	0x00002ad0


	//   ....[2]....
        /*00dc*/ 	.word	0x00002c20


	//----- nvinfo : EIATTR_CTAIDZ_USED
	.align		4
.L_1161:
        /*00e0*/ 	.byte	0x01, 0x04
	.zero		2


	//----- nvinfo : EIATTR_MAX_THREADS
	.align		4
        /*00e4*/ 	.byte	0x04, 0x05
        /*00e6*/ 	.short	(.L_1163 - .L_1162)
.L_1162:
        /*00e8*/ 	.word	0x00000100
        /*00ec*/ 	.word	0x00000001
        /*00f0*/ 	.word	0x00000001


	//----- nvinfo : EIATTR_CRS_STACK_SIZE
	.align		4
.L_1163:
        /*00f4*/ 	.byte	0x04, 0x1e
        /*00f6*/ 	.short	(.L_1165 - .L_1164)
.L_1164:
        /*00f8*/ 	.word	0x00000000
.L_1165:


//--------------------- .nv.info._ZN7cutlass13device_kernelIN5flash19FlashAttnFwdCombineIN4cute5tupleIJNS3_1CILi8EEENS5_ILi128EEEEEELi7ELi256ELi1ELb0ELb0ENS_10bfloat16_tEfNS_4arch4Sm80EEEEEvNT_6ParamsE --------------------------
	.section	.nv.info._ZN7cutlass13device_kernelIN5flash19FlashAttnFwdCombineIN4cute5tupleIJNS3_1CILi8EEENS5_ILi128EEEEEELi7ELi256ELi1ELb0ELb0ENS_10bfloat16_tEfNS_4arch4Sm80EEEEEvNT_6ParamsE,"",@"SHT_CUDA_INFO"
	.sectionflags	@""
	.align	4


	//----- nvinfo : EIATTR_CUDA_API_VERSION
	.align		4
        /*0000*/ 	.byte	0x04, 0x37
        /*0002*/ 	.short	(.L_1167 - .L_1166)
.L_1166:
        /*0004*/ 	.word	0x00000082


	//----- nvinfo : EIATTR_SW2861232_WAR
	.align		4
.L_1167:
        /*0008*/ 	.byte	0x01, 0x35
	.zero		2


	//----- nvinfo : EIATTR_PARAM_CBANK
	.align		4
        /*000c*/ 	.byte	0x04, 0x0a
        /*000e*/ 	.short	(.L_1169 - .L_1168)
	.align		4
.L_1168:
        /*0010*/ 	.word	index@(.nv.constant0._ZN7cutlass13device_kernelIN5flash19FlashAttnFwdCombineIN4cute5tupleIJNS3_1CILi8EEENS5_ILi128EEEEEELi7ELi256ELi1ELb0ELb0ENS_10bfloat16_tEfNS_4arch4Sm80EEEEEvNT_6ParamsE)
        /*0014*/ 	.short	0x0160
        /*0016*/ 	.short	0x00e8


	//----- nvinfo : EIATTR_CBANK_PARAM_SIZE
	.align		4
.L_1169:
        /*0018*/ 	.byte	0x03, 0x19
        /*001a*/ 	.short	0x00e8


	//----- nvinfo : EIATTR_KPARAM_INFO
	.align		4
        /*001c*/ 	.byte	0x04, 0x17
        /*001e*/ 	.short	(.L_1171 - .L_1170)
.L_1170:
        /*0020*/ 	.word	0x00000000
        /*0024*/ 	.short	0x0000
        /*0026*/ 	.short	0x0000
        /*0028*/ 	.byte	0x00, 0xf0, 0xa1, 0x03


	//----- nvinfo : EIATTR_MAXREG_COUNT
	.align		4
.L_1171:
        /*002c*/ 	.byte	0x03, 0x1b
        /*002e*/ 	.short	0x0080


	//----- nvinfo : EIATTR_NUM_BARRIERS
	.align		4
        /*0030*/ 	.byte	0x02, 0x4c
        /*0032*/ 	.byte	0x01
	.zero		1


	//----- nvinfo : EIATTR_EXTERNS
	.align		4
        /*0034*/ 	.byte	0x04, 0x0f
        /*0036*/ 	.short	(.L_1173 - .L_1172)


	//   ....[0]....
	.align		4
.L_1172:
        /*0038*/ 	.word	index@(__assertfail)


	//----- nvinfo : EIATTR_MERCURY_ISA_VERSION
	.align		4
.L_1173:
        /*003c*/ 	.byte	0x03, 0x5f
        /*003e*/ 	.short	0x0000


	//----- nvinfo : EIATTR_COOP_GROUP_MASK_REGIDS
	.align		4
        /*0040*/ 	.byte	0x04, 0x29
        /*0042*/ 	.short	(.L_1175 - .L_1174)


	//   ....[0]....
.L_1174:
        /*0044*/ 	.word	0xffffffff


	//   ....[1]....
        /*0048*/ 	.word	0xffffffff


	//   ....[2]....
        /*004c*/ 	.word	0xffffffff


	//   ....[3]....
        /*0050*/ 	.word	0xffffffff


	//   ....[4]....
        /*0054*/ 	.word	0xffffffff


	//   ....[5]....
        /*0058*/ 	.word	0xffffffff


	//   ....[6]....
        /*005c*/ 	.word	0xffffffff


	//   ....[7]....
        /*0060*/ 	.word	0xffffffff


	//   ....[8]....
        /*0064*/ 	.word	0xffffffff


	//   ....[9]....
        /*0068*/ 	.word	0xffffffff


	//   ....[10]....
        /*006c*/ 	.word	0xffffffff


	//   ....[11]....
        /*0070*/ 	.word	0xffffffff


	//   ....[12]....
        /*0074*/ 	.word	0xffffffff


	//   ....[13]....
        /*0078*/ 	.word	0xffffffff


	//   ....[14]....
        /*007c*/ 	.word	0xffffffff


	//   ....[15]....
        /*0080*/ 	.word	0xffffffff


	//----- nvinfo : EIATTR_COOP_GROUP_INSTR_OFFSETS
	.align		4
.L_1175:
        /*0084*/ 	.byte	0x04, 0x28
        /*0086*/ 	.short	(.L_1177 - .L_1176)


	//   ....[0]....
.L_1176:
        /*0088*/ 	.word	0x00001050


	//   ....[1]....
        /*008c*/ 	.word	0x000010a0


	//   ....[2]....
        /*0090*/ 	.word	0x000010d0


	//   ....[3]....
        /*0094*/ 	.word	0x000010f0


	//   ....[4]....
        /*0098*/ 	.word	0x00001110


	//   ....[5]....
        /*009c*/ 	.word	0x000012b0


	//   ....[6]....
        /*00a0*/ 	.word	0x000012d0


	//   ....[7]....
        /*00a4*/ 	.word	0x000012e0


	//   ....[8]....
        /*00a8*/ 	.word	0x00001310


	//   ....[9]....
        /*00ac*/ 	.word	0x00001320


	//   ....[10]....
        /*00b0*/ 	.word	0x00001350


	//   ....[11]....
        /*00b4*/ 	.word	0x00001360


	//   ....[12]....
        /*00b8*/ 	.word	0x000013a0


	//   ....[13]....
        /*00bc*/ 	.word	0x000013c0


	//   ....[14]....
        /*00c0*/ 	.word	0x000013f0


	//   ....[15]....
        /*00c4*/ 	.word	0x00002560


	//----- nvinfo : EIATTR_SYSCALL_OFFSETS
	.align		4
.L_1177:
        /*00c8*/ 	.byte	0x04, 0x46
        /*00ca*/ 	.short	(.L_1179 - .L_1178)


	//   ....[0]....
.L_1178:
        /*00cc*/ 	.word	0x00000390


	//----- nvinfo : EIATTR_EXIT_INSTR_OFFSETS
	.align		4
.L_1179:
        /*00d0*/ 	.byte	0x04, 0x1c
        /*00d2*/ 	.short	(.L_1181 - .L_1180)


	//   ....[0]....
.L_1180:
        /*00d4*/ 	.word	0x00000220


	//   ....[1]....
        /*00d8*/ 	.word	0x000023f0


	//   ....[2]....
        /*00dc*/ 	.word	0x00002540


	//----- nvinfo : EIATTR_CTAIDZ_USED
	.align		4
.L_1181:
        /*00e0*/ 	.byte	0x01, 0x04
	.zero		2


	//----- nvinfo : EIATTR_MAX_THREADS
	.align		4
        /*00e4*/ 	.byte	0x04, 0x05
        /*00e6*/ 	.short	(.L_1183 - .L_1182)
.L_1182:
        /*00e8*/ 	.word	0x00000100
        /*00ec*/ 	.word	0x00000001
        /*00f0*/ 	.word	0x00000001


	//----- nvinfo : EIATTR_CRS_STACK_SIZE
	.align		4
.L_1183:
        /*00f4*/ 	.byte	0x04, 0x1e
        /*00f6*/ 	.short	(.L_1185 - .L_1184)
.L_1184:
        /*00f8*/ 	.word	0x00000000
.L_1185:


//--------------------- .nv.info._ZN7cutlass13device_kernelIN5flash19FlashAttnFwdCombineIN4cute5tupleIJNS3_1CILi8EEENS5_ILi128EEEEEELi6ELi256ELi1ELb0ELb0ENS_10bfloat16_tEfNS_4arch4Sm80EEEEEvNT_6ParamsE --------------------------
	.section	.nv.info._ZN7cutlass13device_kernelIN5flash19FlashAttnFwdCombineIN4cute5tupleIJNS3_1CILi8EEENS5_ILi128EEEEEELi6ELi256ELi1ELb0ELb0ENS_10bfloat16_tEfNS_4arch4Sm80EEEEEvNT_6ParamsE,"",@"SHT_CUDA_INFO"
	.sectionflags	@""
	.align	4


	//----- nvinfo : EIATTR_CUDA_API_VERSION
	.align		4
        /*0000*/ 	.byte	0x04, 0x37
        /*0002*/ 	.short	(.L_1187 - .L_1186)
.L_1186:
        /*0004*/ 	.word	0x00000082


	//----- nvinfo : EIATTR_SW2861232_WAR
	.align		4
.L_1187:
        /*0008*/ 	.byte	0x01, 0x35
	.zero		2


	//----- nvinfo : EIATTR_PARAM_CBANK
	.align		4
        /*000c*/ 	.byte	0x04, 0x0a
        /*000e*/ 	.short	(.L_1189 - .L_1188)
	.align		4
.L_1188:
        /*0010*/ 	.word	index@(.nv.constant0._ZN7cutlass13device_kernelIN5flash19FlashAttnFwdCombineIN4cute5tupleIJNS3_1CILi8EEENS5_ILi128EEEEEELi6ELi256ELi1ELb0ELb0ENS_10bfloat16_tEfNS_4arch4Sm80EEEEEvNT_6ParamsE)
        /*0014*/ 	.short	0x0160
        /*0016*/ 	.short	0x00e8


	//----- nvinfo : EIATTR_CBANK_PARAM_SIZE
	.align		4
.L_1189:
        /*0018*/ 	.byte	0x03, 0x19
        /*001a*/ 	.short	0x00e8


	//----- nvinfo : EIATTR_KPARAM_INFO
	.align		4
        /*001c*/ 	.byte	0x04, 0x17
        /*001e*/ 	.short	(.L_1191 - .L_1190)
.L_1190:
        /*0020*/ 	.word	0x00000000
        /*0024*/ 	.short	0x0000
        /*0026*/ 	.short	0x0000
        /*0028*/ 	.byte	0x00, 0xf0, 0xa1, 0x03


	//----- nvinfo : EIATTR_MAXREG_COUNT
	.align		4
.L_1191:
        /*002c*/ 	.byte	0x03, 0x1b
        /*002e*/ 	.short	0x0080


	//----- nvinfo : EIATTR_NUM_BARRIERS
	.align		4
        /*0030*/ 	.byte	0x02, 0x4c
        /*0032*/ 	.byte	0x01
	.zero		1


	//----- nvinfo : EIATTR_EXTERNS
	.align		4
        /*0034*/ 	.byte	0x04, 0x0f
        /*0036*/ 	.short	(.L_1193 - .L_1192)


	//   ....[0]....
	.align		4
.L_1192:
        /*0038*/ 	.word	index@(__assertfail)


	//----- nvinfo : EIATTR_MERCURY_ISA_VERSION
	.align		4
.L_1193:
        /*003c*/ 	.byte	0x03, 0x5f
        /*003e*/ 	.short	0x0000


	//----- nvinfo : EIATTR_COOP_GROUP_MASK_REGIDS
	.align		4
        /*0040*/ 	.byte	0x04, 0x29
        /*0042*/ 	.short	(.L_1195 - .L_1194)


	//   ....[0]....
.L_1194:
        /*0044*/ 	.word	0xffffffff


	//   ....[1]....
        /*0048*/ 	.word	0xffffffff


	//   ....[2]....
        /*004c*/ 	.word	0xffffffff


	//   ....[3]....
        /*0050*/ 	.word	0xffffffff


	//   ....[4]....
        /*0054*/ 	.word	0xffffffff


	//   ....[5]....
        /*0058*/ 	.word	0xffffffff


	//   ....[6]....
        /*005c*/ 	.word	0xffffffff


	//   ....[7]....
        /*0060*/ 	.word	0xffffffff


	//   ....[8]....
        /*0064*/ 	.word	0xffffffff


	//   ....[9]....
        /*0068*/ 	.word	0xffffffff


	//   ....[10]....
        /*006c*/ 	.word	0xffffffff


	//   ....[11]....
        /*0070*/ 	.word	0xffffffff


	//   ....[12]....
        /*0074*/ 	.word	0xffffffff


	//   ....[13]....
        /*0078*/ 	.word	0xffffffff


	//   ....[14]....
        /*007c*/ 	.word	0xffffffff


	//   ....[15]....
        /*0080*/ 	.word	0xffffffff


	//----- nvinfo : EIATTR_COOP_GROUP_INSTR_OFFSETS
	.align		4
.L_1195:
        /*0084*/ 	.byte	0x04, 0x28
        /*0086*/ 	.short	(.L_1197 - .L_1196)


	//   ....[0]....
.L_1196:
        /*0088*/ 	.word	0x00000d30


	//   ....[1]....
        /*008c*/ 	.word	0x00000d70


	//   ....[2]....
        /*0090*/ 	.word	0x00000d90


	//   ....[3]....
        /*0094*/ 	.word	0x00000db0


	//   ....[4]....
        /*0098*/ 	.word	0x00000dd0


	//   ....[5]....
        /*009c*/ 	.word	0x00000ea0


	//   ....[6]....
        /*00a0*/ 	.word	0x00000ee0


	//   ....[7]....
        /*00a4*/ 	.word	0x00000f10


	//   ....[8]....
        /*00a8*/ 	.word	0x00000f30


	//   ....[9]....
        /*00ac*/ 	.word	0x00000f50


	//   ....[10]....
        /*00b0*/ 	.word	0x00000f70


	//   ....[11]....
        /*00b4*/ 	.word	0x00000f90


	//   ....[12]....
        /*00b8*/ 	.word	0x00000fc0


	//   ....[13]....
        /*00bc*/ 	.word	0x00000ff0


	//   ....[14]....
        /*00c0*/ 	.word	0x00001000


	//   ....[15]....
        /*00c4*/ 	.word	0x00002140


	//----- nvinfo : EIATTR_SYSCALL_OFFSETS
	.align		4
.L_1197:
        /*00c8*/ 	.byte	0x04, 0x46
        /*00ca*/ 	.short	(.L_1199 - .L_1198)


	//   ....[0]....
.L_1198:
        /*00cc*/ 	.word	0x00000390


	//----- nvinfo : EIATTR_EXIT_INSTR_OFFSETS
	.align		4
.L_1199:
        /*00d0*/ 	.byte	0x04, 0x1c
        /*00d2*/ 	.short	(.L_1201 - .L_1200)


	//   ....[0]....
.L_1200:
        /*00d4*/ 	.word	0x00000220


	//   ....[1]....
        /*00d8*/ 	.word	0x00001fd0


	//   ....[2]....
        /*00dc*/ 	.word	0x00002120


	//----- nvinfo : EIATTR_CTAIDZ_USED
	.align		4
.L_1201:
        /*00e0*/ 	.byte	0x01, 0x04
	.zero		2


	//----- nvinfo : EIATTR_MAX_THREADS
	.align		4
        /*00e4*/ 	.byte	0x04, 0x05
        /*00e6*/ 	.short	(.L_1203 - .L_1202)
.L_1202:
        /*00e8*/ 	.word	0x00000100
        /*00ec*/ 	.word	0x00000001
        /*00f0*/ 	.word	0x00000001


	//----- nvinfo : EIATTR_CRS_STACK_SIZE
	.align		4
.L_1203:
        /*00f4*/ 	.byte	0x04, 0x1e
        /*00f6*/ 	.short	(.L_1205 - .L_1204)
.L_1204:
        /*00f8*/ 	.word	0x00000000
.L_1205:


//--------------------- .nv.info._ZN7cutlass13device_kernelIN5flash19FlashAttnFwdCombineIN4cute5tupleIJNS3_1CILi8EEENS5_ILi128EEEEEELi5ELi256ELi1ELb0ELb0ENS_10bfloat16_tEfNS_4arch4Sm80EEEEEvNT_6ParamsE --------------------------
	.section	.nv.info._ZN7cutlass13device_kernelIN5flash19FlashAttnFwdCombineIN4cute5tupleIJNS3_1CILi8EEENS5_ILi128EEEEEELi5ELi256ELi1ELb0ELb0ENS_10bfloat16_tEfNS_4arch4Sm80EEEEEvNT_6ParamsE,"",@"SHT_CUDA_INFO"
	.sectionflags	@""
	.align	4


	//----- nvinfo : EIATTR_CUDA_API_VERSION
	.align		4
        /*0000*/ 	.byte	0x04, 0x37
        /*0002*/ 	.short	(.L_1207 - .L_1206)
.L_1206:
        /*0004*/ 	.word	0x00000082


	//----- nvinfo : EIATTR_SW2861232_WAR
	.align		4
.L_1207:
        /*0008*/ 	.byte	0x01, 0x35
	.zero		2


	//----- nvinfo : EIATTR_PARAM_CBANK
	.align		4
        /*000c*/ 	.byte	0x04, 0x0a
        /*000e*/ 	.short	(.L_1209 - .L_1208)
	.align		4
.L_1208:
        /*0010*/ 	.word	index@(.nv.constant0._ZN7cutlass13device_kernelIN5flash19FlashAttnFwdCombineIN4cute5tupleIJNS3_1CILi8EEENS5_ILi128EEEEEELi5ELi256ELi1ELb0ELb0ENS_10bfloat16_tEfNS_4arch4Sm80EEEEEvNT_6ParamsE)
        /*0014*/ 	.short	0x0160
        /*0016*/ 	.short	0x00e8


	//----- nvinfo : EIATTR_CBANK_PARAM_SIZE
	.align		4
.L_1209:
        /*0018*/ 	.byte	0x03, 0x19
        /*001a*/ 	.short	0x00e8


	//----- nvinfo : EIATTR_KPARAM_INFO
	.align		4
        /*001c*/ 	.byte	0x04, 0x17
        /*001e*/ 	.short	(.L_1211 - .L_1210)
.L_1210:
        /*0020*/ 	.word	0x00000000
        /*0024*/ 	.short	0x0000
        /*0026*/ 	.short	0x0000
        /*0028*/ 	.byte	0x00, 0xf0, 0xa1, 0x03


	//----- nvinfo : EIATTR_MAXREG_COUNT
	.align		4
.L_1211:
        /*002c*/ 	.byte	0x03, 0x1b
        /*002e*/ 	.short	0x0080


	//----- nvinfo : EIATTR_NUM_BARRIERS
	.align		4
        /*0030*/ 	.byte	0x02, 0x4c
        /*0032*/ 	.byte	0x01
	.zero		1


	//----- nvinfo : EIATTR_EXTERNS
	.align		4
        /*0034*/ 	.byte	0x04, 0x0f
        /*0036*/ 	.short	(.L_1213 - .L_1212)


	//   ....[0]....
	.align		4
.L_1212:
        /*0038*/ 	.word	index@(__assertfail)


	//----- nvinfo : EIATTR_MERCURY_ISA_VERSION
	.align		4
.L_1213:
        /*003c*/ 	.byte	0x03, 0x5f
        /*003e*/ 	.short	0x0000


	//----- nvinfo : EIATTR_COOP_GROUP_MASK_REGIDS
	.align		4
        /*0040*/ 	.byte	0x04, 0x29
        /*0042*/ 	.short	(.L_1215 - .L_1214)


	//   ....[0]....
.L_1214:
        /*0044*/ 	.word	0xffffffff


	//   ....[1]....
        /*0048*/ 	.word	0xffffffff


	//   ....[2]....
        /*004c*/ 	.word	0xffffffff


	//   ....[3]....
        /*0050*/ 	.word	0xffffffff


	//   ....[4]....
        /*0054*/ 	.word	0xffffffff


	//   ....[5]....
        /*0058*/ 	.word	0xffffffff


	//   ....[6]....
        /*005c*/ 	.word	0xffffffff


	//   ....[7]....
        /*0060*/ 	.word	0xffffffff


	//   ....[8]....
        /*0064*/ 	.word	0xffffffff


	//   ....[9]....
        /*0068*/ 	.word	0xffffffff


	//   ....[10]....
        /*006c*/ 	.word	0xffffffff


	//   ....[11]....
        /*0070*/ 	.word	0xffffffff


	//   ....[12]....
        /*0074*/ 	.word	0xffffffff


	//   ....[13]....
        /*0078*/ 	.word	0xffffffff


	//   ....[14]....
        /*007c*/ 	.word	0xffffffff


	//   ....[15]....
        /*0080*/ 	.word	0xffffffff


	//----- nvinfo : EIATTR_COOP_GROUP_INSTR_OFFSETS
	.align		4
.L_1215:
        /*0084*/ 	.byte	0x04, 0x28
        /*0086*/ 	.short	(.L_1217 - .L_1216)


	//   ....[0]....
.L_1216:
        /*0088*/ 	.word	0x00000b50


	//   ....[1]....
        /*008c*/ 	.word	0x00000b90


	//   ....[2]....
        /*0090*/ 	.word	0x00000bb0


	//   ....[3]....
        /*0094*/ 	.word	0x00000bd0


	//   ....[4]....
        /*0098*/ 	.word	0x00000bf0


	//   ....[5]....
        /*009c*/ 	.word	0x00000c70


	//   ....[6]....
        /*00a0*/ 	.word	0x00000cb0


	//   ....[7]....
        /*00a4*/ 	.word	0x00000cc0


	//   ....[8]....
        /*00a8*/ 	.word	0x00000cf0


	//   ....[9]....
        /*00ac*/ 	.word	0x00000d00


	//   ....[10]....
        /*00b0*/ 	.word	0x00000d30


	//   ....[11]....
        /*00b4*/ 	.word	0x00000d40


	//   ....[12]....
        /*00b8*/ 	.word	0x00000d80


	//   ....[13]....
        /*00bc*/ 	.word	0x00000d90


	//   ....[14]....
        /*00c0*/ 	.word	0x00000dd0


	//   ....[15]....
        /*00c4*/ 	.word	0x00001ee0


	//----- nvinfo : EIATTR_SYSCALL_OFFSETS
	.align		4
.L_1217:
        /*00c8*/ 	.byte	0x04, 0x46
        /*00ca*/ 	.short	(.L_1219 - .L_1218)


	//   ....[0]....
.L_1218:
        /*00cc*/ 	.word	0x00000390


	//----- nvinfo : EIATTR_EXIT_INSTR_OFFSETS
	.align		4
.L_1219:
        /*00d0*/ 	.byte	0x04, 0x1c
        /*00d2*/ 	.short	(.L_1221 - .L_1220)


	//   ....[0]....
.L_1220:
        /*00d4*/ 	.word	0x00000220


	//   ....[1]....
        /*00d8*/ 	.word	0x00001d70


	//   ....[2]....
        /*00dc*/ 	.word	0x00001ec0


	//----- nvinfo : EIATTR_CTAIDZ_USED
	.align		4
.L_1221:
        /*00e0*/ 	.byte	0x01, 0x04
	.zero		2


	//----- nvinfo : EIATTR_MAX_THREADS
	.align		4
        /*00e4*/ 	.byte	0x04, 0x05
        /*00e6*/ 	.short	(.L_1223 - .L_1222)
.L_1222:
        /*00e8*/ 	.word	0x00000100
        /*00ec*/ 	.word	0x00000001
        /*00f0*/ 	.word	0x00000001


	//----- nvinfo : EIATTR_CRS_STACK_SIZE
	.align		4
.L_1223:
        /*00f4*/ 	.byte	0x04, 0x1e
        /*00f6*/ 	.short	(.L_1225 - .L_1224)
.L_1224:
        /*00f8*/ 	.word	0x00000000
.L_1225:


//--------------------- .nv.info._ZN7cutlass13device_kernelIN5flash19FlashAttnFwdCombineIN4cute5tupleIJNS3_1CILi8EEENS5_ILi128EEEEEELi8ELi256ELi1ELb0ELb1ENS_10bfloat16_tEfNS_4arch4Sm80EEEEEvNT_6ParamsE --------------------------
	.section	.nv.info._ZN7cutlass13device_kernelIN5flash19FlashAttnFwdCombineIN4cute5tupleIJNS3_1CILi8EEENS5_ILi128EEEEEELi8ELi256ELi1ELb0ELb1ENS_10bfloat16_tEfNS_4arch4Sm80EEEEEvNT_6ParamsE,"",@"SHT_CUDA_INFO"
	.sectionflags	@""
	.align	4


	//----- nvinfo : EIATTR_CUDA_API_VERSION
	.align		4
        /*0000*/ 	.byte	0x04, 0x37
        /*0002*/ 	.short	(.L_1227 - .L_1226)
.L_1226:
        /*0004*/ 	.word	0x00000082


	//----- nvinfo : EIATTR_SW2861232_WAR
	.align		4
.L_1227:
        /*0008*/ 	.byte	0x01, 0x35
	.zero		2


	//----- nvinfo : EIATTR_PARAM_CBANK
	.align		4
        /*000c*/ 	.byte	0x04, 0x0a
        /*000e*/ 	.short	(.L_1229 - .L_1228)
	.align		4
.L_1228:
        /*0010*/ 	.word	index@(.nv.constant0._ZN7cutlass13device_kernelIN5flash19FlashAttnFwdCombineIN4cute5tupleIJNS3_1CILi8EEENS5_ILi128EEEEEELi8ELi256ELi1ELb0ELb1ENS_10bfloat16_tEfNS_4arch4Sm80EEEEEvNT_6ParamsE)
        /*0014*/ 	.short	0x0160
        /*0016*/ 	.short	0x00e8


	//----- nvinfo : EIATTR_CBANK_PARAM_SIZE
	.align		4
.L_1229:
        /*0018*/ 	.byte	0x03, 0x19
        /*001a*/ 	.short	0x00e8


	//----- nvinfo : EIATTR_KPARAM_INFO
	.align		4
        /*001c*/ 	.byte	0x04, 0x17
        /*001e*/ 	.short	(.L_1231 - .L_1230)
.L_1230:
        /*0020*/ 	.word	0x00000000
        /*0024*/ 	.short	0x0000
        /*0026*/ 	.short	0x0000
        /*0028*/ 	.byte	0x00, 0xf0, 0xa1, 0x03


	//----- nvinfo : EIATTR_MAXREG_COUNT
	.align		4
.L_1231:
        /*002c*/ 	.byte	0x03, 0x1b
        /*002e*/ 	.short	0x0080


	//----- nvinfo : EIATTR_NUM_BARRIERS
	.align		4
        /*0030*/ 	.byte	0x02, 0x4c
        /*0032*/ 	.byte	0x01
	.zero		1


	//----- nvinfo : EIATTR_EXTERNS
	.align		4
        /*0034*/ 	.byte	0x04, 0x0f
        /*0036*/ 	.short	(.L_1233 - .L_1232)


	//   ....[0]....
	.align		4
.L_1232:
        /*0038*/ 	.word	index@(__assertfail)


	//----- nvinfo : EIATTR_MERCURY_ISA_VERSION
	.align		4
.L_1233:
        /*003c*/ 	.byte	0x03, 0x5f
        /*003e*/ 	.short	0x0000


	//----- nvinfo : EIATTR_COOP_GROUP_MASK_REGIDS
	.align		4
        /*0040*/ 	.byte	0x04, 0x29
        /*0042*/ 	.short	(.L_1235 - .L_1234)


	//   ....[0]....
.L_1234:
        /*0044*/ 	.word	0xffffffff


	//   ....[1]....
        /*0048*/ 	.word	0xffffffff


	//   ....[2]....
        /*004c*/ 	.word	0xffffffff


	//   ....[3]....
        /*0050*/ 	.word	0xffffffff


	//   ....[4]....
        /*0054*/ 	.word	0xffffffff


	//   ....[5]....
        /*0058*/ 	.word	0xffffffff


	//   ....[6]....
        /*005c*/ 	.word	0xffffffff


	//   ....[7]....
        /*0060*/ 	.word	0xffffffff


	//   ....[8]....
        /*0064*/ 	.word	0xffffffff


	//   ....[9]....
        /*0068*/ 	.word	0xffffffff


	//   ....[10]....
        /*006c*/ 	.word	0xffffffff


	//   ....[11]....
        /*0070*/ 	.word	0xffffffff


	//   ....[12]....
        /*0074*/ 	.word	0xffffffff


	//   ....[13]....
        /*0078*/ 	.word	0xffffffff


	//   ....[14]....
        /*007c*/ 	.word	0xffffffff


	//   ....[15]....
        /*0080*/ 	.word	0xffffffff


	//----- nvinfo : EIATTR_COOP_GROUP_INSTR_OFFSETS
	.align		4
.L_1235:
        /*0084*/ 	.byte	0x04, 0x28
        /*0086*/ 	.short	(.L_1237 - .L_1236)


	//   ....[0]....
.L_1236:
        /*0088*/ 	.word	0x00001de0


	//   ....[1]....
        /*008c*/ 	.word	0x00001e30


	//   ....[2]....
        /*0090*/ 	.word	0x00001e60


	//   ....[3]....
        /*0094*/ 	.word	0x00001e80


	//   ....[4]....
        /*0098*/ 	.word	0x00001ea0


	//   ....[5]....
        /*009c*/ 	.word	0x000021c0


	//   ....[6]....
        /*00a0*/ 	.word	0x000021e0


	//   ....[7]....
        /*00a4*/ 	.word	0x000021f0


	//   ....[8]....
        /*00a8*/ 	.word	0x00002230


	//   ....[9]....
        /*00ac*/ 	.word	0x00002240


	//   ....[10]....
        /*00b0*/ 	.word	0x00002270


	//   ....[11]....
        /*00b4*/ 	.word	0x00002280


	//   ....[12]....
        /*00b8*/ 	.word	0x000022c0


	//   ....[13]....
        /*00bc*/ 	.word	0x000022d0


	//   ....[14]....
        /*00c0*/ 	.word	0x00002300


	//   ....[15]....
        /*00c4*/ 	.word	0x00003420


	//----- nvinfo : EIATTR_SYSCALL_OFFSETS
	.align		4
.L_1237:
        /*00c8*/ 	.byte	0x04, 0x46
        /*00ca*/ 	.short	(.L_1239 - .L_1238)


	//   ....[0]....
.L_1238:
        /*00cc*/ 	.word	0x000004b0


	//----- nvinfo : EIATTR_EXIT_INSTR_OFFSETS
	.align		4
.L_1239:
        /*00d0*/ 	.byte	0x04, 0x1c
        /*00d2*/ 	.short	(.L_1241 - .L_1240)


	//   ....[0]....
.L_1240:
        /*00d4*/ 	.word	0x00000200


	//   ....[1]....
        /*00d8*/ 	.word	0x00000360


	//   ....[2]....
        /*00dc*/ 	.word	0x000032f0


	//   ....[3]....
        /*00e0*/ 	.word	0x00003400


	//----- nvinfo : EIATTR_CTAIDZ_USED
	.align		4
.L_1241:
        /*00e4*/ 	.byte	0x01, 0x04
	.zero		2


	//----- nvinfo : EIATTR_MAX_THREADS
	.align		4
        /*00e8*/ 	.byte	0x04, 0x05
        /*00ea*/ 	.short	(.L_1243 - .L_1242)
.L_1242:
        /*00ec*/ 	.word	0x00000100
        /*00f0*/ 	.word	0x00000001
        /*00f4*/ 	.word	0x00000001


	//----- nvinfo : EIATTR_CRS_STACK_SIZE
	.align		4
.L_1243:
        /*00f8*/ 	.byte	0x04, 0x1e
        /*00fa*/ 	.short	(.L_1245 - .L_1244)
.L_1244:
        /*00fc*/ 	.word	0x00000000
.L_1245:


//--------------------- .nv.info._ZN7cutlass13device_kernelIN5flash19FlashAttnFwdCombineIN4cute5tupleIJNS3_1CILi8EEENS5_ILi128EEEEEELi7ELi256ELi1ELb0ELb1ENS_10bfloat16_tEfNS_4arch4Sm80EEEEEvNT_6ParamsE --------------------------
	.section	.nv.info._ZN7cutlass13device_kernelIN5flash19FlashAttnFwdCombineIN4cute5tupleIJNS3_1CILi8EEENS5_ILi128EEEEEELi7ELi256ELi1ELb0ELb1ENS_10bfloat16_tEfNS_4arch4Sm80EEEEEvNT_6ParamsE,"",@"SHT_CUDA_INFO"
	.sectionflags	@""
	.align	4


	//----- nvinfo : EIATTR_CUDA_API_VERSION
	.align		4
        /*0000*/ 	.byte	0x04, 0x37
        /*0002*/ 	.short	(.L_1247 - .L_1246)
.L_1246:
        /*0004*/ 	.word	0x00000082


	//----- nvinfo : EIATTR_SW2861232_WAR
	.align		4
.L_1247:
        /*0008*/ 	.byte	0x01, 0x35
	.zero		2


	//----- nvinfo : EIATTR_PARAM_CBANK
	.align		4
        /*000c*/ 	.byte	0x04, 0x0a
        /*000e*/ 	.short	(.L_1249 - .L_1248)
	.align		4
.L_1248:
        /*0010*/ 	.word	index@(.nv.constant0._ZN7cutlass13device_kernelIN5flash19FlashAttnFwdCombineIN4cute5tupleIJNS3_1CILi8EEENS5_ILi128EEEEEELi7ELi256ELi1ELb0ELb1ENS_10bfloat16_tEfNS_4arch4Sm80EEEEEvNT_6ParamsE)
        /*0014*/ 	.short	0x0160
        /*0016*/ 	.short	0x00e8


	//----- nvinfo : EIATTR_CBANK_PARAM_SIZE
	.align		4
.L_1249:
        /*0018*/ 	.byte	0x03, 0x19
        /*001a*/ 	.short	0x00e8


	//----- nvinfo : EIATTR_KPARAM_INFO
	.align		4
        /*001c*/ 	.byte	0x04, 0x17
        /*001e*/ 	.short	(.L_1251 - .L_1250)
.L_1250:
        /*0020*/ 	.word	0x00000000
        /*0024*/ 	.short	0x0000
        /*0026*/ 	.short	0x0000
        /*0028*/ 	.byte	0x00, 0xf0, 0xa1, 0x03


	//----- nvinfo : EIATTR_MAXREG_COUNT
	.align		4
.L_1251:
        /*002c*/ 	.byte	0x03, 0x1b
        /*002e*/ 	.short	0x0080


	//----- nvinfo : EIATTR_NUM_BARRIERS
	.align		4
        /*0030*/ 	.byte	0x02, 0x4c
        /*0032*/ 	.byte	0x01
	.zero		1


	//----- nvinfo : EIATTR_EXTERNS
	.align		4
        /*0034*/ 	.byte	0x04, 0x0f
        /*0036*/ 	.short	(.L_1253 - .L_1252)


	//   ....[0]....
	.align		4
.L_1252:
        /*0038*/ 	.word	index@(__assertfail)


	//----- nvinfo : EIATTR_MERCURY_ISA_VERSION
	.align		4
.L_1253:
        /*003c*/ 	.byte	0x03, 0x5f
        /*003e*/ 	.short	0x0000


	//----- nvinfo : EIATTR_COOP_GROUP_MASK_REGIDS
	.align		4
        /*0040*/ 	.byte	0x04, 0x29
        /*0042*/ 	.short	(.L_1255 - .L_1254)


	//   ....[0]....
.L_1254:
        /*0044*/ 	.word	0xffffffff


	//   ....[1]....
        /*0048*/ 	.word	0xffffffff


	//   ....[2]....
        /*004c*/ 	.word	0xffffffff


	//   ....[3]....
        /*0050*/ 	.word	0xffffffff


	//   ....[4]....
        /*0054*/ 	.word	0xffffffff


	//   ....[5]....
        /*0058*/ 	.word	0xffffffff


	//   ....[6]....
        /*005c*/ 	.word	0xffffffff


	//   ....[7]....
        /*0060*/ 	.word	0xffffffff


	//   ....[8]....
        /*0064*/ 	.word	0xffffffff


	//   ....[9]....
        /*0068*/ 	.word	0xffffffff


	//   ....[10]....
        /*006c*/ 	.word	0xffffffff


	//   ....[11]....
        /*0070*/ 	.word	0xffffffff


	//   ....[12]....
        /*0074*/ 	.word	0xffffffff


	//   ....[13]....
        /*0078*/ 	.word	0xffffffff


	//   ....[14]....
        /*007c*/ 	.word	0xffffffff


	//   ....[15]....
        /*0080*/ 	.word	0xffffffff


	//----- nvinfo : EIATTR_COOP_GROUP_INSTR_OFFSETS
	.align		4
.L_1255:
        /*0084*/ 	.byte	0x04, 0x28
        /*0086*/ 	.short	(.L_1257 - .L_1256)


	//   ....[0]....
.L_1256:
        /*0088*/ 	.word	0x00001970


	//   ....[1]....
        /*008c*/ 	.word	0x000019c0


	//   ....[2]....
        /*0090*/ 	.word	0x000019f0


	//   ....[3]....
        /*0094*/ 	.word	0x00001a10


	//   ....[4]....
        /*0098*/ 	.word	0x00001a30


	//   ....[5]....
        /*009c*/ 	.word	0x00001bd0


	//   ....[6]....
        /*00a0*/ 	.word	0x00001bf0


	//   ....[7]....
        /*00a4*/ 	.word	0x00001c00


	//   ....[8]....
        /*00a8*/ 	.word	0x00001c30


	//   ....[9]....
        /*00ac*/ 	.word	0x00001c40


	//   ....[10]....
        /*00b0*/ 	.word	0x00001c70


	//   ....[11]....
        /*00b4*/ 	.word	0x00001c80


	//   ....[12]....
        /*00b8*/ 	.word	0x00001cb0


	//   ....[13]....
        /*00bc*/ 	.word	0x00001cc0


	//   ....[14]....
        /*00c0*/ 	.word	0x00001d00


	//   ....[15]....
        /*00c4*/ 	.word	0x00002dd0


	//----- nvinfo : EIATTR_SYSCALL_OFFSETS
	.align		4
.L_1257:
        /*00c8*/ 	.byte	0x04, 0x46
        /*00ca*/ 	.short	(.L_1259 - .L_1258)


	//   ....[0]....
.L_1258:
        /*00cc*/ 	.word	0x000004b0


	//----- nvinfo : EIATTR_EXIT_INSTR_OFFSETS
	.align		4
.L_1259:
        /*00d0*/ 	.byte	0x04, 0x1c
        /*00d2*/ 	.short	(.L_1261 - .L_1260)


	//   ....[0]....
.L_1260:
        /*00d4*/ 	.word	0x00000200


	//   ....[1]....
        /*00d8*/ 	.word	0x00000360


	//   ....[2]....
        /*00dc*/ 	.word	0x00002ca0


	//   ....[3]....
        /*00e0*/ 	.word	0x00002db0


	//----- nvinfo : EIATTR_CTAIDZ_USED
	.align		4
.L_1261:
        /*00e4*/ 	.byte	0x01, 0x04
	.zero		2


	//----- nvinfo : EIATTR_MAX_THREADS
	.align		4
        /*00e8*/ 	.byte	0x04, 0x05
        /*00ea*/ 	.short	(.L_1263 - .L_1262)
.L_1262:
        /*00ec*/ 	.word	0x00000100
        /*00f0*/ 	.word	0x00000001
        /*00f4*/ 	.word	0x00000001


	//----- nvinfo : EIATTR_CRS_STACK_SIZE
	.align		4
.L_1263:
        /*00f8*/ 	.byte	0x04, 0x1e
        /*00fa*/ 	.short	(.L_1265 - .L_1264)
.L_1264:
        /*00fc*/ 	.word	0x00000000
.L_1265:


//--------------------- .nv.info._ZN7cutlass13device_kernelIN5flash19FlashAttnFwdCombineIN4cute5tupleIJNS3_1CILi8EEENS5_ILi128EEEEEELi6ELi256ELi1ELb0ELb1ENS_10bfloat16_tEfNS_4arch4Sm80EEEEEvNT_6ParamsE --------------------------
	.section	.nv.info._ZN7cutlass13device_kernelIN5flash19FlashAttnFwdCombineIN4cute5tupleIJNS3_1CILi8EEENS5_ILi128EEEEEELi6ELi256ELi1ELb0ELb1ENS_10bfloat16_tEfNS_4arch4Sm80EEEEEvNT_6ParamsE,"",@"SHT_CUDA_INFO"
	.sectionflags	@""
	.align	4


	//----- nvinfo : EIATTR_CUDA_API_VERSION
	.align		4
        /*0000*/ 	.byte	0x04, 0x37
        /*0002*/ 	.short	(.L_1267 - .L_1266)
.L_1266:
        /*0004*/ 	.word	0x00000082


	//----- nvinfo : EIATTR_SW2861232_WAR
	.align		4
.L_1267:
        /*0008*/ 	.byte	0x01, 0x35
	.zero		2


	//----- nvinfo : EIATTR_PARAM_CBANK
	.align		4
        /*000c*/ 	.byte	0x04, 0x0a
        /*000e*/ 	.short	(.L_1269 - .L_1268)
	.align		4
.L_1268:
        /*0010*/ 	.word	index@(.nv.constant0._ZN7cutlass13device_kernelIN5flash19FlashAttnFwdCombineIN4cute5tupleIJNS3_1CILi8EEENS5_ILi128EEEEEELi6ELi256ELi1ELb0ELb1ENS_10bfloat16_tEfNS_4arch4Sm80EEEEEvNT_6ParamsE)
        /*0014*/ 	.short	0x0160
        /*0016*/ 	.short	0x00e8


	//----- nvinfo : EIATTR_CBANK_PARAM_SIZE
	.align		4
.L_1269:
        /*0018*/ 	.byte	0x03, 0x19
        /*001a*/ 	.short	0x00e8


	//----- nvinfo : EIATTR_KPARAM_INFO
	.align		4
        /*001c*/ 	.byte	0x04, 0x17
        /*001e*/ 	.short	(.L_1271 - .L_1270)
.L_1270:
        /*0020*/ 	.word	0x00000000
        /*0024*/ 	.short	0x0000
        /*0026*/ 	.short	0x0000
        /*0028*/ 	.byte	0x00, 0xf0, 0xa1, 0x03


	//----- nvinfo : EIATTR_MAXREG_COUNT
	.align		4
.L_1271:
        /*002c*/ 	.byte	0x03, 0x1b
        /*002e*/ 	.short	0x0080


	//----- nvinfo : EIATTR_NUM_BARRIERS
	.align		4
        /*0030*/ 	.byte	0x02, 0x4c
        /*0032*/ 	.byte	0x01
	.zero		1


	//----- nvinfo : EIATTR_EXTERNS
	.align		4
        /*0034*/ 	.byte	0x04, 0x0f
        /*0036*/ 	.short	(.L_1273 - .L_1272)


	//   ....[0]....
	.align		4
.L_1272:
        /*0038*/ 	.word	index@(__assertfail)


	//----- nvinfo : EIATTR_MERCURY_ISA_VERSION
	.align		4
.L_1273:
        /*003c*/ 	.byte	0x03, 0x5f
        /*003e*/ 	.short	0x0000


	//----- nvinfo : EIATTR_COOP_GROUP_MASK_REGIDS
	.align		4
        /*0040*/ 	.byte	0x04, 0x29
        /*0042*/ 	.short	(.L_1275 - .L_1274)


	//   ....[0]....
.L_1274:
        /*0044*/ 	.word	0xffffffff


	//   ....[1]....
        /*0048*/ 	.word	0xffffffff


	//   ....[2]....
        /*004c*/ 	.word	0xffffffff


	//   ....[3]....
        /*0050*/ 	.word	0xffffffff


	//   ....[4]....
        /*0054*/ 	.word	0xffffffff


	//   ....[5]....
        /*0058*/ 	.word	0xffffffff


	//   ....[6]....
        /*005c*/ 	.word	0xffffffff


	//   ....[7]....
        /*0060*/ 	.word	0xffffffff


	//   ....[8]....
        /*0064*/ 	.word	0xffffffff


	//   ....[9]....
        /*0068*/ 	.word	0xffffffff


	//   ....[10]....
        /*006c*/ 	.word	0xffffffff


	//   ....[11]....
        /*0070*/ 	.word	0xffffffff


	//   ....[12]....
        /*0074*/ 	.word	0xffffffff


	//   ....[13]....
        /*0078*/ 	.word	0xffffffff


	//   ....[14]....
        /*007c*/ 	.word	0xffffffff


	//   ....[15]....
        /*0080*/ 	.word	0xffffffff


	//----- nvinfo : EIATTR_COOP_GROUP_INSTR_OFFSETS
	.align		4
.L_1275:
        /*0084*/ 	.byte	0x04, 0x28
        /*0086*/ 	.short	(.L_1277 - .L_1276)


	//   ....[0]....
.L_1276:
        /*0088*/ 	.word	0x00001650


	//   ....[1]....
        /*008c*/ 	.word	0x00001690


	//   ....[2]....
        /*0090*/ 	.word	0x000016b0


	//   ....[3]....
        /*0094*/ 	.word	0x000016d0


	//   ....[4]....
        /*0098*/ 	.word	0x000016f0


	//   ....[5]....
        /*009c*/ 	.word	0x000017f0


	//   ....[6]....
        /*00a0*/ 	.word	0x00001810


	//   ....[7]....
        /*00a4*/ 	.word	0x00001820


	//   ....[8]....
        /*00a8*/ 	.word	0x00001850


	//   ....[9]....
        /*00ac*/ 	.word	0x00001860


	//   ....[10]....
        /*00b0*/ 	.word	0x00001890


	//   ....[11]....
        /*00b4*/ 	.word	0x000018a0


	//   ....[12]....
        /*00b8*/ 	.word	0x000018d0


	//   ....[13]....
        /*00bc*/ 	.word	0x000018e0


	//   ....[14]....
        /*00c0*/ 	.word	0x00001920


	//   ....[15]....
        /*00c4*/ 	.word	0x000029b0


	//----- nvinfo : EIATTR_SYSCALL_OFFSETS
	.align		4
.L_1277:
        /*00c8*/ 	.byte	0x04, 0x46
        /*00ca*/ 	.short	(.L_1279 - .L_1278)


	//   ....[0]....
.L_1278:
        /*00cc*/ 	.word	0x000004b0


	//----- nvinfo : EIATTR_EXIT_INSTR_OFFSETS
	.align		4
.L_1279:
        /*00d0*/ 	.byte	0x04, 0x1c
        /*00d2*/ 	.short	(.L_1281 - .L_1280)


	//   ....[0]....
.L_1280:
        /*00d4*/ 	.word	0x00000200


	//   ....[1]....
        /*00d8*/ 	.word	0x00000360


	//   ....[2]....
        /*00dc*/ 	.word	0x00002880


	//   ....[3]....
        /*00e0*/ 	.word	0x00002990


	//----- nvinfo : EIATTR_CTAIDZ_USED
	.align		4
.L_1281:
        /*00e4*/ 	.byte	0x01, 0x04
	.zero		2


	//----- nvinfo : EIATTR_MAX_THREADS
	.align		4
        /*00e8*/ 	.byte	0x04, 0x05
        /*00ea*/ 	.short	(.L_1283 - .L_1282)
.L_1282:
        /*00ec*/ 	.word	0x00000100
        /*00f0*/ 	.word	0x00000001
        /*00f4*/ 	.word	0x00000001


	//----- nvinfo : EIATTR_CRS_STACK_SIZE
	.align		4
.L_1283:
        /*00f8*/ 	.byte	0x04, 0x1e
        /*00fa*/ 	.short	(.L_1285 - .L_1284)
.L_1284:
        /*00fc*/ 	.word	0x00000000
.L_1285:


//--------------------- .nv.info._ZN7cutlass13device_kernelIN5flash19FlashAttnFwdCombineIN4cute5tupleIJNS3_1CILi8EEENS5_ILi128EEEEEELi5ELi256ELi1ELb0ELb1ENS_10bfloat16_tEfNS_4arch4Sm80EEEEEvNT_6ParamsE --------------------------
	.section	.nv.info._ZN7cutlass13device_kernelIN5flash19FlashAttnFwdCombineIN4cute5tupleIJNS3_1CILi8EEENS5_ILi128EEEEEELi5ELi256ELi1ELb0ELb1ENS_10bfloat16_tEfNS_4arch4Sm80EEEEEvNT_6ParamsE,"",@"SHT_CUDA_INFO"
	.sectionflags	@""
	.align	4


	//----- nvinfo : EIATTR_CUDA_API_VERSION
	.align		4
        /*0000*/ 	.byte	0x04, 0x37
        /*0002*/ 	.short	(.L_1287 - .L_1286)
.L_1286:
        /*0004*/ 	.word	0x00000082


	//----- nvinfo : EIATTR_SW2861232_WAR
	.align		4
.L_1287:
        /*0008*/ 	.byte	0x01, 0x35
	.zero		2


	//----- nvinfo : EIATTR_PARAM_CBANK
	.align		4
        /*000c*/ 	.byte	0x04, 0x0a
        /*000e*/ 	.short	(.L_1289 - .L_1288)
	.align		4
.L_1288:
        /*0010*/ 	.word	index@(.nv.constant0._ZN7cutlass13device_kernelIN5flash19FlashAttnFwdCombineIN4cute5tupleIJNS3_1CILi8EEENS5_ILi128EEEEEELi5ELi256ELi1ELb0ELb1ENS_10bfloat16_tEfNS_4arch4Sm80EEEEEvNT_6ParamsE)
        /*0014*/ 	.short	0x0160
        /*0016*/ 	.short	0x00e8


	//----- nvinfo : EIATTR_CBANK_PARAM_SIZE
	.align		4
.L_1289:
        /*0018*/ 	.byte	0x03, 0x19
        /*001a*/ 	.short	0x00e8


	//----- nvinfo : EIATTR_KPARAM_INFO
	.align		4
        /*001c*/ 	.byte	0x04, 0x17
        /*001e*/ 	.short	(.L_1291 - .L_1290)
.L_1290:
        /*0020*/ 	.word	0x00000000
        /*0024*/ 	.short	0x0000
        /*0026*/ 	.short	0x0000
        /*0028*/ 	.byte	0x00, 0xf0, 0xa1, 0x03


	//----- nvinfo : EIATTR_MAXREG_COUNT
	.align		4
.L_1291:
        /*002c*/ 	.byte	0x03, 0x1b
        /*002e*/ 	.short	0x0080


	//----- nvinfo : EIATTR_NUM_BARRIERS
	.align		4
        /*0030*/ 	.byte	0x02, 0x4c
        /*0032*/ 	.byte	0x01
	.zero		1


	//----- nvinfo : EIATTR_EXTERNS
	.align		4
        /*0034*/ 	.byte	0x04, 0x0f
        /*0036*/ 	.short	(.L_1293 - .L_1292)


	//   ....[0]....
	.align		4
.L_1292:
        /*0038*/ 	.word	index@(__assertfail)


	//----- nvinfo : EIATTR_MERCURY_ISA_VERSION
	.align		4
.L_1293:
        /*003c*/ 	.byte	0x03, 0x5f
        /*003e*/ 	.short	0x0000


	//----- nvinfo : EIATTR_COOP_GROUP_MASK_REGIDS
	.align		4
        /*0040*/ 	.byte	0x04, 0x29
        /*0042*/ 	.short	(.L_1295 - .L_1294)


	//   ....[0]....
.L_1294:
        /*0044*/ 	.word	0xffffffff


	//   ....[1]....
        /*0048*/ 	.word	0xffffffff


	//   ....[2]....
        /*004c*/ 	.word	0xffffffff


	//   ....[3]....
        /*0050*/ 	.word	0xffffffff


	//   ....[4]....
        /*0054*/ 	.word	0xffffffff


	//   ....[5]....
        /*0058*/ 	.word	0xffffffff


	//   ....[6]....
        /*005c*/ 	.word	0xffffffff


	//   ....[7]....
        /*0060*/ 	.word	0xffffffff


	//   ....[8]....
        /*0064*/ 	.word	0xffffffff


	//   ....[9]....
        /*0068*/ 	.word	0xffffffff


	//   ....[10]....
        /*006c*/ 	.word	0xffffffff


	//   ....[11]....
        /*0070*/ 	.word	0xffffffff


	//   ....[12]....
        /*0074*/ 	.word	0xffffffff


	//   ....[13]....
        /*0078*/ 	.word	0xffffffff


	//   ....[14]....
        /*007c*/ 	.word	0xffffffff


	//   ....[15]....
        /*0080*/ 	.word	0xffffffff


	//----- nvinfo : EIATTR_COOP_GROUP_INSTR_OFFSETS
	.align		4
.L_1295:
        /*0084*/ 	.byte	0x04, 0x28
        /*0086*/ 	.short	(.L_1297 - .L_1296)


	//   ....[0]....
.L_1296:
        /*0088*/ 	.word	0x00001470


	//   ....[1]....
        /*008c*/ 	.word	0x000014b0


	//   ....[2]....
        /*0090*/ 	.word	0x000014d0


	//   ....[3]....
        /*0094*/ 	.word	0x000014f0


	//   ....[4]....
        /*0098*/ 	.word	0x00001510


	//   ....[5]....
        /*009c*/ 	.word	0x000015b0


	//   ....[6]....
        /*00a0*/ 	.word	0x000015d0


	//   ....[7]....
        /*00a4*/ 	.word	0x000015e0


	//   ....[8]....
        /*00a8*/ 	.word	0x00001610


	//   ....[9]....
        /*00ac*/ 	.word	0x00001620


	//   ....[10]....
        /*00b0*/ 	.word	0x00001650


	//   ....[11]....
        /*00b4*/ 	.word	0x00001660


	//   ....[12]....
        /*00b8*/ 	.word	0x00001690


	//   ....[13]....
        /*00bc*/ 	.word	0x000016a0


	//   ....[14]....
        /*00c0*/ 	.word	0x000016e0


	//   ....[15]....
        /*00c4*/ 	.word	0x00002750


	//----- nvinfo : EIATTR_SYSCALL_OFFSETS
	.align		4
.L_1297:
        /*00c8*/ 	.byte	0x04, 0x46
        /*00ca*/ 	.short	(.L_1299 - .L_1298)


	//   ....[0]....
.L_1298:
        /*00cc*/ 	.word	0x000004b0


	//----- nvinfo : EIATTR_EXIT_INSTR_OFFSETS
	.align		4
.L_1299:
        /*00d0*/ 	.byte	0x04, 0x1c
        /*00d2*/ 	.short	(.L_1301 - .L_1300)


	//   ....[0]....
.L_1300:
        /*00d4*/ 	.word	0x00000200


	//   ....[1]....
        /*00d8*/ 	.word	0x00000360


	//   ....[2]....
        /*00dc*/ 	.word	0x00002620


	//   ....[3]....
        /*00e0*/ 	.word	0x00002730


	//----- nvinfo : EIATTR_CTAIDZ_USED
	.align		4
.L_1301:
        /*00e4*/ 	.byte	0x01, 0x04
	.zero		2


	//----- nvinfo : EIATTR_MAX_THREADS
	.align		4
        /*00e8*/ 	.byte	0x04, 0x05
        /*00ea*/ 	.short	(.L_1303 - .L_1302)
.L_1302:
        /*00ec*/ 	.word	0x00000100
        /*00f0*/ 	.word	0x00000001
        /*00f4*/ 	.word	0x00000001


	//----- nvinfo : EIATTR_CRS_STACK_SIZE
	.align		4
.L_1303:
        /*00f8*/ 	.byte	0x04, 0x1e
        /*00fa*/ 	.short	(.L_1305 - .L_1304)
.L_1304:
        /*00fc*/ 	.word	0x00000000
.L_1305:


//--------------------- .nv.info._ZN7cutlass13device_kernelIN5flash19FlashAttnFwdCombineIN4cute5tupleIJNS3_1CILi16EEENS5_ILi64EEEEEELi8ELi256ELi1ELb0ELb0ENS_10bfloat16_tEfNS_4arch4Sm90EEEEEvNT_6ParamsE --------------------------
	.section	.nv.info._ZN7cutlass13device_kernelIN5flash19FlashAttnFwdCombineIN4cute5tupleIJNS3_1CILi16EEENS5_ILi64EEEEEELi8ELi256ELi1ELb0ELb0ENS_10bfloat16_tEfNS_4arch4Sm90EEEEEvNT_6ParamsE,"",@"SHT_CUDA_INFO"
	.sectionflags	@""
	.align	4


	//----- nvinfo : EIATTR_CUDA_API_VERSION
	.align		4
        /*0000*/ 	.byte	0x04, 0x37
        /*0002*/ 	.short	(.L_1307 - .L_1306)
.L_1306:
        /*0004*/ 	.word	0x00000082


	//----- nvinfo : EIATTR_SW2861232_WAR
	.align		4
.L_1307:
        /*0008*/ 	.byte	0x01, 0x35
	.zero		2


	//----- nvinfo : EIATTR_PARAM_CBANK
	.align		4
        /*000c*/ 	.byte	0x04, 0x0a
        /*000e*/ 	.short	(.L_1309 - .L_1308)
	.align		4
.L_1308:
        /*0010*/ 	.word	index@(.nv.constant0._ZN7cutlass13device_kernelIN5flash19FlashAttnFwdCombineIN4cute5tupleIJNS3_1CILi16EEENS5_ILi64EEEEEELi8ELi256ELi1ELb0ELb0ENS_10bfloat16_tEfNS_4arch4Sm90EEEEEvNT_6ParamsE)
        /*0014*/ 	.short	0x0160
        /*0016*/ 	.short	0x00e8


	//----- nvinfo : EIATTR_CBANK_PARAM_SIZE
	.align		4
.L_1309:
        /*0018*/ 	.byte	0x03, 0x19
        /*001a*/ 	.short	0x00e8


	//----- nvinfo : EIATTR_KPARAM_INFO
	.align		4
        /*001c*/ 	.byte	0x04, 0x17
        /*001e*/ 	.short	(.L_1311 - .L_1310)
.L_1310:
        /*0020*/ 	.word	0x00000000
        /*0024*/ 	.short	0x0000
        /*0026*/ 	.short	0x0000
        /*0028*/ 	.byte	0x00, 0xf0, 0xa1, 0x03


	//----- nvinfo : EIATTR_MAXREG_COUNT
	.align		4
.L_1311:
        /*002c*/ 	.byte	0x03, 0x1b
        /*002e*/ 	.short	0x0080


	//----- nvinfo : EIATTR_NUM_BARRIERS
	.align		4
        /*0030*/ 	.byte	0x02, 0x4c
        /*0032*/ 	.byte	0x01
	.zero		1


	//----- nvinfo : EIATTR_EXTERNS
	.align		4
        /*0034*/ 	.byte	0x04, 0x0f
        /*0036*/ 	.short	(.L_1313 - .L_1312)


	//   ....[0]....
	.align		4
.L_1312:
        /*0038*/ 	.word	index@(__assertfail)


	//----- nvinfo : EIATTR_MERCURY_ISA_VERSION
	.align		4
.L_1313:
        /*003c*/ 	.byte	0x03, 0x5f
        /*003e*/ 	.short	0x0000


	//----- nvinfo : EIATTR_COOP_GROUP_MASK_REGIDS
	.align		4
        /*0040*/ 	.byte	0x04, 0x29
        /*0042*/ 	.short	(.L_1315 - .L_1314)


	//   ....[0]....
.L_1314:
        /*0044*/ 	.word	0xffffffff


	//   ....[1]....
        /*0048*/ 	.word	0xffffffff


	//   ....[2]....
        /*004c*/ 	.word	0xffffffff


	//   ....[3]....
        /*0050*/ 	.word	0xffffffff


	//   ....[4]....
        /*0054*/ 	.word	0xffffffff


	//   ....[5]....
        /*0058*/ 	.word	0xffffffff


	//   ....[6]....
        /*005c*/ 	.word	0xffffffff


	//   ....[7]....
        /*0060*/ 	.word	0xffffffff


	//   ....[8]....
        /*0064*/ 	.word	0xffffffff


	//   ....[9]....
        /*0068*/ 	.word	0xffffffff


	//   ....[10]....
        /*006c*/ 	.word	0xffffffff


	//   ....[11]....
        /*0070*/ 	.word	0xffffffff


	//   ....[12]....
        /*0074*/ 	.word	0xffffffff


	//----- nvinfo : EIATTR_COOP_GROUP_INSTR_OFFSETS
	.align		4
.L_1315:
        /*0078*/ 	.byte	0x04, 0x28
        /*007a*/ 	.short	(.L_1317 - .L_1316)


	//   ....[0]....
.L_1316:
        /*007c*/ 	.word	0x00001bf0


	//   ....[1]....
        /*0080*/ 	.word	0x00001c40


	//   ....[2]....
        /*0084*/ 	.word	0x00001c70


	//   ....[3]....
        /*0088*/ 	.word	0x00001c90


	//   ....[4]....
        /*008c*/ 	.word	0x00002280


	//   ....[5]....
        /*0090*/ 	.word	0x000022c0


	//   ....[6]....
        /*0094*/ 	.word	0x000022e0


	//   ....[7]....
        /*0098*/ 	.word	0x00002310


	//   ....[8]....
        /*009c*/ 	.word	0x00002330


	//   ....[9]....
        /*00a0*/ 	.word	0x00002350


	//   ....[10]....
        /*00a4*/ 	.word	0x00002380


	//   ....[11]....
        /*00a8*/ 	.word	0x000023a0


	//   ....[12]....
        /*00ac*/ 	.word	0x00003680


	//----- nvinfo : EIATTR_SYSCALL_OFFSETS
	.align		4
.L_1317:
        /*00b0*/ 	.byte	0x04, 0x46
        /*00b2*/ 	.short	(.L_1319 - .L_1318)


	//   ....[0]....
.L_1318:
        /*00b4*/ 	.word	0x00000390


	//----- nvinfo : EIATTR_EXIT_INSTR_OFFSETS
	.align		4
.L_1319:
        /*00b8*/ 	.byte	0x04, 0x1c
        /*00ba*/ 	.short	(.L_1321 - .L_1320)


	//   ....[0]....
.L_1320:
        /*00bc*/ 	.word	0x00000220


	//   ....[1]....
        /*00c0*/ 	.word	0x00003510


	//   ....[2]....
        /*00c4*/ 	.word	0x00003660


	//----- nvinfo : EIATTR_CTAIDZ_USED
	.align		4
.L_1321:
        /*00c8*/ 	.byte	0x01, 0x04
	.zero		2


	//----- nvinfo : EIATTR_MAX_THREADS
	.align		4
        /*00cc*/ 	.byte	0x04, 0x05
        /*00ce*/ 	.short	(.L_1323 - .L_1322)
.L_1322:
        /*00d0*/ 	.word	0x00000100
        /*00d4*/ 	.word	0x00000001
        /*00d8*/ 	.word	0x00000001


	//----- nvinfo : EIATTR_CRS_STACK_SIZE
	.align		4
.L_1323:
        /*00dc*/ 	.byte	0x04, 0x1e
        /*00de*/ 	.short	(.L_1325 - .L_1324)
.L_1324:
        /*00e0*/ 	.word	0x00000000
.L_1325:


//--------------------- .nv.info._ZN7cutlass13device_kernelIN5flash19FlashAttnFwdCombineIN4cute5tupleIJNS3_1CILi16EEENS5_ILi64EEEEEELi7ELi256ELi1ELb0ELb0ENS_10bfloat16_tEfNS_4arch4Sm90EEEEEvNT_6ParamsE --------------------------
	.section	.nv.info._ZN7cutlass13device_kernelIN5flash19FlashAttnFwdCombineIN4cute5tupleIJNS3_1CILi16EEENS5_ILi64EEEEEELi7ELi256ELi1ELb0ELb0ENS_10bfloat16_tEfNS_4arch4Sm90EEEEEvNT_6ParamsE,"",@"SHT_CUDA_INFO"
	.sectionflags	@""
	.align	4


	//----- nvinfo : EIATTR_CUDA_API_VERSION
	.align		4
        /*0000*/ 	.byte	0x04, 0x37
        /*0002*/ 	.short	(.L_1327 - .L_1326)
.L_1326:
        /*0004*/ 	.word	0x00000082


	//----- nvinfo : EIATTR_SW2861232_WAR
	.align		4
.L_1327:
        /*0008*/ 	.byte	0x01, 0x35
	.zero		2


	//----- nvinfo : EIATTR_PARAM_CBANK
	.align		4
        /*000c*/ 	.byte	0x04, 0x0a
        /*000e*/ 	.short	(.L_1329 - .L_1328)
	.align		4
.L_1328:
        /*0010*/ 	.word	index@(.nv.constant0._ZN7cutlass13device_kernelIN5flash19FlashAttnFwdCombineIN4cute5tupleIJNS3_1CILi16EEENS5_ILi64EEEEEELi7ELi256ELi1ELb0ELb0ENS_10bfloat16_tEfNS_4arch4Sm90EEEEEvNT_6ParamsE)
        /*0014*/ 	.short	0x0160
        /*0016*/ 	.short	0x00e8


	//----- nvinfo : EIATTR_CBANK_PARAM_SIZE
	.align		4
.L_1329:
        /*0018*/ 	.byte	0x03, 0x19
        /*001a*/ 	.short	0x00e8


	//----- nvinfo : EIATTR_KPARAM_INFO
	.align		4
        /*001c*/ 	.byte	0x04, 0x17
        /*001e*/ 	.short	(.L_1331 - .L_1330)
.L_1330:
        /*0020*/ 	.word	0x00000000
        /*0024*/ 	.short	0x0000
        /*0026*/ 	.short	0x0000
        /*0028*/ 	.byte	0x00, 0xf0, 0xa1, 0x03


	//----- nvinfo : EIATTR_MAXREG_COUNT
	.align		4
.L_1331:
        /*002c*/ 	.byte	0x03, 0x1b
        /*002e*/ 	.short	0x0080


	//----- nvinfo : EIATTR_NUM_BARRIERS
	.align		4
        /*0030*/ 	.byte	0x02, 0x4c
        /*0032*/ 	.byte	0x01
	.zero		1


	//----- nvinfo : EIATTR_EXTERNS
	.align		4
        /*0034*/ 	.byte	0x04, 0x0f
        /*0036*/ 	.short	(.L_1333 - .L_1332)


	//   ....[0]....
	.align		4
.L_1332:
        /*0038*/ 	.word	index@(__assertfail)


	//----- nvinfo : EIATTR_MERCURY_ISA_VERSION
	.align		4
.L_1333:
        /*003c*/ 	.byte	0x03, 0x5f
        /*003e*/ 	.short	0x0000


	//----- nvinfo : EIATTR_COOP_GROUP_MASK_REGIDS
	.align		4
        /*0040*/ 	.byte	0x04, 0x29
        /*0042*/ 	.short	(.L_1335 - .L_1334)


	//   ....[0]....
.L_1334:
        /*0044*/ 	.word	0xffffffff


	//   ....[1]....
        /*0048*/ 	.word	0xffffffff


	//   ....[2]....
        /*004c*/ 	.word	0xffffffff


	//   ....[3]....
        /*0050*/ 	.word	0xffffffff


	//   ....[4]....
        /*0054*/ 	.word	0xffffffff


	//   ....[5]....
        /*0058*/ 	.word	0xffffffff


	//   ....[6]....
        /*005c*/ 	.word	0xffffffff


	//   ....[7]....
        /*0060*/ 	.word	0xffffffff


	//   ....[8]....
        /*0064*/ 	.word	0xffffffff


	//   ....[9]....
        /*0068*/ 	.word	0xffffffff


	//   ....[10]....
        /*006c*/ 	.word	0xffffffff


	//   ....[11]....
        /*0070*/ 	.word	0xffffffff


	//   ....[12]....
        /*0074*/ 	.word	0xffffffff


	//----- nvinfo : EIATTR_COOP_GROUP_INSTR_OFFSETS
	.align		4
.L_1335:
        /*0078*/ 	.byte	0x04, 0x28
        /*007a*/ 	.short	(.L_1337 - .L_1336)


	//   ....[0]....
.L_1336:
        /*007c*/ 	.word	0x00001330


	//   ....[1]....
        /*0080*/ 	.word	0x00001380


	//   ....[2]....
        /*0084*/ 	.word	0x000013b0


	//   ....[3]....
        /*0088*/ 	.word	0x000013d0


	//   ....[4]....
        /*008c*/ 	.word	0x00001670


	//   ....[5]....
        /*0090*/ 	.word	0x00001710


	//   ....[6]....
        /*0094*/ 	.word	0x00001730


	//   ....[7]....
        /*0098*/ 	.word	0x00001740


	//   ....[8]....
        /*009c*/ 	.word	0x00001780


	//   ....[9]....
        /*00a0*/ 	.word	0x00001790


	//   ....[10]....
        /*00a4*/ 	.word	0x000017d0


	//   ....[11]....
        /*00a8*/ 	.word	0x000017e0


	//   ....[12]....
        /*00ac*/ 	.word	0x000029e0


	//----- nvinfo : EIATTR_SYSCALL_OFFSETS
	.align		4
.L_1337:
        /*00b0*/ 	.byte	0x04, 0x46
        /*00b2*/ 	.short	(.L_1339 - .L_1338)


	//   ....[0]....
.L_1338:
        /*00b4*/ 	.word	0x00000390


	//----- nvinfo : EIATTR_EXIT_INSTR_OFFSETS
	.align		4
.L_1339:
        /*00b8*/ 	.byte	0x04, 0x1c
        /*00ba*/ 	.short	(.L_1341 - .L_1340)


	//   ....[0]....
.L_1340:
        /*00bc*/ 	.word	0x00000220


	//   ....[1]....
        /*00c0*/ 	.word	0x00002870


	//   ....[2]....
        /*00c4*/ 	.word	0x000029c0


	//----- nvinfo : EIATTR_CTAIDZ_USED
	.align		4
.L_1341:
        /*00c8*/ 	.byte	0x01, 0x04
	.zero		2


	//----- nvinfo : EIATTR_MAX_THREADS
	.align		4
        /*00cc*/ 	.byte	0x04, 0x05
        /*00ce*/ 	.short	(.L_1343 - .L_1342)
.L_1342:
        /*00d0*/ 	.word	0x00000100
        /*00d4*/ 	.word	0x00000001
        /*00d8*/ 	.word	0x00000001


	//----- nvinfo : EIATTR_CRS_STACK_SIZE
	.align		4
.L_1343:
        /*00dc*/ 	.byte	0x04, 0x1e
        /*00de*/ 	.short	(.L_1345 - .L_1344)
.L_1344:
        /*00e0*/ 	.word	0x00000000
.L_1345:


//--------------------- .nv.info._ZN7cutlass13device_kernelIN5flash19FlashAttnFwdCombineIN4cute5tupleIJNS3_1CILi16EEENS5_ILi64EEEEEELi6ELi256ELi1ELb0ELb0ENS_10bfloat16_tEfNS_4arch4Sm90EEEEEvNT_6ParamsE --------------------------
	.section	.nv.info._ZN7cutlass13device_kernelIN5flash19FlashAttnFwdCombineIN4cute5tupleIJNS3_1CILi16EEENS5_ILi64EEEEEELi6ELi256ELi1ELb0ELb0ENS_10bfloat16_tEfNS_4arch4Sm90EEEEEvNT_6ParamsE,"",@"SHT_CUDA_INFO"
	.sectionflags	@""
	.align	4


	//----- nvinfo : EIATTR_CUDA_API_VERSION
	.align		4
        /*0000*/ 	.byte	0x04, 0x37
        /*0002*/ 	.short	(.L_1347 - .L_1346)
.L_1346:
        /*0004*/ 	.word	0x00000082


	//----- nvinfo : EIATTR_SW2861232_WAR
	.align		4
.L_1347:
        /*0008*/ 	.byte	0x01, 0x35
	.zero		2


	//----- nvinfo : EIATTR_PARAM_CBANK
	.align		4
        /*000c*/ 	.byte	0x04, 0x0a
        /*000e*/ 	.short	(.L_1349 - .L_1348)
	.align		4
.L_1348:
        /*0010*/ 	.word	index@(.nv.constant0._ZN7cutlass13device_kernelIN5flash19FlashAttnFwdCombineIN4cute5tupleIJNS3_1CILi16EEENS5_ILi64EEEEEELi6ELi256ELi1ELb0ELb0ENS_10bfloat16_tEfNS_4arch4Sm90EEEEEvNT_6ParamsE)
        /*0014*/ 	.short	0x0160
        /*0016*/ 	.short	0x00e8


	//----- nvinfo : EIATTR_CBANK_PARAM_SIZE
	.align		4
.L_1349:
        /*0018*/ 	.byte	0x03, 0x19
        /*001a*/ 	.short	0x00e8


	//----- nvinfo : EIATTR_KPARAM_INFO
	.align		4
        /*001c*/ 	.byte	0x04, 0x17
        /*001e*/ 	.short	(.L_1351 - .L_1350)
.L_1350:
        /*0020*/ 	.word	0x00000000
        /*0024*/ 	.short	0x0000
        /*0026*/ 	.short	0x0000
        /*0028*/ 	.byte	0x00, 0xf0, 0xa1, 0x03


	//----- nvinfo : EIATTR_MAXREG_COUNT
	.align		4
.L_1351:
        /*002c*/ 	.byte	0x03, 0x1b
        /*002e*/ 	.short	0x0080


	//----- nvinfo : EIATTR_NUM_BARRIERS
	.align		4
        /*0030*/ 	.byte	0x02, 0x4c
        /*0032*/ 	.byte	0x01
	.zero		1


	//----- nvinfo : EIATTR_EXTERNS
	.align		4
        /*0034*/ 	.byte	0x04, 0x0f
        /*0036*/ 	.short	(.L_1353 - .L_1352)


	//   ....[0]....
	.align		4
.L_1352:
        /*0038*/ 	.word	index@(__assertfail)


	//----- nvinfo : EIATTR_MERCURY_ISA_VERSION
	.align		4
.L_1353:
        /*003c*/ 	.byte	0x03, 0x5f
        /*003e*/ 	.short	0x0000


	//----- nvinfo : EIATTR_COOP_GROUP_MASK_REGIDS
	.align		4
        /*0040*/ 	.byte	0x04, 0x29
        /*0042*/ 	.short	(.L_1355 - .L_1354)


	//   ....[0]....
.L_1354:
        /*0044*/ 	.word	0xffffffff


	//   ....[1]....
        /*0048*/ 	.word	0xffffffff


	//   ....[2]....
        /*004c*/ 	.word	0xffffffff


	//   ....[3]....
        /*0050*/ 	.word	0xffffffff


	//   ....[4]....
        /*0054*/ 	.word	0xffffffff


	//   ....[5]....
        /*0058*/ 	.word	0xffffffff


	//   ....[6]....
        /*005c*/ 	.word	0xffffffff


	//   ....[7]....
        /*0060*/ 	.word	0xffffffff


	//   ....[8]....
        /*0064*/ 	.word	0xffffffff


	//   ....[9]....
        /*0068*/ 	.word	0xffffffff


	//   ....[10]....
        /*006c*/ 	.word	0xffffffff


	//   ....[11]....
        /*0070*/ 	.word	0xffffffff


	//   ....[12]....
        /*0074*/ 	.word	0xffffffff


	//----- nvinfo : EIATTR_COOP_GROUP_INSTR_OFFSETS
	.align		4
.L_1355:
        /*0078*/ 	.byte	0x04, 0x28
        /*007a*/ 	.short	(.L_1357 - .L_1356)


	//   ....[0]....
.L_1356:
        /*007c*/ 	.word	0x00000e70


	//   ....[1]....
        /*0080*/ 	.word	0x00000ed0


	//   ....[2]....
        /*0084*/ 	.word	0x00000f30


	//   ....[3]....
        /*0088*/ 	.word	0x00000f50


	//   ....[4]....
        /*008c*/ 	.word	0x00001090


	//   ....[5]....
        /*0090*/ 	.word	0x00001110


	//   ....[6]....
        /*0094*/ 	.word	0x00001120


	//   ....[7]....
        /*0098*/ 	.word	0x00001150


	//   ....[8]....
        /*009c*/ 	.word	0x00001160


	//   ....[9]....
        /*00a0*/ 	.word	0x00001190


	//   ....[10]....
        /*00a4*/ 	.word	0x000011a0


	//   ....[11]....
        /*00a8*/ 	.word	0x000011f0


	//   ....[12]....
        /*00ac*/ 	.word	0x000022d0


	//----- nvinfo : EIATTR_SYSCALL_OFFSETS
	.align		4
.L_1357:
        /*00b0*/ 	.byte	0x04, 0x46
        /*00b2*/ 	.short	(.L_1359 - .L_1358)


	//   ....[0]....
.L_1358:
        /*00b4*/ 	.word	0x00000390


	//----- nvinfo : EIATTR_EXIT_INSTR_OFFSETS
	.align		4
.L_1359:
        /*00b8*/ 	.byte	0x04, 0x1c
        /*00ba*/ 	.short	(.L_1361 - .L_1360)


	//   ....[0]....
.L_1360:
        /*00bc*/ 	.word	0x00000220


	//   ....[1]....
        /*00c0*/ 	.word	0x00002160


	//   ....[2]....
        /*00c4*/ 	.word	0x000022b0


	//----- nvinfo : EIATTR_CTAIDZ_USED
	.align		4
.L_1361:
        /*00c8*/ 	.byte	0x01, 0x04
	.zero		2


	//----- nvinfo : EIATTR_MAX_THREADS
	.align		4
        /*00cc*/ 	.byte	0x04, 0x05
        /*00ce*/ 	.short	(.L_1363 - .L_1362)
.L_1362:
        /*00d0*/ 	.word	0x00000100
        /*00d4*/ 	.word	0x00000001
        /*00d8*/ 	.word	0x00000001


	//----- nvinfo : EIATTR_CRS_STACK_SIZE
	.align		4
.L_1363:
        /*00dc*/ 	.byte	0x04, 0x1e
        /*00de*/ 	.short	(.L_1365 - .L_1364)
.L_1364:
        /*00e0*/ 	.word	0x00000000
.L_1365:


//--------------------- .nv.info._ZN7cutlass13device_kernelIN5flash19FlashAttnFwdCombineIN4cute5tupleIJNS3_1CILi16EEENS5_ILi64EEEEEELi5ELi256ELi1ELb0ELb0ENS_10bfloat16_tEfNS_4arch4Sm90EEEEEvNT_6ParamsE --------------------------
	.section	.nv.info._ZN7cutlass13device_kernelIN5flash19FlashAttnFwdCombineIN4cute5tupleIJNS3_1CILi16EEENS5_ILi64EEEEEELi5ELi256ELi1ELb0ELb0ENS_10bfloat16_tEfNS_4arch4Sm90EEEEEvNT_6ParamsE,"",@"SHT_CUDA_INFO"
	.sectionflags	@""
	.align	4


	//----- nvinfo : EIATTR_CUDA_API_VERSION
	.align		4
        /*0000*/ 	.byte	0x04, 0x37
        /*0002*/ 	.short	(.L_1367 - .L_1366)
.L_1366:
        /*0004*/ 	.word	0x00000082


	//----- nvinfo : EIATTR_SW2861232_WAR
	.align		4
.L_1367:
        /*0008*/ 	.byte	0x01, 0x35
	.zero		2


	//----- nvinfo : EIATTR_PARAM_CBANK
	.align		4
        /*000c*/ 	.byte	0x04, 0x0a
        /*000e*/ 	.short	(.L_1369 - .L_1368)
	.align		4
.L_1368:
        /*0010*/ 	.word	index@(.nv.constant0._ZN7cutlass13device_kernelIN5flash19FlashAttnFwdCombineIN4cute5tupleIJNS3_1CILi16EEENS5_ILi64EEEEEELi5ELi256ELi1ELb0ELb0ENS_10bfloat16_tEfNS_4arch4Sm90EEEEEvNT_6ParamsE)
        /*0014*/ 	.short	0x0160
        /*0016*/ 	.short	0x00e8


	//----- nvinfo : EIATTR_CBANK_PARAM_SIZE
	.align		4
.L_1369:
        /*0018*/ 	.byte	0x03, 0x19
        /*001a*/ 	.short	0x00e8


	//----- nvinfo : EIATTR_KPARAM_INFO
	.align		4
        /*001c*/ 	.byte	0x04, 0x17
        /*001e*/ 	.short	(.L_1371 - .L_1370)
.L_1370:
        /*0020*/ 	.word	0x00000000
        /*0024*/ 	.short	0x0000
        /*0026*/ 	.short	0x0000
        /*0028*/ 	.byte	0x00, 0xf0, 0xa1, 0x03


	//----- nvinfo : EIATTR_MAXREG_COUNT
	.align		4
.L_1371:
        /*002c*/ 	.byte	0x03, 0x1b
        /*002e*/ 	.short	0x0080


	//----- nvinfo : EIATTR_NUM_BARRIERS
	.align		4
        /*0030*/ 	.byte	0x02, 0x4c
        /*0032*/ 	.byte	0x01
	.zero		1


	//----- nvinfo : EIATTR_EXTERNS
	.align		4
        /*0034*/ 	.byte	0x04, 0x0f
        /*0036*/ 	.short	(.L_1373 - .L_1372)


	//   ....[0]....
	.align		4
.L_1372:
        /*0038*/ 	.word	index@(__assertfail)


	//----- nvinfo : EIATTR_MERCURY_ISA_VERSION
	.align		4
.L_1373:
        /*003c*/ 	.byte	0x03, 0x5f
        /*003e*/ 	.short	0x0000


	//----- nvinfo : EIATTR_COOP_GROUP_MASK_REGIDS
	.align		4
        /*0040*/ 	.byte	0x04, 0x29
        /*0042*/ 	.short	(.L_1375 - .L_1374)


	//   ....[0]....
.L_1374:
        /*0044*/ 	.word	0xffffffff


	//   ....[1]....
        /*0048*/ 	.word	0xffffffff


	//   ....[2]....
        /*004c*/ 	.word	0xffffffff


	//   ....[3]....
        /*0050*/ 	.word	0xffffffff


	//   ....[4]....
        /*0054*/ 	.word	0xffffffff


	//   ....[5]....
        /*0058*/ 	.word	0xffffffff


	//   ....[6]....
        /*005c*/ 	.word	0xffffffff


	//   ....[7]....
        /*0060*/ 	.word	0xffffffff


	//   ....[8]....
        /*0064*/ 	.word	0xffffffff


	//   ....[9]....
        /*0068*/ 	.word	0xffffffff


	//   ....[10]....
        /*006c*/ 	.word	0xffffffff


	//   ....[11]....
        /*0070*/ 	.word	0xffffffff


	//   ....[12]....
        /*0074*/ 	.word	0xffffffff


	//----- nvinfo : EIATTR_COOP_GROUP_INSTR_OFFSETS
	.align		4
.L_1375:
        /*0078*/ 	.byte	0x04, 0x28
        /*007a*/ 	.short	(.L_1377 - .L_1376)


	//   ....[0]....
.L_1376:
        /*007c*/ 	.word	0x00000c30


	//   ....[1]....
        /*0080*/ 	.word	0x00000c70


	//   ....[2]....
        /*0084*/ 	.word	0x00000cb0


	//   ....[3]....
        /*0088*/ 	.word	0x00000cd0


	//   ....[4]....
        /*008c*/ 	.word	0x00000d90


	//   ....[5]....
        /*0090*/ 	.word	0x00000dd0


	//   ....[6]....
        /*0094*/ 	.word	0x00000df0


	//   ....[7]....
        /*0098*/ 	.word	0x00000e10


	//   ....[8]....
        /*009c*/ 	.word	0x00000e30


	//   ....[9]....
        /*00a0*/ 	.word	0x00000e60


	//   ....[10]....
        /*00a4*/ 	.word	0x00000e90


	//   ....[11]....
        /*00a8*/ 	.word	0x00000ea0


	//   ....[12]....
        /*00ac*/ 	.word	0x00001fe0


	//----- nvinfo : EIATTR_SYSCALL_OFFSETS
	.align		4
.L_1377:
        /*00b0*/ 	.byte	0x04, 0x46
        /*00b2*/ 	.short	(.L_1379 - .L_1378)


	//   ....[0]....
.L_1378:
        /*00b4*/ 	.word	0x00000390


	//----- nvinfo : EIATTR_EXIT_INSTR_OFFSETS
	.align		4
.L_1379:
        /*00b8*/ 	.byte	0x04, 0x1c
        /*00ba*/ 	.short	(.L_1381 - .L_1380)


	//   ....[0]....
.L_1380:
        /*00bc*/ 	.word	0x00000220


	//   ....[1]....
        /*00c0*/ 	.word	0x00001e70


	//   ....[2]....
        /*00c4*/ 	.word	0x00001fc0


	//----- nvinfo : EIATTR_CTAIDZ_USED
	.align		4
.L_1381:
        /*00c8*/ 	.byte	0x01, 0x04
	.zero		2


	//----- nvinfo : EIATTR_MAX_THREADS
	.align		4
        /*00cc*/ 	.byte	0x04, 0x05
        /*00ce*/ 	.short	(.L_1383 - .L_1382)
.L_1382:
        /*00d0*/ 	.word	0x00000100
        /*00d4*/ 	.word	0x00000001
        /*00d8*/ 	.word	0x00000001


	//----- nvinfo : EIATTR_CRS_STACK_SIZE
	.align		4
.L_1383:
        /*00dc*/ 	.byte	0x04, 0x1e
        /*00de*/ 	.short	(.L_1385 - .L_1384)
.L_1384:
        /*00e0*/ 	.word	0x00000000
.L_1385:


//--------------------- .nv.info._ZN7cutlass13device_kernelIN5flash19FlashAttnFwdCombineIN4cute5tupleIJNS3_1CILi16EEENS5_ILi64EEEEEELi4ELi256ELi1ELb0ELb0ENS_10bfloat16_tEfNS_4arch4Sm90EEEEEvNT_6ParamsE --------------------------
	.section	.nv.info._ZN7cutlass13device_kernelIN5flash19FlashAttnFwdCombineIN4cute5tupleIJNS3_1CILi16EEENS5_ILi64EEEEEELi4ELi256ELi1ELb0ELb0ENS_10bfloat16_tEfNS_4arch4Sm90EEEEEvNT_6ParamsE,"",@"SHT_CUDA_INFO"
	.sectionflags	@""
	.align	4


	//----- nvinfo : EIATTR_CUDA_API_VERSION
	.align		4
        /*0000*/ 	.byte	0x04, 0x37
        /*0002*/ 	.short	(.L_1387 - .L_1386)
.L_1386:
        /*0004*/ 	.word	0x00000082


	//----- nvinfo : EIATTR_SW2861232_WAR
	.align		4
.L_1387:
        /*0008*/ 	.byte	0x01, 0x35
	.zero		2


	//----- nvinfo : EIATTR_PARAM_CBANK
	.align		4
        /*000c*/ 	.byte	0x04, 0x0a
        /*000e*/ 	.short	(.L_1389 - .L_1388)
	.align		4
.L_1388:
        /*0010*/ 	.word	index@(.nv.constant0._ZN7cutlass13device_kernelIN5flash19FlashAttnFwdCombineIN4cute5tupleIJNS3_1CILi16EEENS5_ILi64EEEEEELi4ELi256ELi1ELb0ELb0ENS_10bfloat16_tEfNS_4arch4Sm90EEEEEvNT_6ParamsE)
        /*0014*/ 	.short	0x0160
        /*0016*/ 	.short	0x00e8


	//----- nvinfo : EIATTR_CBANK_PARAM_SIZE
	.align		4
.L_1389:
        /*0018*/ 	.byte	0x03, 0x19
        /*001a*/ 	.short	0x00e8


	//----- nvinfo : EIATTR_KPARAM_INFO
	.align		4
        /*001c*/ 	.byte	0x04, 0x17
        /*001e*/ 	.short	(.L_1391 - .L_1390)
.L_1390:
        /*0020*/ 	.word	0x00000000
        /*0024*/ 	.short	0x0000
        /*0026*/ 	.short	0x0000
        /*0028*/ 	.byte	0x00, 0xf0, 0xa1, 0x03


	//----- nvinfo : EIATTR_MAXREG_COUNT
	.align		4
.L_1391:
        /*002c*/ 	.byte	0x03, 0x1b
        /*002e*/ 	.short	0x0080


	//----- nvinfo : EIATTR_NUM_BARRIERS
	.align		4
        /*0030*/ 	.byte	0x02, 0x4c
        /*0032*/ 	.byte	0x01
	.zero		1


	//----- nvinfo : EIATTR_EXTERNS
	.align		4
        /*0034*/ 	.byte	0x04, 0x0f
        /*0036*/ 	.short	(.L_1393 - .L_1392)


	//   ....[0]....
	.align		4
.L_1392:
        /*0038*/ 	.word	index@(__assertfail)


	//----- nvinfo : EIATTR_MERCURY_ISA_VERSION
	.align		4
.L_1393:
        /*003c*/ 	.byte	0x03, 0x5f
        /*003e*/ 	.short	0x0000


	//----- nvinfo : EIATTR_COOP_GROUP_MASK_REGIDS
	.align		4
        /*0040*/ 	.byte	0x04, 0x29
        /*0042*/ 	.short	(.L_1395 - .L_1394)


	//   ....[0]....
.L_1394:
        /*0044*/ 	.word	0xffffffff


	//   ....[1]....
        /*0048*/ 	.word	0xffffffff


	//   ....[2]....
        /*004c*/ 	.word	0xffffffff


	//   ....[3]....
        /*0050*/ 	.word	0xffffffff


	//   ....[4]....
        /*0054*/ 	.word	0xffffffff


	//   ....[5]....
        /*0058*/ 	.word	0xffffffff


	//   ....[6]....
        /*005c*/ 	.word	0xffffffff


	//   ....[7]....
        /*0060*/ 	.word	0xffffffff


	//   ....[8]....
        /*0064*/ 	.word	0xffffffff


	//   ....[9]....
        /*0068*/ 	.word	0xffffffff


	//   ....[10]....
        /*006c*/ 	.word	0xffffffff


	//   ....[11]....
        /*0070*/ 	.word	0xffffffff


	//   ....[12]....
        /*0074*/ 	.word	0xffffffff


	//----- nvinfo : EIATTR_COOP_GROUP_INSTR_OFFSETS
	.align		4
.L_1395:
        /*0078*/ 	.byte	0x04, 0x28
        /*007a*/ 	.short	(.L_1397 - .L_1396)


	//   ....[0]....
.L_1396:
        /*007c*/ 	.word	0x00000b10


	//   ....[1]....
        /*0080*/ 	.word	0x00000b50


	//   ....[2]....
        /*0084*/ 	.word	0x00000b70


	//   ....[3]....
        /*0088*/ 	.word	0x00000b90


	//   ....[4]....
        /*008c*/ 	.word	0x00000c10


	//   ....[5]....
        /*0090*/ 	.word	0x00000c50


	//   ....[6]....
        /*0094*/ 	.word	0x00000c60


	//   ....[7]....
        /*0098*/ 	.word	0x00000c90


	//   ....[8]....
        /*009c*/ 	.word	0x00000ca0


	//   ....[9]....
        /*00a0*/ 	.word	0x00000ce0


	//   ....[10]....
        /*00a4*/ 	.word	0x00000cf0


	//   ....[11]....
        /*00a8*/ 	.word	0x00000d30


	//   ....[12]....
        /*00ac*/ 	.word	0x00001e40


	//----- nvinfo : EIATTR_SYSCALL_OFFSETS
	.align		4
.L_1397:
        /*00b0*/ 	.byte	0x04, 0x46
        /*00b2*/ 	.short	(.L_1399 - .L_1398)


	//   ....[0]....
.L_1398:
        /*00b4*/ 	.word	0x00000390


	//----- nvinfo : EIATTR_EXIT_INSTR_OFFSETS
	.align		4
.L_1399:
        /*00b8*/ 	.byte	0x04, 0x1c
        /*00ba*/ 	.short	(.L_1401 - .L_1400)


	//   ....[0]....
.L_1400:
        /*00bc*/ 	.word	0x00000220


	//   ....[1]....
        /*00c0*/ 	.word	0x00001cd0


	//   ....[2]....
        /*00c4*/ 	.word	0x00001e20


	//----- nvinfo : EIATTR_CTAIDZ_USED
	.align		4
.L_1401:
        /*00c8*/ 	.byte	0x01, 0x04
	.zero		2


	//----- nvinfo : EIATTR_MAX_THREADS
	.align		4
        /*00cc*/ 	.byte	0x04, 0x05
        /*00ce*/ 	.short	(.L_1403 - .L_1402)
.L_1402:
        /*00d0*/ 	.word	0x00000100
        /*00d4*/ 	.word	0x00000001
        /*00d8*/ 	.word	0x00000001


	//----- nvinfo : EIATTR_CRS_STACK_SIZE
	.align		4
.L_1403:
        /*00dc*/ 	.byte	0x04, 0x1e
        /*00de*/ 	.short	(.L_1405 - .L_1404)
.L_1404:
        /*00e0*/ 	.word	0x00000000
.L_1405:


//--------------------- .nv.info._ZN7cutlass13device_kernelIN5flash19FlashAttnFwdCombineIN4cute5tupleIJNS3_1CILi16EEENS5_ILi64EEEEEELi8ELi256ELi1ELb0ELb1ENS_10bfloat16_tEfNS_4arch4Sm90EEEEEvNT_6ParamsE --------------------------
	.section	.nv.info._ZN7cutlass13device_kernelIN5flash19FlashAttnFwdCombineIN4cute5tupleIJNS3_1CILi16EEENS5_ILi64EEEEEELi8ELi256ELi1ELb0ELb1ENS_10bfloat16_tEfNS_4arch4Sm90EEEEEvNT_6ParamsE,"",@"SHT_CUDA_INFO"
	.sectionflags	@""
	.align	4


	//----- nvinfo : EIATTR_CUDA_API_VERSION
	.align		4
        /*0000*/ 	.byte	0x04, 0x37
        /*0002*/ 	.short	(.L_1407 - .L_1406)
.L_1406:
        /*0004*/ 	.word	0x00000082


	//----- nvinfo : EIATTR_SW2861232_WAR
	.align		4
.L_1407:
        /*0008*/ 	.byte	0x01, 0x35
	.zero		2


	//----- nvinfo : EIATTR_PARAM_CBANK
	.align		4
        /*000c*/ 	.byte	0x04, 0x0a
        /*000e*/ 	.short	(.L_1409 - .L_1408)
	.align		4
.L_1408:
        /*0010*/ 	.word	index@(.nv.constant0._ZN7cutlass13device_kernelIN5flash19FlashAttnFwdCombineIN4cute5tupleIJNS3_1CILi16EEENS5_ILi64EEEEEELi8ELi256ELi1ELb0ELb1ENS_10bfloat16_tEfNS_4arch4Sm90EEEEEvNT_6ParamsE)
        /*0014*/ 	.short	0x0160
        /*0016*/ 	.short	0x00e8


	//----- nvinfo : EIATTR_CBANK_PARAM_SIZE
	.align		4
.L_1409:
        /*0018*/ 	.byte	0x03, 0x19
        /*001a*/ 	.short	0x00e8


	//----- nvinfo : EIATTR_KPARAM_INFO
	.align		4
        /*001c*/ 	.byte	0x04, 0x17
        /*001e*/ 	.short	(.L_1411 - .L_1410)
.L_1410:
        /*0020*/ 	.word	0x00000000
        /*0024*/ 	.short	0x0000
        /*0026*/ 	.short	0x0000
        /*0028*/ 	.byte	0x00, 0xf0, 0xa1, 0x03


	//----- nvinfo : EIATTR_MAXREG_COUNT
	.align		4
.L_1411:
        /*002c*/ 	.byte	0x03, 0x1b
        /*002e*/ 	.short	0x0080


	//----- nvinfo : EIATTR_NUM_BARRIERS
	.align		4
        /*0030*/ 	.byte	0x02, 0x4c
        /*0032*/ 	.byte	0x01
	.zero		1


	//----- nvinfo : EIATTR_EXTERNS
	.align		4
        /*0034*/ 	.byte	0x04, 0x0f
        /*0036*/ 	.short	(.L_1413 - .L_1412)


	//   ....[0]....
	.align		4
.L_1412:
        /*0038*/ 	.word	index@(__assertfail)


	//----- nvinfo : EIATTR_MERCURY_ISA_VERSION
	.align		4
.L_1413:
        /*003c*/ 	.byte	0x03, 0x5f
        /*003e*/ 	.short	0x0000


	//----- nvinfo : EIATTR_COOP_GROUP_MASK_REGIDS
	.align		4
        /*0040*/ 	.byte	0x04, 0x29
        /*0042*/ 	.short	(.L_1415 - .L_1414)


	//   ....[0]....
.L_1414:
        /*0044*/ 	.word	0xffffffff


	//   ....[1]....
        /*0048*/ 	.word	0xffffffff


	//   ....[2]....
        /*004c*/ 	.word	0xffffffff


	//   ....[3]....
        /*0050*/ 	.word	0xffffffff


	//   ....[4]....
        /*0054*/ 	.word	0xffffffff


	//   ....[5]....
        /*0058*/ 	.word	0xffffffff


	//   ....[6]....
        /*005c*/ 	.word	0xffffffff


	//   ....[7]....
        /*0060*/ 	.word	0xffffffff


	//   ....[8]....
        /*0064*/ 	.word	0xffffffff


	//   ....[9]....
        /*0068*/ 	.word	0xffffffff


	//   ....[10]....
        /*006c*/ 	.word	0xffffffff


	//   ....[11]....
        /*0070*/ 	.word	0xffffffff


	//   ....[12]....
        /*0074*/ 	.word	0xffffffff


	//----- nvinfo : EIATTR_COOP_GROUP_INSTR_OFFSETS
	.align		4
.L_1415:
        /*0078*/ 	.byte	0x04, 0x28
        /*007a*/ 	.short	(.L_1417 - .L_1416)


	//   ....[0]....
.L_1416:
        /*007c*/ 	.word	0x00002560


	//   ....[1]....
        /*0080*/ 	.word	0x000025b0


	//   ....[2]....
        /*0084*/ 	.word	0x000025e0


	//   ....[3]....
        /*0088*/ 	.word	0x00002600


	//   ....[4]....
        /*008c*/ 	.word	0x00002bf0


	//   ....[5]....
        /*0090*/ 	.word	0x00002c40


	//   ....[6]....
        /*0094*/ 	.word	0x00002c50


	//   ....[7]....
        /*0098*/ 	.word	0x00002c90


	//   ....[8]....
        /*009c*/ 	.word	0x00002ca0


	//   ....[9]....
        /*00a0*/ 	.word	0x00002cd0


	//   ....[10]....
        /*00a4*/ 	.word	0x00002cf0


	//   ....[11]....
        /*00a8*/ 	.word	0x00002d20


	//   ....[12]....
        /*00ac*/ 	.word	0x00003f40


	//----- nvinfo : EIATTR_SYSCALL_OFFSETS
	.align		4
.L_1417:
        /*00b0*/ 	.byte	0x04, 0x46
        /*00b2*/ 	.short	(.L_1419 - .L_1418)


	//   ....[0]....
.L_1418:
        /*00b4*/ 	.word	0x000004b0


	//----- nvinfo : EIATTR_EXIT_INSTR_OFFSETS
	.align		4
.L_1419:
        /*00b8*/ 	.byte	0x04, 0x1c
        /*00ba*/ 	.short	(.L_1421 - .L_1420)


	//   ....[0]....
.L_1420:
        /*00bc*/ 	.word	0x00000200


	//   ....[1]....
        /*00c0*/ 	.word	0x00000360


	//   ....[2]....
        /*00c4*/ 	.word	0x00003e10


	//   ....[3]....
        /*00c8*/ 	.word	0x00003f20


	//----- nvinfo : EIATTR_CTAIDZ_USED
	.align		4
.L_1421:
        /*00cc*/ 	.byte	0x01, 0x04
	.zero		2


	//----- nvinfo : EIATTR_MAX_THREADS
	.align		4
        /*00d0*/ 	.byte	0x04, 0x05
        /*00d2*/ 	.short	(.L_1423 - .L_1422)
.L_1422:
        /*00d4*/ 	.word	0x00000100
        /*00d8*/ 	.word	0x00000001
        /*00dc*/ 	.word	0x00000001


	//----- nvinfo : EIATTR_CRS_STACK_SIZE
	.align		4
.L_1423:
        /*00e0*/ 	.byte	0x04, 0x1e
        /*00e2*/ 	.short	(.L_1425 - .L_1424)
.L_1424:
        /*00e4*/ 	.word	0x00000000
.L_1425:


//--------------------- .nv.info._ZN7cutlass13device_kernelIN5flash19FlashAttnFwdCombineIN4cute5tupleIJNS3_1CILi16EEENS5_ILi64EEEEEELi7ELi256ELi1ELb0ELb1ENS_10bfloat16_tEfNS_4arch4Sm90EEEEEvNT_6ParamsE --------------------------
	.section	.nv.info._ZN7cutlass13device_kernelIN5flash19FlashAttnFwdCombineIN4cute5tupleIJNS3_1CILi16EEENS5_ILi64EEEEEELi7ELi256ELi1ELb0ELb1ENS_10bfloat16_tEfNS_4arch4Sm90EEEEEvNT_6ParamsE,"",@"SHT_CUDA_INFO"
	.sectionflags	@""
	.align	4


	//----- nvinfo : EIATTR_CUDA_API_VERSION
	.align		4
        /*0000*/ 	.byte	0x04, 0x37
        /*0002*/ 	.short	(.L_1427 - .L_1426)
.L_1426:
        /*0004*/ 	.word	0x00000082


	//----- nvinfo : EIATTR_SW2861232_WAR
	.align		4
.L_1427:
        /*0008*/ 	.byte	0x01, 0x35
	.zero		2


	//----- nvinfo : EIATTR_PARAM_CBANK
	.align		4
        /*000c*/ 	.byte	0x04, 0x0a
        /*000e*/ 	.short	(.L_1429 - .L_1428)
	.align		4
.L_1428:
        /*0010*/ 	.word	index@(.nv.constant0._ZN7cutlass13device_kernelIN5flash19FlashAttnFwdCombineIN4cute5tupleIJNS3_1CILi16EEENS5_ILi64EEEEEELi7ELi256ELi1ELb0ELb1ENS_10bfloat16_tEfNS_4arch4Sm90EEEEEvNT_6ParamsE)
        /*0014*/ 	.short	0x0160
        /*0016*/ 	.short	0x00e8


	//----- nvinfo : EIATTR_CBANK_PARAM_SIZE
	.align		4
.L_1429:
        /*0018*/ 	.byte	0x03, 0x19
        /*001a*/ 	.short	0x00e8


	//----- nvinfo : EIATTR_KPARAM_INFO
	.align		4
        /*001c*/ 	.byte	0x04, 0x17
        /*001e*/ 	.short	(.L_1431 - .L_1430)
.L_1430:
        /*0020*/ 	.word	0x00000000
        /*0024*/ 	.short	0x0000
        /*0026*/ 	.short	0x0000
        /*0028*/ 	.byte	0x00, 0xf0, 0xa1, 0x03


	//----- nvinfo : EIATTR_MAXREG_COUNT
	.align		4
.L_1431:
        /*002c*/ 	.byte	0x03, 0x1b
        /*002e*/ 	.short	0x0080


	//----- nvinfo : EIATTR_NUM_BARRIERS
	.align		4
        /*0030*/ 	.byte	0x02, 0x4c
        /*0032*/ 	.byte	0x01
	.zero		1


	//----- nvinfo : EIATTR_EXTERNS
	.align		4
        /*0034*/ 	.byte	0x04, 0x0f
        /*0036*/ 	.short	(.L_1433 - .L_1432)


	//   ....[0]....
	.align		4
.L_1432:
        /*0038*/ 	.word	index@(__assertfail)


	//----- nvinfo : EIATTR_MERCURY_ISA_VERSION
	.align		4
.L_1433:
        /*003c*/ 	.byte	0x03, 0x5f
        /*003e*/ 	.short	0x0000


	//----- nvinfo : EIATTR_COOP_GROUP_MASK_REGIDS
	.align		4
        /*0040*/ 	.byte	0x04, 0x29
        /*0042*/ 	.short	(.L_1435 - .L_1434)


	//   ....[0]....
.L_1434:
        /*0044*/ 	.word	0xffffffff


	//   ....[1]....
        /*0048*/ 	.word	0xffffffff


	//   ....[2]....
        /*004c*/ 	.word	0xffffffff


	//   ....[3]....
        /*0050*/ 	.word	0xffffffff


	//   ....[4]....
        /*0054*/ 	.word	0xffffffff


	//   ....[5]....
        /*0058*/ 	.word	0xffffffff


	//   ....[6]....
        /*005c*/ 	.word	0xffffffff


	//   ....[7]....
        /*0060*/ 	.word	0xffffffff


	//   ....[8]....
        /*0064*/ 	.word	0xffffffff


	//   ....[9]....
        /*0068*/ 	.word	0xffffffff


	//   ....[10]....
        /*006c*/ 	.word	0xffffffff


	//   ....[11]....
        /*0070*/ 	.word	0xffffffff


	//   ....[12]....
        /*0074*/ 	.word	0xffffffff


	//----- nvinfo : EIATTR_COOP_GROUP_INSTR_OFFSETS
	.align		4
.L_1435:
        /*0078*/ 	.byte	0x04, 0x28
        /*007a*/ 	.short	(.L_1437 - .L_1436)


	//   ....[0]....
.L_1436:
        /*007c*/ 	.word	0x00001be0


	//   ....[1]....
        /*0080*/ 	.word	0x00001c30


	//   ....[2]....
        /*0084*/ 	.word	0x00001c60


	//   ....[3]....
        /*0088*/ 	.word	0x00001c80


	//   ....[4]....
        /*008c*/ 	.word	0x00001f20


	//   ....[5]....
        /*0090*/ 	.word	0x00001fb0


	//   ....[6]....
        /*0094*/ 	.word	0x00001fd0


	//   ....[7]....
        /*0098*/ 	.word	0x00001ff0


	//   ....[8]....
        /*009c*/ 	.word	0x00002010


	//   ....[9]....
        /*00a0*/ 	.word	0x00002040


	//   ....[10]....
        /*00a4*/ 	.word	0x00002050


	//   ....[11]....
        /*00a8*/ 	.word	0x000020a0


	//   ....[12]....
        /*00ac*/ 	.word	0x000031c0


	//----- nvinfo : EIATTR_SYSCALL_OFFSETS
	.align		4
.L_1437:
        /*00b0*/ 	.byte	0x04, 0x46
        /*00b2*/ 	.short	(.L_1439 - .L_1438)


	//   ....[0]....
.L_1438:
        /*00b4*/ 	.word	0x000004b0


	//----- nvinfo : EIATTR_EXIT_INSTR_OFFSETS
	.align		4
.L_1439:
        /*00b8*/ 	.byte	0x04, 0x1c
        /*00ba*/ 	.short	(.L_1441 - .L_1440)


	//   ....[0]....
.L_1440:
        /*00bc*/ 	.word	0x00000200


	//   ....[1]....
        /*00c0*/ 	.word	0x00000360


	//   ....[2]....
        /*00c4*/ 	.word	0x00003090


	//   ....[3]....
        /*00c8*/ 	.word	0x000031a0


	//----- nvinfo : EIATTR_CTAIDZ_USED
	.align		4
.L_1441:
        /*00cc*/ 	.byte	0x01, 0x04
	.zero		2


	//----- nvinfo : EIATTR_MAX_THREADS
	.align		4
        /*00d0*/ 	.byte	0x04, 0x05
        /*00d2*/ 	.short	(.L_1443 - .L_1442)
.L_1442:
        /*00d4*/ 	.word	0x00000100
        /*00d8*/ 	.word	0x00000001
        /*00dc*/ 	.word	0x00000001


	//----- nvinfo : EIATTR_CRS_STACK_SIZE
	.align		4
.L_1443:
        /*00e0*/ 	.byte	0x04, 0x1e
        /*00e2*/ 	.short	(.L_1445 - .L_1444)
.L_1444:
        /*00e4*/ 	.word	0x00000000
.L_1445:


//--------------------- .nv.info._ZN7cutlass13device_kernelIN5flash19FlashAttnFwdCombineIN4cute5tupleIJNS3_1CILi16EEENS5_ILi64EEEEEELi6ELi256ELi1ELb0ELb1ENS_10bfloat16_tEfNS_4arch4Sm90EEEEEvNT_6ParamsE --------------------------
	.section	.nv.info._ZN7cutlass13device_kernelIN5flash19FlashAttnFwdCombineIN4cute5tupleIJNS3_1CILi16EEENS5_ILi64EEEEEELi6ELi256ELi1ELb0ELb1ENS_10bfloat16_tEfNS_4arch4Sm90EEEEEvNT_6ParamsE,"",@"SHT_CUDA_INFO"
	.sectionflags	@""
	.align	4


	//----- nvinfo : EIATTR_CUDA_API_VERSION
	.align		4
        /*0000*/ 	.byte	0x04, 0x37
        /*0002*/ 	.short	(.L_1447 - .L_1446)
.L_1446:
        /*0004*/ 	.word	0x00000082


	//----- nvinfo : EIATTR_SW2861232_WAR
	.align		4
.L_1447:
        /*0008*/ 	.byte	0x01, 0x35
	.zero		2


	//----- nvinfo : EIATTR_PARAM_CBANK
	.align		4
        /*000c*/ 	.byte	0x04, 0x0a
        /*000e*/ 	.short	(.L_1449 - .L_1448)
	.align		4
.L_1448:
        /*0010*/ 	.word	index@(.nv.constant0._ZN7cutlass13device_kernelIN5flash19FlashAttnFwdCombineIN4cute5tupleIJNS3_1CILi16EEENS5_ILi64EEEEEELi6ELi256ELi1ELb0ELb1ENS_10bfloat16_tEfNS_4arch4Sm90EEEEEvNT_6ParamsE)
        /*0014*/ 	.short	0x0160
        /*0016*/ 	.short	0x00e8


	//----- nvinfo : EIATTR_CBANK_PARAM_SIZE
	.align		4
.L_1449:
        /*0018*/ 	.byte	0x03, 0x19
        /*001a*/ 	.short	0x00e8


	//----- nvinfo : EIATTR_KPARAM_INFO
	.align		4
        /*001c*/ 	.byte	0x04, 0x17
        /*001e*/ 	.short	(.L_1451 - .L_1450)
.L_1450:
        /*0020*/ 	.word	0x00000000
        /*0024*/ 	.short	0x0000
        /*0026*/ 	.short	0x0000
        /*0028*/ 	.byte	0x00, 0xf0, 0xa1, 0x03


	//----- nvinfo : EIATTR_MAXREG_COUNT
	.align		4
.L_1451:
        /*002c*/ 	.byte	0x03, 0x1b
        /*002e*/ 	.short	0x0080


	//----- nvinfo : EIATTR_NUM_BARRIERS
	.align		4
        /*0030*/ 	.byte	0x02, 0x4c
        /*0032*/ 	.byte	0x01
	.zero		1


	//----- nvinfo : EIATTR_EXTERNS
	.align		4
        /*0034*/ 	.byte	0x04, 0x0f
        /*0036*/ 	.short	(.L_1453 - .L_1452)


	//   ....[0]....
	.align		4
.L_1452:
        /*0038*/ 	.word	index@(__assertfail)


	//----- nvinfo : EIATTR_MERCURY_ISA_VERSION
	.align		4
.L_1453:
        /*003c*/ 	.byte	0x03, 0x5f
        /*003e*/ 	.short	0x0000


	//----- nvinfo : EIATTR_COOP_GROUP_MASK_REGIDS
	.align		4
        /*0040*/ 	.byte	0x04, 0x29
        /*0042*/ 	.short	(.L_1455 - .L_1454)


	//   ....[0]....
.L_1454:
        /*0044*/ 	.word	0xffffffff


	//   ....[1]....
        /*0048*/ 	.word	0xffffffff


	//   ....[2]....
        /*004c*/ 	.word	0xffffffff


	//   ....[3]....
        /*0050*/ 	.word	0xffffffff


	//   ....[4]....
        /*0054*/ 	.word	0xffffffff


	//   ....[5]....
        /*0058*/ 	.word	0xffffffff


	//   ....[6]....
        /*005c*/ 	.word	0xffffffff


	//   ....[7]....
        /*0060*/ 	.word	0xffffffff


	//   ....[8]....
        /*0064*/ 	.word	0xffffffff


	//   ....[9]....
        /*0068*/ 	.word	0xffffffff


	//   ....[10]....
        /*006c*/ 	.word	0xffffffff


	//   ....[11]....
        /*0070*/ 	.word	0xffffffff


	//   ....[12]....
        /*0074*/ 	.word	0xffffffff


	//----- nvinfo : EIATTR_COOP_GROUP_INSTR_OFFSETS
	.align		4
.L_1455:
        /*0078*/ 	.byte	0x04, 0x28
        /*007a*/ 	.short	(.L_1457 - .L_1456)


	//   ....[0]....
.L_1456:
        /*007c*/ 	.word	0x000017a0


	//   ....[1]....
        /*0080*/ 	.word	0x000017f0


	//   ....[2]....
        /*0084*/ 	.word	0x00001820


	//   ....[3]....
        /*0088*/ 	.word	0x00001840


	//   ....[4]....
        /*008c*/ 	.word	0x00001980


	//   ....[5]....
        /*0090*/ 	.word	0x00001a00


	//   ....[6]....
        /*0094*/ 	.word	0x00001a10


	//   ....[7]....
        /*0098*/ 	.word	0x00001a40


	//   ....[8]....
        /*009c*/ 	.word	0x00001a50


	//   ....[9]....
        /*00a0*/ 	.word	0x00001a90


	//   ....[10]....
        /*00a4*/ 	.word	0x00001aa0


	//   ....[11]....
        /*00a8*/ 	.word	0x00001ad0


	//   ....[12]....
        /*00ac*/ 	.word	0x00002ba0


	//----- nvinfo : EIATTR_SYSCALL_OFFSETS
	.align		4
.L_1457:
        /*00b0*/ 	.byte	0x04, 0x46
        /*00b2*/ 	.short	(.L_1459 - .L_1458)


	//   ....[0]....
.L_1458:
        /*00b4*/ 	.word	0x000004b0


	//----- nvinfo : EIATTR_EXIT_INSTR_OFFSETS
	.align		4
.L_1459:
        /*00b8*/ 	.byte	0x04, 0x1c
        /*00ba*/ 	.short	(.L_1461 - .L_1460)


	//   ....[0]....
.L_1460:
        /*00bc*/ 	.word	0x00000200


	//   ....[1]....
        /*00c0*/ 	.word	0x00000360


	//   ....[2]....
        /*00c4*/ 	.word	0x00002a70


	//   ....[3]....
        /*00c8*/ 	.word	0x00002b80


	//----- nvinfo : EIATTR_CTAIDZ_USED
	.align		4
.L_1461:
        /*00cc*/ 	.byte	0x01, 0x04
	.zero		2


	//----- nvinfo : EIATTR_MAX_THREADS
	.align		4
        /*00d0*/ 	.byte	0x04, 0x05
        /*00d2*/ 	.short	(.L_1463 - .L_1462)
.L_1462:
        /*00d4*/ 	.word	0x00000100
        /*00d8*/ 	.word	0x00000001
        /*00dc*/ 	.word	0x00000001


	//----- nvinfo : EIATTR_CRS_STACK_SIZE
	.align		4
.L_1463:
        /*00e0*/ 	.byte	0x04, 0x1e
        /*00e2*/ 	.short	(.L_1465 - .L_1464)
.L_1464:
        /*00e4*/ 	.word	0x00000000
.L_1465:


//--------------------- .nv.info._ZN7cutlass13device_kernelIN5flash19FlashAttnFwdCombineIN4cute5tupleIJNS3_1CILi16EEENS5_ILi64EEEEEELi5ELi256ELi1ELb0ELb1ENS_10bfloat16_tEfNS_4arch4Sm90EEEEEvNT_6ParamsE --------------------------
	.section	.nv.info._ZN7cutlass13device_kernelIN5flash19FlashAttnFwdCombineIN4cute5tupleIJNS3_1CILi16EEENS5_ILi64EEEEEELi5ELi256ELi1ELb0ELb1ENS_10bfloat16_tEfNS_4arch4Sm90EEEEEvNT_6ParamsE,"",@"SHT_CUDA_INFO"
	.sectionflags	@""
	.align	4


	//----- nvinfo : EIATTR_CUDA_API_VERSION
	.align		4
        /*0000*/ 	.byte	0x04, 0x37
        /*0002*/ 	.short	(.L_1467 - .L_1466)
.L_1466:
        /*0004*/ 	.word	0x00000082


	//----- nvinfo : EIATTR_SW2861232_WAR
	.align		4
.L_1467:
        /*0008*/ 	.byte	0x01, 0x35
	.zero		2


	//----- nvinfo : EIATTR_PARAM_CBANK
	.align		4
        /*000c*/ 	.byte	0x04, 0x0a
        /*000e*/ 	.short	(.L_1469 - .L_1468)
	.align		4
.L_1468:
        /*0010*/ 	.word	index@(.nv.constant0._ZN7cutlass13device_kernelIN5flash19FlashAttnFwdCombineIN4cute5tupleIJNS3_1CILi16EEENS5_ILi64EEEEEELi5ELi256ELi1ELb0ELb1ENS_10bfloat16_tEfNS_4arch4Sm90EEEEEvNT_6ParamsE)
        /*0014*/ 	.short	0x0160
        /*0016*/ 	.short	0x00e8


	//----- nvinfo : EIATTR_CBANK_PARAM_SIZE
	.align		4
.L_1469:
        /*0018*/ 	.byte	0x03, 0x19
        /*001a*/ 	.short	0x00e8


	//----- nvinfo : EIATTR_KPARAM_INFO
	.align		4
        /*001c*/ 	.byte	0x04, 0x17
        /*001e*/ 	.short	(.L_1471 - .L_1470)
.L_1470:
        /*0020*/ 	.word	0x00000000
        /*0024*/ 	.short	0x0000
        /*0026*/ 	.short	0x0000
        /*0028*/ 	.byte	0x00, 0xf0, 0xa1, 0x03


	//----- nvinfo : EIATTR_MAXREG_COUNT
	.align		4
.L_1471:
        /*002c*/ 	.byte	0x03, 0x1b
        /*002e*/ 	.short	0x0080


	//----- nvinfo : EIATTR_NUM_BARRIERS
	.align		4
        /*0030*/ 	.byte	0x02, 0x4c
        /*0032*/ 	.byte	0x01
	.zero		1


	//----- nvinfo : EIATTR_EXTERNS
	.align		4
        /*0034*/ 	.byte	0x04, 0x0f
        /*0036*/ 	.short	(.L_1473 - .L_1472)


	//   ....[0]....
	.align		4
.L_1472:
        /*0038*/ 	.word	index@(__assertfail)


	//----- nvinfo : EIATTR_MERCURY_ISA_VERSION
	.align		4
.L_1473:
        /*003c*/ 	.byte	0x03, 0x5f
        /*003e*/ 	.short	0x0000


	//----- nvinfo : EIATTR_COOP_GROUP_MASK_REGIDS
	.align		4
        /*0040*/ 	.byte	0x04, 0x29
        /*0042*/ 	.short	(.L_1475 - .L_1474)


	//   ....[0]....
.L_1474:
        /*0044*/ 	.word	0xffffffff


	//   ....[1]....
        /*0048*/ 	.word	0xffffffff


	//   ....[2]....
        /*004c*/ 	.word	0xffffffff


	//   ....[3]....
        /*0050*/ 	.word	0xffffffff


	//   ....[4]....
        /*0054*/ 	.word	0xffffffff


	//   ....[5]....
        /*0058*/ 	.word	0xffffffff


	//   ....[6]....
        /*005c*/ 	.word	0xffffffff


	//   ....[7]....
        /*0060*/ 	.word	0xffffffff


	//   ....[8]....
        /*0064*/ 	.word	0xffffffff


	//   ....[9]....
        /*0068*/ 	.word	0xffffffff


	//   ....[10]....
        /*006c*/ 	.word	0xffffffff


	//   ....[11]....
        /*0070*/ 	.word	0xffffffff


	//   ....[12]....
        /*0074*/ 	.word	0xffffffff


	//----- nvinfo : EIATTR_COOP_GROUP_INSTR_OFFSETS
	.align		4
.L_1475:
        /*0078*/ 	.byte	0x04, 0x28
        /*007a*/ 	.short	(.L_1477 - .L_1476)


	//   ....[0]....
.L_1476:
        /*007c*/ 	.word	0x00001560


	//   ....[1]....
        /*0080*/ 	.word	0x000015a0


	//   ....[2]....
        /*0084*/ 	.word	0x000015c0


	//   ....[3]....
        /*0088*/ 	.word	0x000015e0


	//   ....[4]....
        /*008c*/ 	.word	0x000016b0


	//   ....[5]....
        /*0090*/ 	.word	0x000016f0


	//   ....[6]....
        /*0094*/ 	.word	0x00001710


	//   ....[7]....
        /*0098*/ 	.word	0x00001730


	//   ....[8]....
        /*009c*/ 	.word	0x00001750


	//   ....[9]....
        /*00a0*/ 	.word	0x00001770


	//   ....[10]....
        /*00a4*/ 	.word	0x000017a0


	//   ....[11]....
        /*00a8*/ 	.word	0x000017c0


	//   ....[12]....
        /*00ac*/ 	.word	0x00002860


	//----- nvinfo : EIATTR_SYSCALL_OFFSETS
	.align		4
.L_1477:
        /*00b0*/ 	.byte	0x04, 0x46
        /*00b2*/ 	.short	(.L_1479 - .L_1478)


	//   ....[0]....
.L_1478:
        /*00b4*/ 	.word	0x000004b0


	//----- nvinfo : EIATTR_EXIT_INSTR_OFFSETS
	.align		4
.L_1479:
        /*00b8*/ 	.byte	0x04, 0x1c
        /*00ba*/ 	.short	(.L_1481 - .L_1480)


	//   ....[0]....
.L_1480:
        /*00bc*/ 	.word	0x00000200


	//   ....[1]....
        /*00c0*/ 	.word	0x00000360


	//   ....[2]....
        /*00c4*/ 	.word	0x00002730


	//   ....[3]....
        /*00c8*/ 	.word	0x00002840


	//----- nvinfo : EIATTR_CTAIDZ_USED
	.align		4
.L_1481:
        /*00cc*/ 	.byte	0x01, 0x04
	.zero		2


	//----- nvinfo : EIATTR_MAX_THREADS
	.align		4
        /*00d0*/ 	.byte	0x04, 0x05
        /*00d2*/ 	.short	(.L_1483 - .L_1482)
.L_1482:
        /*00d4*/ 	.word	0x00000100
        /*00d8*/ 	.word	0x00000001
        /*00dc*/ 	.word	0x00000001


	//----- nvinfo : EIATTR_CRS_STACK_SIZE
	.align		4
.L_1483:
        /*00e0*/ 	.byte	0x04, 0x1e
        /*00e2*/ 	.short	(.L_1485 - .L_1484)
.L_1484:
        /*00e4*/ 	.word	0x00000000
.L_1485:


//--------------------- .nv.info._ZN7cutlass13device_kernelIN5flash19FlashAttnFwdCombineIN4cute5tupleIJNS3_1CILi16EEENS5_ILi64EEEEEELi4ELi256ELi1ELb0ELb1ENS_10bfloat16_tEfNS_4arch4Sm90EEEEEvNT_6ParamsE --------------------------
	.section	.nv.info._ZN7cutlass13device_kernelIN5flash19FlashAttnFwdCombineIN4cute5tupleIJNS3_1CILi16EEENS5_ILi64EEEEEELi4ELi256ELi1ELb0ELb1ENS_10bfloat16_tEfNS_4arch4Sm90EEEEEvNT_6ParamsE,"",@"SHT_CUDA_INFO"
	.sectionflags	@""
	.align	4


	//----- nvinfo : EIATTR_CUDA_API_VERSION
	.align		4
        /*0000*/ 	.byte	0x04, 0x37
        /*0002*/ 	.short	(.L_1487 - .L_1486)
.L_1486:
        /*0004*/ 	.word	0x00000082


	//----- nvinfo : EIATTR_SW2861232_WAR
	.align		4
.L_1487:
        /*0008*/ 	.byte	0x01, 0x35
	.zero		2


	//----- nvinfo : EIATTR_PARAM_CBANK
	.align		4
        /*000c*/ 	.byte	0x04, 0x0a
        /*000e*/ 	.short	(.L_1489 - .L_1488)
	.align		4
.L_1488:
        /*0010*/ 	.word	index@(.nv.constant0._ZN7cutlass13device_kernelIN5flash19FlashAttnFwdCombineIN4cute5tupleIJNS3_1CILi16EEENS5_ILi64EEEEEELi4ELi256ELi1ELb0ELb1ENS_10bfloat16_tEfNS_4arch4Sm90EEEEEvNT_6ParamsE)
        /*0014*/ 	.short	0x0160
        /*0016*/ 	.short	0x00e8


	//----- nvinfo : EIATTR_CBANK_PARAM_SIZE
	.align		4
.L_1489:
        /*0018*/ 	.byte	0x03, 0x19
        /*001a*/ 	.short	0x00e8


	//----- nvinfo : EIATTR_KPARAM_INFO
	.align		4
        /*001c*/ 	.byte	0x04, 0x17
        /*001e*/ 	.short	(.L_1491 - .L_1490)
.L_1490:
        /*0020*/ 	.word	0x00000000
        /*0024*/ 	.short	0x0000
        /*0026*/ 	.short	0x0000
        /*0028*/ 	.byte	0x00, 0xf0, 0xa1, 0x03


	//----- nvinfo : EIATTR_MAXREG_COUNT
	.align		4
.L_1491:
        /*002c*/ 	.byte	0x03, 0x1b
        /*002e*/ 	.short	0x0080


	//----- nvinfo : EIATTR_NUM_BARRIERS
	.align		4
        /*0030*/ 	.byte	0x02, 0x4c
        /*0032*/ 	.byte	0x01
	.zero		1


	//----- nvinfo : EIATTR_EXTERNS
	.align		4
        /*0034*/ 	.byte	0x04, 0x0f
        /*0036*/ 	.short	(.L_1493 - .L_1492)


	//   ....[0]....
	.align		4
.L_1492:
        /*0038*/ 	.word	index@(__assertfail)


	//----- nvinfo : EIATTR_MERCURY_ISA_VERSION
	.align		4
.L_1493:
        /*003c*/ 	.byte	0x03, 0x5f
        /*003e*/ 	.short	0x0000


	//----- nvinfo : EIATTR_COOP_GROUP_MASK_REGIDS
	.align		4
        /*0040*/ 	.byte	0x04, 0x29
        /*0042*/ 	.short	(.L_1495 - .L_1494)


	//   ....[0]....
.L_1494:
        /*0044*/ 	.word	0xffffffff


	//   ....[1]....
        /*0048*/ 	.word	0xffffffff


	//   ....[2]....
        /*004c*/ 	.word	0xffffffff


	//   ....[3]....
        /*0050*/ 	.word	0xffffffff


	//   ....[4]....
        /*0054*/ 	.word	0xffffffff


	//   ....[5]....
        /*0058*/ 	.word	0xffffffff


	//   ....[6]....
        /*005c*/ 	.word	0xffffffff


	//   ....[7]....
        /*0060*/ 	.word	0xffffffff


	//   ....[8]....
        /*0064*/ 	.word	0xffffffff


	//   ....[9]....
        /*0068*/ 	.word	0xffffffff


	//   ....[10]....
        /*006c*/ 	.word	0xffffffff


	//   ....[11]....
        /*0070*/ 	.word	0xffffffff


	//   ....[12]....
        /*0074*/ 	.word	0xffffffff


	//----- nvinfo : EIATTR_COOP_GROUP_INSTR_OFFSETS
	.align		4
.L_1495:
        /*0078*/ 	.byte	0x04, 0x28
        /*007a*/ 	.short	(.L_1497 - .L_1496)


	//   ....[0]....
.L_1496:
        /*007c*/ 	.word	0x00001440


	//   ....[1]....
        /*0080*/ 	.word	0x00001480


	//   ....[2]....
        /*0084*/ 	.word	0x000014a0


	//   ....[3]....
        /*0088*/ 	.word	0x000014c0


	//   ....[4]....
        /*008c*/ 	.word	0x00001550


	//   ....[5]....
        /*0090*/ 	.word	0x00001580


	//   ....[6]....
        /*0094*/ 	.word	0x00001590


	//   ....[7]....
        /*0098*/ 	.word	0x000015c0


	//   ....[8]....
        /*009c*/ 	.word	0x000015d0


	//   ....[9]....
        /*00a0*/ 	.word	0x00001600


	//   ....[10]....
        /*00a4*/ 	.word	0x00001610


	//   ....[11]....
        /*00a8*/ 	.word	0x00001670


	//   ....[12]....
        /*00ac*/ 	.word	0x000026c0


	//----- nvinfo : EIATTR_SYSCALL_OFFSETS
	.align		4
.L_1497:
        /*00b0*/ 	.byte	0x04, 0x46
        /*00b2*/ 	.short	(.L_1499 - .L_1498)


	//   ....[0]....
.L_1498:
        /*00b4*/ 	.word	0x000004b0


	//----- nvinfo : EIATTR_EXIT_INSTR_OFFSETS
	.align		4
.L_1499:
        /*00b8*/ 	.byte	0x04, 0x1c
        /*00ba*/ 	.short	(.L_1501 - .L_1500)


	//   ....[0]....
.L_1500:
        /*00bc*/ 	.word	0x00000200


	//   ....[1]....
        /*00c0*/ 	.word	0x00000360


	//   ....[2]....
        /*00c4*/ 	.word	0x00002590


	//   ....[3]....
        /*00c8*/ 	.word	0x000026a0


	//----- nvinfo : EIATTR_CTAIDZ_USED
	.align		4
.L_1501:
        /*00cc*/ 	.byte	0x01, 0x04
	.zero		2


	//----- nvinfo : EIATTR_MAX_THREADS
	.align		4
        /*00d0*/ 	.byte	0x04, 0x05
        /*00d2*/ 	.short	(.L_1503 - .L_1502)
.L_1502:
        /*00d4*/ 	.word	0x00000100
        /*00d8*/ 	.word	0x00000001
        /*00dc*/ 	.word	0x00000001


	//----- nvinfo : EIATTR_CRS_STACK_SIZE
	.align		4
.L_1503:
        /*00e0*/ 	.byte	0x04, 0x1e
        /*00e2*/ 	.short	(.L_1505 - .L_1504)
.L_1504:
        /*00e4*/ 	.word	0x00000000
.L_1505:


//--------------------- .nv.info._ZN7cutlass13device_kernelIN5flash19FlashAttnFwdCombineIN4cute5tupleIJNS3_1CILi16EEENS5_ILi64EEEEEELi8ELi256ELi1ELb0ELb0ENS_10bfloat16_tEfNS_4arch4Sm80EEEEEvNT_6ParamsE --------------------------
	.section	.nv.info._ZN7cutlass13device_kernelIN5flash19FlashAttnFwdCombineIN4cute5tupleIJNS3_1CILi16EEENS5_ILi64EEEEEELi8ELi256ELi1ELb0ELb0ENS_10bfloat16_tEfNS_4arch4Sm80EEEEEvNT_6ParamsE,"",@"SHT_CUDA_INFO"
	.sectionflags	@""
	.align	4


	//----- nvinfo : EIATTR_CUDA_API_VERSION
	.align		4
        /*0000*/ 	.byte	0x04, 0x37
        /*0002*/ 	.short	(.L_1507 - .L_1506)
.L_1506:
        /*0004*/ 	.word	0x00000082


	//----- nvinfo : EIATTR_SW2861232_WAR
	.align		4
.L_1507:
        /*0008*/ 	.byte	0x01, 0x35
	.zero		2


	//----- nvinfo : EIATTR_PARAM_CBANK
	.align		4
        /*000c*/ 	.byte	0x04, 0x0a
        /*000e*/ 	.short	(.L_1509 - .L_1508)
	.align		4
.L_1508:
        /*0010*/ 	.word	index@(.nv.constant0._ZN7cutlass13device_kernelIN5flash19FlashAttnFwdCombineIN4cute5tupleIJNS3_1CILi16EEENS5_ILi64EEEEEELi8ELi256ELi1ELb0ELb0ENS_10bfloat16_tEfNS_4arch4Sm80EEEEEvNT_6ParamsE)
        /*0014*/ 	.short	0x0160
        /*0016*/ 	.short	0x00e8


	//----- nvinfo : EIATTR_CBANK_PARAM_SIZE
	.align		4
.L_1509:
        /*0018*/ 	.byte	0x03, 0x19
        /*001a*/ 	.short	0x00e8


	//----- nvinfo : EIATTR_KPARAM_INFO
	.align		4
        /*001c*/ 	.byte	0x04, 0x17
        /*001e*/ 	.short	(.L_1511 - .L_1510)
.L_1510:
        /*0020*/ 	.word	0x00000000
        /*0024*/ 	.short	0x0000
        /*0026*/ 	.short	0x0000
        /*0028*/ 	.byte	0x00, 0xf0, 0xa1, 0x03


	//----- nvinfo : EIATTR_MAXREG_COUNT
	.align		4
.L_1511:
        /*002c*/ 	.byte	0x03, 0x1b
        /*002e*/ 	.short	0x0080


	//----- nvinfo : EIATTR_NUM_BARRIERS
	.align		4
        /*0030*/ 	.byte	0x02, 0x4c
        /*0032*/ 	.byte	0x01
	.zero		1


	//----- nvinfo : EIATTR_EXTERNS
	.align		4
        /*0034*/ 	.byte	0x04, 0x0f
        /*0036*/ 	.short	(.L_1513 - .L_1512)


	//   ....[0]....
	.align		4
.L_1512:
        /*0038*/ 	.word	index@(__assertfail)


	//----- nvinfo : EIATTR_MERCURY_ISA_VERSION
	.align		4
.L_1513:
        /*003c*/ 	.byte	0x03, 0x5f
        /*003e*/ 	.short	0x0000


	//----- nvinfo : EIATTR_COOP_GROUP_MASK_REGIDS
	.align		4
        /*0040*/ 	.byte	0x04, 0x29
        /*0042*/ 	.short	(.L_1515 - .L_1514)


	//   ....[0]....
.L_1514:
        /*0044*/ 	.word	0xffffffff


	//   ....[1]....
        /*0048*/ 	.word	0xffffffff


	//   ....[2]....
        /*004c*/ 	.word	0xffffffff


	//   ....[3]....
        /*0050*/ 	.word	0xffffffff


	//   ....[4]....
        /*0054*/ 	.word	0xffffffff


	//   ....[5]....
        /*0058*/ 	.word	0xffffffff


	//   ....[6]....
        /*005c*/ 	.word	0xffffffff


	//   ....[7]....
        /*0060*/ 	.word	0xffffffff


	//   ....[8]....
        /*0064*/ 	.word	0xffffffff


	//   ....[9]....
        /*0068*/ 	.word	0xffffffff


	//   ....[10]....
        /*006c*/ 	.word	0xffffffff


	//   ....[11]....
        /*0070*/ 	.word	0xffffffff


	//   ....[12]....
        /*0074*/ 	.word	0xffffffff


	//----- nvinfo : EIATTR_COOP_GROUP_INSTR_OFFSETS
	.align		4
.L_1515:
        /*0078*/ 	.byte	0x04, 0x28
        /*007a*/ 	.short	(.L_1517 - .L_1516)


	//   ....[0]....
.L_1516:
        /*007c*/ 	.word	0x00001bf0


	//   ....[1]....
        /*0080*/ 	.word	0x00001c40


	//   ....[2]....
        /*0084*/ 	.word	0x00001c70


	//   ....[3]....
        /*0088*/ 	.word	0x00001c90


	//   ....[4]....
        /*008c*/ 	.word	0x00002280


	//   ....[5]....
        /*0090*/ 	.word	0x000022c0


	//   ....[6]....
        /*0094*/ 	.word	0x000022e0


	//   ....[7]....
        /*0098*/ 	.word	0x00002310


	//   ....[8]....
        /*009c*/ 	.word	0x00002330


	//   ....[9]....
        /*00a0*/ 	.word	0x00002350


	//   ....[10]....
        /*00a4*/ 	.word	0x00002380


	//   ....[11]....
        /*00a8*/ 	.word	0x000023a0


	//   ....[12]....
        /*00ac*/ 	.word	0x00003680


	//----- nvinfo : EIATTR_SYSCALL_OFFSETS
	.align		4
.L_1517:
        /*00b0*/ 	.byte	0x04, 0x46
        /*00b2*/ 	.short	(.L_1519 - .L_1518)


	//   ....[0]....
.L_1518:
        /*00b4*/ 	.word	0x00000390


	//----- nvinfo : EIATTR_EXIT_INSTR_OFFSETS
	.align		4
.L_1519:
        /*00b8*/ 	.byte	0x04, 0x1c
        /*00ba*/ 	.short	(.L_1521 - .L_1520)


	//   ....[0]....
.L_1520:
        /*00bc*/ 	.word	0x00000220


	//   ....[1]....
        /*00c0*/ 	.word	0x00003510


	//   ....[2]....
        /*00c4*/ 	.word	0x00003660


	//----- nvinfo : EIATTR_CTAIDZ_USED
	.align		4
.L_1521:
        /*00c8*/ 	.byte	0x01, 0x04
	.zero		2


	//----- nvinfo : EIATTR_MAX_THREADS
	.align		4
        /*00cc*/ 	.byte	0x04, 0x05
        /*00ce*/ 	.short	(.L_1523 - .L_1522)
.L_1522:
        /*00d0*/ 	.word	0x00000100
        /*00d4*/ 	.word	0x00000001
        /*00d8*/ 	.word	0x00000001


	//----- nvinfo : EIATTR_CRS_STACK_SIZE
	.align		4
.L_1523:
        /*00dc*/ 	.byte	0x04, 0x1e
        /*00de*/ 	.short	(.L_1525 - .L_1524)
.L_1524:
        /*00e0*/ 	.word	0x00000000
.L_1525:


//--------------------- .nv.info._ZN7cutlass13device_kernelIN5flash19FlashAttnFwdCombineIN4cute5tupleIJNS3_1CILi16EEENS5_ILi64EEEEEELi7ELi256ELi1ELb0ELb0ENS_10bfloat16_tEfNS_4arch4Sm80EEEEEvNT_6ParamsE --------------------------
	.section	.nv.info._ZN7cutlass13device_kernelIN5flash19FlashAttnFwdCombineIN4cute5tupleIJNS3_1CILi16EEENS5_ILi64EEEEEELi7ELi256ELi1ELb0ELb0ENS_10bfloat16_tEfNS_4arch4Sm80EEEEEvNT_6ParamsE,"",@"SHT_CUDA_INFO"
	.sectionflags	@""
	.align	4


	//----- nvinfo : EIATTR_CUDA_API_VERSION
	.align		4
        /*0000*/ 	.byte	0x04, 0x37
        /*0002*/ 	.short	(.L_1527 - .L_1526)
.L_1526:
        /*0004*/ 	.word	0x00000082


	//----- nvinfo : EIATTR_SW2861232_WAR
	.align		4
.L_1527:
        /*0008*/ 	.byte	0x01, 0x35
	.zero		2


	//----- nvinfo : EIATTR_PARAM_CBANK
	.align		4
        /*000c*/ 	.byte	0x04, 0x0a
        /*000e*/ 	.short	(.L_1529 - .L_1528)
	.align		4
.L_1528:
        /*0010*/ 	.word	index@(.nv.constant0._ZN7cutlass13device_kernelIN5flash19FlashAttnFwdCombineIN4cute5tupleIJNS3_1CILi16EEENS5_ILi64EEEEEELi7ELi256ELi1ELb0ELb0ENS_10bfloat16_tEfNS_4arch4Sm80EEEEEvNT_6ParamsE)
        /*0014*/ 	.short	0x0160
        /*0016*/ 	.short	0x00e8


	//----- nvinfo : EIATTR_CBANK_PARAM_SIZE
	.align		4
.L_1529:
        /*0018*/ 	.byte	0x03, 0x19
        /*001a*/ 	.short	0x00e8


	//----- nvinfo : EIATTR_KPARAM_INFO
	.align		4
        /*001c*/ 	.byte	0x04, 0x17
        /*001e*/ 	.short	(.L_1531 - .L_1530)
.L_1530:
        /*0020*/ 	.word	0x00000000
        /*0024*/ 	.short	0x0000
        /*0026*/ 	.short	0x0000
        /*0028*/ 	.byte	0x00, 0xf0, 0xa1, 0x03


	//----- nvinfo : EIATTR_MAXREG_COUNT
	.align		4
.L_1531:
        /*002c*/ 	.byte	0x03, 0x1b
        /*002e*/ 	.short	0x0080


	//----- nvinfo : EIATTR_NUM_BARRIERS
	.align		4
        /*0030*/ 	.byte	0x02, 0x4c
        /*0032*/ 	.byte	0x01
	.zero		1


	//----- nvinfo : EIATTR_EXTERNS
	.align		4
        /*0034*/ 	.byte	0x04, 0x0f
        /*0036*/ 	.short	(.L_1533 - .L_1532)


	//   ....[0]....
	.align		4
.L_1532:
        /*0038*/ 	.word	index@(__assertfail)


	//----- nvinfo : EIATTR_MERCURY_ISA_VERSION
	.align		4
.L_1533:
        /*003c*/ 	.byte	0x03, 0x5f
        /*003e*/ 	.short	0x0000


	//----- nvinfo : EIATTR_COOP_GROUP_MASK_REGIDS
	.align		4
        /*0040*/ 	.byte	0x04, 0x29
        /*0042*/ 	.short	(.L_1535 - .L_1534)


	//   ....[0]....
.L_1534:
        /*0044*/ 	.word	0xffffffff


	//   ....[1]....
        /*0048*/ 	.word	0xffffffff


	//   ....[2]....
        /*004c*/ 	.word	0xffffffff


	//   ....[3]....
        /*0050*/ 	.word	0xffffffff


	//   ....[4]....
        /*0054*/ 	.word	0xffffffff


	//   ....[5]....
        /*0058*/ 	.word	0xffffffff


	//   ....[6]....
        /*005c*/ 	.word	0xffffffff


	//   ....[7]....
        /*0060*/ 	.word	0xffffffff


	//   ....[8]....
        /*0064*/ 	.word	0xffffffff


	//   ....[9]....
        /*0068*/ 	.word	0xffffffff


	//   ....[10]....
        /*006c*/ 	.word	0xffffffff


	//   ....[11]....
        /*0070*/ 	.word	0xffffffff


	//   ....[12]....
        /*0074*/ 	.word	0xffffffff


	//----- nvinfo : EIATTR_COOP_GROUP_INSTR_OFFSETS
	.align		4
.L_1535:
        /*0078*/ 	.byte	0x04, 0x28
        /*007a*/ 	.short	(.L_1537 - .L_1536)


	//   ....[0]....
.L_1536:
        /*007c*/ 	.word	0x00001330


	//   ....[1]....
        /*0080*/ 	.word	0x00001380


	//   ....[2]....
        /*0084*/ 	.word	0x000013b0


	//   ....[3]....
        /*0088*/ 	.word	0x000013d0


	//   ....[4]....
        /*008c*/ 	.word	0x00001670


	//   ....[5]....
        /*0090*/ 	.word	0x00001710


	//   ....[6]....
        /*0094*/ 	.word	0x00001730


	//   ....[7]....
        /*0098*/ 	.word	0x00001740


	//   ....[8]....
        /*009c*/ 	.word	0x00001780


	//   ....[9]....
        /*00a0*/ 	.word	0x00001790


	//   ....[10]....
        /*00a4*/ 	.word	0x000017d0


	//   ....[11]....
        /*00a8*/ 	.word	0x000017e0


	//   ....[12]....
        /*00ac*/ 	.word	0x000029e0


	//----- nvinfo : EIATTR_SYSCALL_OFFSETS
	.align		4
.L_1537:
        /*00b0*/ 	.byte	0x04, 0x46
        /*00b2*/ 	.short	(.L_1539 - .L_1538)


	//   ....[0]....
.L_1538:
        /*00b4*/ 	.word	0x00000390


	//----- nvinfo : EIATTR_EXIT_INSTR_OFFSETS
	.align		4
.L_1539:
        /*00b8*/ 	.byte	0x04, 0x1c
        /*00ba*/ 	.short	(.L_1541 - .L_1540)


	//   ....[0]....
.L_1540:
        /*00bc*/ 	.word	0x00000220


	//   ....[1]....
        /*00c0*/ 	.word	0x00002870


	//   ....[2]....
        /*00c4*/ 	.word	0x000029c0


	//----- nvinfo : EIATTR_CTAIDZ_USED
	.align		4
.L_1541:
        /*00c8*/ 	.byte	0x01, 0x04
	.zero		2


	//----- nvinfo : EIATTR_MAX_THREADS
	.align		4
        /*00cc*/ 	.byte	0x04, 0x05
        /*00ce*/ 	.short	(.L_1543 - .L_1542)
.L_1542:
        /*00d0*/ 	.word	0x00000100
        /*00d4*/ 	.word	0x00000001
        /*00d8*/ 	.word	0x00000001


	//----- nvinfo : EIATTR_CRS_STACK_SIZE
	.align		4
.L_1543:
        /*00dc*/ 	.byte	0x04, 0x1e
        /*00de*/ 	.short	(.L_1545 - .L_1544)
.L_1544:
        /*00e0*/ 	.word	0x00000000
.L_1545:


//--------------------- .nv.info._ZN7cutlass13device_kernelIN5flash19FlashAttnFwdCombineIN4cute5tupleIJNS3_1CILi16EEENS5_ILi64EEEEEELi6ELi256ELi1ELb0ELb0ENS_10bfloat16_tEfNS_4arch4Sm80EEEEEvNT_6ParamsE --------------------------
	.section	.nv.info._ZN7cutlass13device_kernelIN5flash19FlashAttnFwdCombineIN4cute5tupleIJNS3_1CILi16EEENS5_ILi64EEEEEELi6ELi256ELi1ELb0ELb0ENS_10bfloat16_tEfNS_4arch4Sm80EEEEEvNT_6ParamsE,"",@"SHT_CUDA_INFO"
	.sectionflags	@""
	.align	4


	//----- nvinfo : EIATTR_CUDA_API_VERSION
	.align		4
        /*0000*/ 	.byte	0x04, 0x37
        /*0002*/ 	.short	(.L_1547 - .L_1546)
.L_1546:
        /*0004*/ 	.word	0x00000082


	//----- nvinfo : EIATTR_SW2861232_WAR
	.align		4
.L_1547:
        /*0008*/ 	.byte	0x01, 0x35
	.zero		2


	//----- nvinfo : EIATTR_PARAM_CBANK
	.align		4
        /*000c*/ 	.byte	0x04, 0x0a
        /*000e*/ 	.short	(.L_1549 - .L_1548)
	.align		4
.L_1548:
        /*0010*/ 	.word	index@(.nv.constant0._ZN7cutlass13device_kernelIN5flash19FlashAttnFwdCombineIN4cute5tupleIJNS3_1CILi16EEENS5_ILi64EEEEEELi6ELi256ELi1ELb0ELb0ENS_10bfloat16_tEfNS_4arch4Sm80EEEEEvNT_6ParamsE)
        /*0014*/ 	.short	0x0160
        /*0016*/ 	.short	0x00e8


	//----- nvinfo : EIATTR_CBANK_PARAM_SIZE
	.align		4
.L_1549:
        /*0018*/ 	.byte	0x03, 0x19
        /*001a*/ 	.short	0x00e8


	//----- nvinfo : EIATTR_KPARAM_INFO
	.align		4
        /*001c*/ 	.byte	0x04, 0x17
        /*001e*/ 	.short	(.L_1551 - .L_1550)
.L_1550:
        /*0020*/ 	.word	0x00000000
        /*0024*/ 	.short	0x0000
        /*0026*/ 	.short	0x0000
        /*0028*/ 	.byte	0x00, 0xf0, 0xa1, 0x03


	//----- nvinfo : EIATTR_MAXREG_COUNT
	.align		4
.L_1551:
        /*002c*/ 	.byte	0x03, 0x1b
        /*002e*/ 	.short	0x0080


	//----- nvinfo : EIATTR_NUM_BARRIERS
	.align		4
        /*0030*/ 	.byte	0x02, 0x4c
        /*0032*/ 	.byte	0x01
	.zero		1


	//----- nvinfo : EIATTR_EXTERNS
	.align		4
        /*0034*/ 	.byte	0x04, 0x0f
        /*0036*/ 	.short	(.L_1553 - .L_1552)


	//   ....[0]....
	.align		4
.L_1552:
        /*0038*/ 	.word	index@(__assertfail)


	//----- nvinfo : EIATTR_MERCURY_ISA_VERSION
	.align		4
.L_1553:
        /*003c*/ 	.byte	0x03, 0x5f
        /*003e*/ 	.short	0x0000


	//----- nvinfo : EIATTR_COOP_GROUP_MASK_REGIDS
	.align		4
        /*0040*/ 	.byte	0x04, 0x29
        /*0042*/ 	.short	(.L_1555 - .L_1554)


	//   ....[0]....
.L_1554:
        /*0044*/ 	.word	0xffffffff


	//   ....[1]....
        /*0048*/ 	.word	0xffffffff


	//   ....[2]....
        /*004c*/ 	.word	0xffffffff


	//   ....[3]....
        /*0050*/ 	.word	0xffffffff


	//   ....[4]....
        /*0054*/ 	.word	0xffffffff


	//   ....[5]....
        /*0058*/ 	.word	0xffffffff


	//   ....[6]....
        /*005c*/ 	.word	0xffffffff


	//   ....[7]....
        /*0060*/ 	.word	0xffffffff


	//   ....[8]....
        /*0064*/ 	.word	0xffffffff


	//   ....[9]....
        /*0068*/ 	.word	0xffffffff


	//   ....[10]....
        /*006c*/ 	.word	0xffffffff


	//   ....[11]....
        /*0070*/ 	.word	0xffffffff


	//   ....[12]....
        /*0074*/ 	.word	0xffffffff


	//----- nvinfo : EIATTR_COOP_GROUP_INSTR_OFFSETS
	.align		4
.L_1555:
        /*0078*/ 	.byte	0x04, 0x28
        /*007a*/ 	.short	(.L_1557 - .L_1556)


	//   ....[0]....
.L_1556:
        /*007c*/ 	.word	0x00000e70


	//   ....[1]....
        /*0080*/ 	.word	0x00000ed0


	//   ....[2]....
        /*0084*/ 	.word	0x00000f30


	//   ....[3]....
        /*0088*/ 	.word	0x00000f50


	//   ....[4]....
        /*008c*/ 	.word	0x00001090


	//   ....[5]....
        /*0090*/ 	.word	0x00001110


	//   ....[6]....
        /*0094*/ 	.word	0x00001120


	//   ....[7]....
        /*0098*/ 	.word	0x00001150


	//   ....[8]....
        /*009c*/ 	.word	0x00001160


	//   ....[9]....
        /*00a0*/ 	.word	0x00001190


	//   ....[10]....
        /*00a4*/ 	.word	0x000011a0


	//   ....[11]....
        /*00a8*/ 	.word	0x000011f0


	//   ....[12]....
        /*00ac*/ 	.word	0x000022d0


	//----- nvinfo : EIATTR_SYSCALL_OFFSETS
	.align		4
.L_1557:
        /*00b0*/ 	.byte	0x04, 0x46
        /*00b2*/ 	.short	(.L_1559 - .L_1558)


	//   ....[0]....
.L_1558:
        /*00b4*/ 	.word	0x00000390


	//----- nvinfo : EIATTR_EXIT_INSTR_OFFSETS
	.align		4
.L_1559:
        /*00b8*/ 	.byte	0x04, 0x1c
        /*00ba*/ 	.short	(.L_1561 - .L_1560)


	//   ....[0]....
.L_1560:
        /*00bc*/ 	.word	0x00000220


	//   ....[1]....
        /*00c0*/ 	.word	0x00002160


	//   ....[2]....
        /*00c4*/ 	.word	0x000022b0


	//----- nvinfo : EIATTR_CTAIDZ_USED
	.align		4
.L_1561:
        /*00c8*/ 	.byte	0x01, 0x04
	.zero		2


	//----- nvinfo : EIATTR_MAX_THREADS
	.align		4
        /*00cc*/ 	.byte	0x04, 0x05
        /*00ce*/ 	.short	(.L_1563 - .L_1562)
.L_1562:
        /*00d0*/ 	.word	0x00000100
        /*00d4*/ 	.word	0x00000001
        /*00d8*/ 	.word	0x00000001


	//----- nvinfo : EIATTR_CRS_STACK_SIZE
	.align		4
.L_1563:
        /*00dc*/ 	.byte	0x04, 0x1e
        /*00de*/ 	.short	(.L_1565 - .L_1564)
.L_1564:
        /*00e0*/ 	.word	0x00000000
.L_1565:


//--------------------- .nv.info._ZN7cutlass13device_kernelIN5flash19FlashAttnFwdCombineIN4cute5tupleIJNS3_1CILi16EEENS5_ILi64EEEEEELi5ELi256ELi1ELb0ELb0ENS_10bfloat16_tEfNS_4arch4Sm80EEEEEvNT_6ParamsE --------------------------
	.section	.nv.info._ZN7cutlass13device_kernelIN5flash19FlashAttnFwdCombineIN4cute5tupleIJNS3_1CILi16EEENS5_ILi64EEEEEELi5ELi256ELi1ELb0ELb0ENS_10bfloat16_tEfNS_4arch4Sm80EEEEEvNT_6ParamsE,"",@"SHT_CUDA_INFO"
	.sectionflags	@""
	.align	4


	//----- nvinfo : EIATTR_CUDA_API_VERSION
	.align		4
        /*0000*/ 	.byte	0x04, 0x37
        /*0002*/ 	.short	(.L_1567 - .L_1566)
.L_1566:
        /*0004*/ 	.word	0x00000082


	//----- nvinfo : EIATTR_SW2861232_WAR
	.align		4
.L_1567:
        /*0008*/ 	.byte	0x01, 0x35
	.zero		2


	//----- nvinfo : EIATTR_PARAM_CBANK
	.align		4
        /*000c*/ 	.byte	0x04, 0x0a
        /*000e*/ 	.short	(.L_1569 - .L_1568)
	.align		4
.L_1568:
        /*0010*/ 	.word	index@(.nv.constant0._ZN7cutlass13device_kernelIN5flash19FlashAttnFwdCombineIN4cute5tupleIJNS3_1CILi16EEENS5_ILi64EEEEEELi5ELi256ELi1ELb0ELb0ENS_10bfloat16_tEfNS_4arch4Sm80EEEEEvNT_6ParamsE)
        /*0014*/ 	.short	0x0160
        /*0016*/ 	.short	0x00e8


	//----- nvinfo : EIATTR_CBANK_PARAM_SIZE
	.align		4
.L_1569:
        /*0018*/ 	.byte	0x03, 0x19
        /*001a*/ 	.short	0x00e8


	//----- nvinfo : EIATTR_KPARAM_INFO
	.align		4
        /*001c*/ 	.byte	0x04, 0x17
        /*001e*/ 	.short	(.L_1571 - .L_1570)
.L_1570:
        /*0020*/ 	.word	0x00000000
        /*0024*/ 	.short	0x0000
        /*0026*/ 	.short	0x0000
        /*0028*/ 	.byte	0x00, 0xf0, 0xa1, 0x03


	//----- nvinfo : EIATTR_MAXREG_COUNT
	.align		4
.L_1571:
        /*002c*/ 	.byte	0x03, 0x1b
        /*002e*/ 	.short	0x0080


	//----- nvinfo : EIATTR_NUM_BARRIERS
	.align		4
        /*0030*/ 	.byte	0x02, 0x4c
        /*0032*/ 	.byte	0x01
	.zero		1


	//----- nvinfo : EIATTR_EXTERNS
	.align		4
        /*0034*/ 	.byte	0x04, 0x0f
        /*0036*/ 	.short	(.L_1573 - .L_1572)


	//   ....[0]....
	.align		4
.L_1572:
        /*0038*/ 	.word	index@(__assertfail)


	//----- nvinfo : EIATTR_MERCURY_ISA_VERSION
	.align		4
.L_1573:
        /*003c*/ 	.byte	0x03, 0x5f
        /*003e*/ 	.short	0x0000


	//----- nvinfo : EIATTR_COOP_GROUP_MASK_REGIDS
	.align		4
        /*0040*/ 	.byte	0x04, 0x29
        /*0042*/ 	.short	(.L_1575 - .L_1574)


	//   ....[0]....
.L_1574:
        /*0044*/ 	.word	0xffffffff


	//   ....[1]....
        /*0048*/ 	.word	0xffffffff


	//   ....[2]....
        /*004c*/ 	.word	0xffffffff


	//   ....[3]....
        /*0050*/ 	.word	0xffffffff


	//   ....[4]....
        /*0054*/ 	.word	0xffffffff


	//   ....[5]....
        /*0058*/ 	.word	0xffffffff


	//   ....[6]....
        /*005c*/ 	.word	0xffffffff


	//   ....[7]....
        /*0060*/ 	.word	0xffffffff


	//   ....[8]....
        /*0064*/ 	.word	0xffffffff


	//   ....[9]....
        /*0068*/ 	.word	0xffffffff


	//   ....[10]....
        /*006c*/ 	.word	0xffffffff


	//   ....[11]....
        /*0070*/ 	.word	0xffffffff


	//   ....[12]....
        /*0074*/ 	.word	0xffffffff


	//----- nvinfo : EIATTR_COOP_GROUP_INSTR_OFFSETS
	.align		4
.L_1575:
        /*0078*/ 	.byte	0x04, 0x28
        /*007a*/ 	.short	(.L_1577 - .L_1576)


	//   ....[0]....
.L_1576:
        /*007c*/ 	.word	0x00000c30


	//   ....[1]....
        /*0080*/ 	.word	0x00000c70


	//   ....[2]....
        /*0084*/ 	.word	0x00000cb0


	//   ....[3]....
        /*0088*/ 	.word	0x00000cd0


	//   ....[4]....
        /*008c*/ 	.word	0x00000d90


	//   ....[5]....
        /*0090*/ 	.word	0x00000dd0


	//   ....[6]....
        /*0094*/ 	.word	0x00000df0


	//   ....[7]....
        /*0098*/ 	.word	0x00000e10


	//   ....[8]....
        /*009c*/ 	.word	0x00000e30


	//   ....[9]....
        /*00a0*/ 	.word	0x00000e60


	//   ....[10]....
        /*00a4*/ 	.word	0x00000e90


	//   ....[11]....
        /*00a8*/ 	.word	0x00000ea0


	//   ....[12]....
        /*00ac*/ 	.word	0x00001fe0


	//----- nvinfo : EIATTR_SYSCALL_OFFSETS
	.align		4
.L_1577:
        /*00b0*/ 	.byte	0x04, 0x46
        /*00b2*/ 	.short	(.L_1579 - .L_1578)


	//   ....[0]....
.L_1578:
        /*00b4*/ 	.word	0x00000390


	//----- nvinfo : EIATTR_EXIT_INSTR_OFFSETS
	.align		4
.L_1579:
        /*00b8*/ 	.byte	0x04, 0x1c
        /*00ba*/ 	.short	(.L_1581 - .L_1580)


	//   ....[0]....
.L_1580:
        /*00bc*/ 	.word	0x00000220


	//   ....[1]....
        /*00c0*/ 	.word	0x00001e70


	//   ....[2]....
        /*00c4*/ 	.word	0x00001fc0


	//----- nvinfo : EIATTR_CTAIDZ_USED
	.align		4
.L_1581:
        /*00c8*/ 	.byte	0x01, 0x04
	.zero		2


	//----- nvinfo : EIATTR_MAX_THREADS
	.align		4
        /*00cc*/ 	.byte	0x04, 0x05
        /*00ce*/ 	.short	(.L_1583 - .L_1582)
.L_1582:
        /*00d0*/ 	.word	0x00000100
        /*00d4*/ 	.word	0x00000001
        /*00d8*/ 	.word	0x00000001


	//----- nvinfo : EIATTR_CRS_STACK_SIZE
	.align		4
.L_1583:
        /*00dc*/ 	.byte	0x04, 0x1e
        /*00de*/ 	.short	(.L_1585 - .L_1584)
.L_1584:
        /*00e0*/ 	.word	0x00000000
.L_1585:


//--------------------- .nv.info._ZN7cutlass13device_kernelIN5flash19FlashAttnFwdCombineIN4cute5tupleIJNS3_1CILi16EEENS5_ILi64EEEEEELi4ELi256ELi1ELb0ELb0ENS_10bfloat16_tEfNS_4arch4Sm80EEEEEvNT_6ParamsE --------------------------
	.section	.nv.info._ZN7cutlass13device_kernelIN5flash19FlashAttnFwdCombineIN4cute5tupleIJNS3_1CILi16EEENS5_ILi64EEEEEELi4ELi256ELi1ELb0ELb0ENS_10bfloat16_tEfNS_4arch4Sm80EEEEEvNT_6ParamsE,"",@"SHT_CUDA_INFO"
	.sectionflags	@""
	.align	4


	//----- nvinfo : EIATTR_CUDA_API_VERSION
	.align		4
        /*0000*/ 	.byte	0x04, 0x37
        /*0002*/ 	.short	(.L_1587 - .L_1586)
.L_1586:
        /*0004*/ 	.word	0x00000082


	//----- nvinfo : EIATTR_SW2861232_WAR
	.align		4
.L_1587:
        /*0008*/ 	.byte	0x01, 0x35
	.zero		2


	//----- nvinfo : EIATTR_PARAM_CBANK
	.align		4
        /*000c*/ 	.byte	0x04, 0x0a
        /*000e*/ 	.short	(.L_1589 - .L_1588)
	.align		4
.L_1588:
        /*0010*/ 	.word	index@(.nv.constant0._ZN7cutlass13device_kernelIN5flash19FlashAttnFwdCombineIN4cute5tupleIJNS3_1CILi16EEENS5_ILi64EEEEEELi4ELi256ELi1ELb0ELb0ENS_10bfloat16_tEfNS_4arch4Sm80EEEEEvNT_6ParamsE)
        /*0014*/ 	.short	0x0160
        /*0016*/ 	.short	0x00e8


	//----- nvinfo : EIATTR_CBANK_PARAM_SIZE
	.align		4
.L_1589:
        /*0018*/ 	.byte	0x03, 0x19
        /*001a*/ 	.short	0x00e8


	//----- nvinfo : EIATTR_KPARAM_INFO
	.align		4
        /*001c*/ 	.byte	0x04, 0x17
        /*001e*/ 	.short	(.L_1591 - .L_1590)
.L_1590:
        /*0020*/ 	.word	0x00000000
        /*0024*/ 	.short	0x0000
        /*0026*/ 	.short	0x0000
        /*0028*/ 	.byte	0x00, 0xf0, 0xa1, 0x03


	//----- nvinfo : EIATTR_MAXREG_COUNT
	.align		4
.L_1591:
        /*002c*/ 	.byte	0x03, 0x1b
        /*002e*/ 	.short	0x0080


	//----- nvinfo : EIATTR_NUM_BARRIERS
	.align		4
        /*0030*/ 	.byte	0x02, 0x4c
        /*0032*/ 	.byte	0x01
	.zero		1


	//----- nvinfo : EIATTR_EXTERNS
	.align		4
        /*0034*/ 	.byte	0x04, 0x0f
        /*0036*/ 	.short	(.L_1593 - .L_1592)


	//   ....[0]....
	.align		4
.L_1592:
        /*0038*/ 	.word	index@(__assertfail)


	//----- nvinfo : EIATTR_MERCURY_ISA_VERSION
	.align		4
.L_1593:
        /*003c*/ 	.byte	0x03, 0x5f
        /*003e*/ 	.short	0x0000


	//----- nvinfo : EIATTR_COOP_GROUP_MASK_REGIDS
	.align		4
        /*0040*/ 	.byte	0x04, 0x29
        /*0042*/ 	.short	(.L_1595 - .L_1594)


	//   ....[0]....
.L_1594:
        /*0044*/ 	.word	0xffffffff


	//   ....[1]....
        /*0048*/ 	.word	0xffffffff


	//   ....[2]....
        /*004c*/ 	.word	0xffffffff


	//   ....[3]....
        /*0050*/ 	.word	0xffffffff


	//   ....[4]....
        /*0054*/ 	.word	0xffffffff


	//   ....[5]....
        /*0058*/ 	.word	0xffffffff


	//   ....[6]....
        /*005c*/ 	.word	0xffffffff


	//   ....[7]....
        /*0060*/ 	.word	0xffffffff


	//   ....[8]....
        /*0064*/ 	.word	0xffffffff


	//   ....[9]....
        /*0068*/ 	.word	0xffffffff


	//   ....[10]....
        /*006c*/ 	.word	0xffffffff


	//   ....[11]....
        /*0070*/ 	.word	0xffffffff


	//   ....[12]....
        /*0074*/ 	.word	0xffffffff


	//----- nvinfo : EIATTR_COOP_GROUP_INSTR_OFFSETS
	.align		4
.L_1595:
        /*0078*/ 	.byte	0x04, 0x28
        /*007a*/ 	.short	(.L_1597 - .L_1596)


	//   ....[0]....
.L_1596:
        /*007c*/ 	.word	0x00000b10


	//   ....[1]....
        /*0080*/ 	.word	0x00000b50


	//   ....[2]....
        /*0084*/ 	.word	0x00000b70


	//   ....[3]....
        /*0088*/ 	.word	0x00000b90


	//   ....[4]....
        /*008c*/ 	.word	0x00000c10


	//   ....[5]....
        /*0090*/ 	.word	0x00000c50


	//   ....[6]....
        /*0094*/ 	.word	0x00000c60


	//   ....[7]....
        /*0098*/ 	.word	0x00000c90


	//   ....[8]....
        /*009c*/ 	.word	0x00000ca0


	//   ....[9]....
        /*00a0*/ 	.word	0x00000ce0


	//   ....[10]....
        /*00a4*/ 	.word	0x00000cf0


	//   ....[11]....
        /*00a8*/ 	.word	0x00000d30


	//   ....[12]....
        /*00ac*/ 	.word	0x00001e40


	//----- nvinfo : EIATTR_SYSCALL_OFFSETS
	.align		4
.L_1597:
        /*00b0*/ 	.byte	0x04, 0x46
        /*00b2*/ 	.short	(.L_1599 - .L_1598)


	//   ....[0]....
.L_1598:
        /*00b4*/ 	.word	0x00000390


	//----- nvinfo : EIATTR_EXIT_INSTR_OFFSETS
	.align		4
.L_1599:
        /*00b8*/ 	.byte	0x04, 0x1c
        /*00ba*/ 	.short	(.L_1601 - .L_1600)


	//   ....[0]....
.L_1600:
        /*00bc*/ 	.word	0x00000220


	//   ....[1]....
        /*00c0*/ 	.word	0x00001cd0


	//   ....[2]....
        /*00c4*/ 	.word	0x00001e20


	//----- nvinfo : EIATTR_CTAIDZ_USED
	.align		4
.L_1601:
        /*00c8*/ 	.byte	0x01, 0x04
	.zero		2


	//----- nvinfo : EIATTR_MAX_THREADS
	.align		4
        /*00cc*/ 	.byte	0x04, 0x05
        /*00ce*/ 	.short	(.L_1603 - .L_1602)
.L_1602:
        /*00d0*/ 	.word	0x00000100
        /*00d4*/ 	.word	0x00000001
        /*00d8*/ 	.word	0x00000001


	//----- nvinfo : EIATTR_CRS_STACK_SIZE
	.align		4
.L_1603:
        /*00dc*/ 	.byte	0x04, 0x1e
        /*00de*/ 	.short	(.L_1605 - .L_1604)
.L_1604:
        /*00e0*/ 	.word	0x00000000
.L_1605:


//--------------------- .nv.info._ZN7cutlass13device_kernelIN5flash19FlashAttnFwdCombineIN4cute5tupleIJNS3_1CILi16EEENS5_ILi64EEEEEELi8ELi256ELi1ELb0ELb1ENS_10bfloat16_tEfNS_4arch4Sm80EEEEEvNT_6ParamsE --------------------------
	.section	.nv.info._ZN7cutlass13device_kernelIN5flash19FlashAttnFwdCombineIN4cute5tupleIJNS3_1CILi16EEENS5_ILi64EEEEEELi8ELi256ELi1ELb0ELb1ENS_10bfloat16_tEfNS_4arch4Sm80EEEEEvNT_6ParamsE,"",@"SHT_CUDA_INFO"
	.sectionflags	@""
	.align	4


	//----- nvinfo : EIATTR_CUDA_API_VERSION
	.align		4
        /*0000*/ 	.byte	0x04, 0x37
        /*0002*/ 	.short	(.L_1607 - .L_1606)
.L_1606:
        /*0004*/ 	.word	0x00000082


	//----- nvinfo : EIATTR_SW2861232_WAR
	.align		4
.L_1607:
        /*0008*/ 	.byte	0x01, 0x35
	.zero		2


	//----- nvinfo : EIATTR_PARAM_CBANK
	.align		4
        /*000c*/ 	.byte	0x04, 0x0a
        /*000e*/ 	.short	(.L_1609 - .L_1608)
	.align		4
.L_1608:
        /*0010*/ 	.word	index@(.nv.constant0._ZN7cutlass13device_kernelIN5flash19FlashAttnFwdCombineIN4cute5tupleIJNS3_1CILi16EEENS5_ILi64EEEEEELi8ELi256ELi1ELb0ELb1ENS_10bfloat16_tEfNS_4arch4Sm80EEEEEvNT_6ParamsE)
        /*0014*/ 	.short	0x0160
        /*0016*/ 	.short	0x00e8


	//----- nvinfo : EIATTR_CBANK_PARAM_SIZE
	.align		4
.L_1609:
        /*0018*/ 	.byte	0x03, 0x19
        /*001a*/ 	.short	0x00e8


	//----- nvinfo : EIATTR_KPARAM_INFO
	.align		4
        /*001c*/ 	.byte	0x04, 0x17
        /*001e*/ 	.short	(.L_1611 - .L_1610)
.L_1610:
        /*0020*/ 	.word	0x00000000
        /*0024*/ 	.short	0x0000
        /*0026*/ 	.short	0x0000
        /*0028*/ 	.byte	0x00, 0xf0, 0xa1, 0x03


	//----- nvinfo : EIATTR_MAXREG_COUNT
	.align		4
.L_1611:
        /*002c*/ 	.byte	0x03, 0x1b
        /*002e*/ 	.short	0x0080


	//----- nvinfo : EIATTR_NUM_BARRIERS
	.align		4
        /*0030*/ 	.byte	0x02, 0x4c
        /*0032*/ 	.byte	0x01
	.zero		1


	//----- nvinfo : EIATTR_EXTERNS
	.align		4
        /*0034*/ 	.byte	0x04, 0x0f
        /*0036*/ 	.short	(.L_1613 - .L_1612)


	//   ....[0]....
	.align		4
.L_1612:
        /*0038*/ 	.word	index@(__assertfail)


	//----- nvinfo : EIATTR_MERCURY_ISA_VERSION
	.align		4
.L_1613:
        /*003c*/ 	.byte	0x03, 0x5f
        /*003e*/ 	.short	0x0000


	//----- nvinfo : EIATTR_COOP_GROUP_MASK_REGIDS
	.align		4
        /*0040*/ 	.byte	0x04, 0x29
        /*0042*/ 	.short	(.L_1615 - .L_1614)


	//   ....[0]....
.L_1614:
        /*0044*/ 	.word	0xffffffff


	//   ....[1]....
        /*0048*/ 	.word	0xffffffff


	//   ....[2]....
        /*004c*/ 	.word	0xffffffff


	//   ....[3]....
        /*0050*/ 	.word	0xffffffff


	//   ....[4]....
        /*0054*/ 	.word	0xffffffff


	//   ....[5]....
        /*0058*/ 	.word	0xffffffff


	//   ....[6]....
        /*005c*/ 	.word	0xffffffff


	//   ....[7]....
        /*0060*/ 	.word	0xffffffff


	//   ....[8]....
        /*0064*/ 	.word	0xffffffff


	//   ....[9]....
        /*0068*/ 	.word	0xffffffff


	//   ....[10]....
        /*006c*/ 	.word	0xffffffff


	//   ....[11]....
        /*0070*/ 	.word	0xffffffff


	//   ....[12]....
        /*0074*/ 	.word	0xffffffff


	//----- nvinfo : EIATTR_COOP_GROUP_INSTR_OFFSETS
	.align		4
.L_1615:
        /*0078*/ 	.byte	0x04, 0x28
        /*007a*/ 	.short	(.L_1617 - .L_1616)


	//   ....[0]....
.L_1616:
        /*007c*/ 	.word	0x00002560


	//   ....[1]....
        /*0080*/ 	.word	0x000025b0


	//   ....[2]....
        /*0084*/ 	.word	0x000025e0


	//   ....[3]....
        /*0088*/ 	.word	0x00002600


	//   ....[4]....
        /*008c*/ 	.word	0x00002bf0


	//   ....[5]....
        /*0090*/ 	.word	0x00002c40


	//   ....[6]....
        /*0094*/ 	.word	0x00002c50


	//   ....[7]....
        /*0098*/ 	.word	0x00002c90


	//   ....[8]....
        /*009c*/ 	.word	0x00002ca0


	//   ....[9]....
        /*00a0*/ 	.word	0x00002cd0


	//   ....[10]....
        /*00a4*/ 	.word	0x00002cf0


	//   ....[11]....
        /*00a8*/ 	.word	0x00002d20


	//   ....[12]....
        /*00ac*/ 	.word	0x00003f40


	//----- nvinfo : EIATTR_SYSCALL_OFFSETS
	.align		4
.L_1617:
        /*00b0*/ 	.byte	0x04, 0x46
        /*00b2*/ 	.short	(.L_1619 - .L_1618)


	//   ....[0]....
.L_1618:
        /*00b4*/ 	.word	0x000004b0


	//----- nvinfo : EIATTR_EXIT_INSTR_OFFSETS
	.align		4
.L_1619:
        /*00b8*/ 	.byte	0x04, 0x1c
        /*00ba*/ 	.short	(.L_1621 - .L_1620)


	//   ....[0]....
.L_1620:
        /*00bc*/ 	.word	0x00000200


	//   ....[1]....
        /*00c0*/ 	.word	0x00000360


	//   ....[2]....
        /*00c4*/ 	.word	0x00003e10


	//   ....[3]....
        /*00c8*/ 	.word	0x00003f20


	//----- nvinfo : EIATTR_CTAIDZ_USED
	.align		4
.L_1621:
        /*00cc*/ 	.byte	0x01, 0x04
	.zero		2


	//----- nvinfo : EIATTR_MAX_THREADS
	.align		4
        /*00d0*/ 	.byte	0x04, 0x05
        /*00d2*/ 	.short	(.L_1623 - .L_1622)
.L_1622:
        /*00d4*/ 	.word	0x00000100
        /*00d8*/ 	.word	0x00000001
        /*00dc*/ 	.word	0x00000001


	//----- nvinfo : EIATTR_CRS_STACK_SIZE
	.align		4
.L_1623:
        /*00e0*/ 	.byte	0x04, 0x1e
        /*00e2*/ 	.short	(.L_1625 - .L_1624)
.L_1624:
        /*00e4*/ 	.word	0x00000000
.L_1625:


//--------------------- .nv.info._ZN7cutlass13device_kernelIN5flash19FlashAttnFwdCombineIN4cute5tupleIJNS3_1CILi16EEENS5_ILi64EEEEEELi7ELi256ELi1ELb0ELb1ENS_10bfloat16_tEfNS_4arch4Sm80EEEEEvNT_6ParamsE --------------------------
	.section	.nv.info._ZN7cutlass13device_kernelIN5flash19FlashAttnFwdCombineIN4cute5tupleIJNS3_1CILi16EEENS5_ILi64EEEEEELi7ELi256ELi1ELb0ELb1ENS_10bfloat16_tEfNS_4arch4Sm80EEEEEvNT_6ParamsE,"",@"SHT_CUDA_INFO"
	.sectionflags	@""
	.align	4


	//----- nvinfo : EIATTR_CUDA_API_VERSION
	.align		4
        /*0000*/ 	.byte	0x04, 0x37
        /*0002*/ 	.short	(.L_1627 - .L_1626)
.L_1626:
        /*0004*/ 	.word	0x00000082


	//----- nvinfo : EIATTR_SW2861232_WAR
	.align		4
.L_1627:
        /*0008*/ 	.byte	0x01, 0x35
	.zero		2


	//----- nvinfo : EIATTR_PARAM_CBANK
	.align		4
        /*000c*/ 	.byte	0x04, 0x0a
        /*000e*/ 	.short	(.L_1629 - .L_1628)
	.align		4
.L_1628:
        /*0010*/ 	.word	index@(.nv.constant0._ZN7cutlass13device_kernelIN5flash19FlashAttnFwdCombineIN4cute5tupleIJNS3_1CILi16EEENS5_ILi64EEEEEELi7ELi256ELi1ELb0ELb1ENS_10bfloat16_tEfNS_4arch4Sm80EEEEEvNT_6ParamsE)
        /*0014*/ 	.short	0x0160
        /*0016*/ 	.short	0x00e8


	//----- nvinfo : EIATTR_CBANK_PARAM_SIZE
	.align		4
.L_1629:
        /*0018*/ 	.byte	0x03, 0x19
        /*001a*/ 	.short	0x00e8


	//----- nvinfo : EIATTR_KPARAM_INFO
	.align		4
        /*001c*/ 	.byte	0x04, 0x17
        /*001e*/ 	.short	(.L_1631 - .L_1630)
.L_1630:
        /*0020*/ 	.word	0x00000000
        /*0024*/ 	.short	0x0000
        /*0026*/ 	.short	0x0000
        /*0028*/ 	.byte	0x00, 0xf0, 0xa1, 0x03


	//----- nvinfo : EIATTR_MAXREG_COUNT
	.align		4
.L_1631:
        /*002c*/ 	.byte	0x03, 0x1b
        /*002e*/ 	.short	0x0080


	//----- nvinfo : EIATTR_NUM_BARRIERS
	.align		4
        /*0030*/ 	.byte	0x02, 0x4c
        /*0032*/ 	.byte	0x01
	.zero		1


	//----- nvinfo : EIATTR_EXTERNS
	.align		4
        /*0034*/ 	.byte	0x04, 0x0f
        /*0036*/ 	.short	(.L_1633 - .L_1632)


	//   ....[0]....
	.align		4
.L_1632:
        /*0038*/ 	.word	index@(__assertfail)


	//----- nvinfo : EIATTR_MERCURY_ISA_VERSION
	.align		4
.L_1633:
        /*003c*/ 	.byte	0x03, 0x5f
        /*003e*/ 	.short	0x0000


	//----- nvinfo : EIATTR_COOP_GROUP_MASK_REGIDS
	.align		4
        /*0040*/ 	.byte	0x04, 0x29
        /*0042*/ 	.short	(.L_1635 - .L_1634)


	//   ....[0]....
.L_1634:
        /*0044*/ 	.word	0xffffffff


	//   ....[1]....
        /*0048*/ 	.word	0xffffffff


	//   ....[2]....
        /*004c*/ 	.word	0xffffffff


	//   ....[3]....
        /*0050*/ 	.word	0xffffffff


	//   ....[4]....
        /*0054*/ 	.word	0xffffffff


	//   ....[5]....
        /*0058*/ 	.word	0xffffffff


	//   ....[6]....
        /*005c*/ 	.word	0xffffffff


	//   ....[7]....
        /*0060*/ 	.word	0xffffffff


	//   ....[8]....
        /*0064*/ 	.word	0xffffffff


	//   ....[9]....
        /*0068*/ 	.word	0xffffffff


	//   ....[10]....
        /*006c*/ 	.word	0xffffffff


	//   ....[11]....
        /*0070*/ 	.word	0xffffffff


	//   ....[12]....
        /*0074*/ 	.word	0xffffffff


	//----- nvinfo : EIATTR_COOP_GROUP_INSTR_OFFSETS
	.align		4
.L_1635:
        /*0078*/ 	.byte	0x04, 0x28
        /*007a*/ 	.short	(.L_1637 - .L_1636)


	//   ....[0]....
.L_1636:
        /*007c*/ 	.word	0x00001be0


	//   ....[1]....
        /*0080*/ 	.word	0x00001c30


	//   ....[2]....
        /*0084*/ 	.word	0x00001c60


	//   ....[3]....
        /*0088*/ 	.word	0x00001c80


	//   ....[4]....
        /*008c*/ 	.word	0x00001f20


	//   ....[5]....
        /*0090*/ 	.word	0x00001fb0


	//   ....[6]....
        /*0094*/ 	.word	0x00001fd0


	//   ....[7]....
        /*0098*/ 	.word	0x00001ff0


	//   ....[8]....
        /*009c*/ 	.word	0x00002010


	//   ....[9]....
        /*00a0*/ 	.word	0x00002040


	//   ....[10]....
        /*00a4*/ 	.word	0x00002050


	//   ....[11]....
        /*00a8*/ 	.word	0x000020a0


	//   ....[12]....
        /*00ac*/ 	.word	0x000031c0


	//----- nvinfo : EIATTR_SYSCALL_OFFSETS
	.align		4
.L_1637:
        /*00b0*/ 	.byte	0x04, 0x46
        /*00b2*/ 	.short	(.L_1639 - .L_1638)


	//   ....[0]....
.L_1638:
        /*00b4*/ 	.word	0x000004b0


	//----- nvinfo : EIATTR_EXIT_INSTR_OFFSETS
	.align		4
.L_1639:
        /*00b8*/ 	.byte	0x04, 0x1c
        /*00ba*/ 	.short	(.L_1641 - .L_1640)


	//   ....[0]....
.L_1640:
        /*00bc*/ 	.word	0x00000200


	//   ....[1]....
        /*00c0*/ 	.word	0x00000360


	//   ....[2]....
        /*00c4*/ 	.word	0x00003090


	//   ....[3]....
        /*00c8*/ 	.word	0x000031a0


	//----- nvinfo : EIATTR_CTAIDZ_USED
	.align		4
.L_1641:
        /*00cc*/ 	.byte	0x01, 0x04
	.zero		2


	//----- nvinfo : EIATTR_MAX_THREADS
	.align		4
        /*00d0*/ 	.byte	0x04, 0x05
        /*00d2*/ 	.short	(.L_1643 - .L_1642)
.L_1642:
        /*00d4*/ 	.word	0x00000100
        /*00d8*/ 	.word	0x00000001
        /*00dc*/ 	.word	0x00000001


	//----- nvinfo : EIATTR_CRS_STACK_SIZE
	.align		4
.L_1643:
        /*00e0*/ 	.byte	0x04, 0x1e
        /*00e2*/ 	.short	(.L_1645 - .L_1644)
.L_1644:
        /*00e4*/ 	.word	0x00000000
.L_1645:


//--------------------- .nv.info._ZN7cutlass13device_kernelIN5flash19FlashAttnFwdCombineIN4cute5tupleIJNS3_1CILi16EEENS5_ILi64EEEEEELi6ELi256ELi1ELb0ELb1ENS_10bfloat16_tEfNS_4arch4Sm80EEEEEvNT_6ParamsE --------------------------
	.section	.nv.info._ZN7cutlass13device_kernelIN5flash19FlashAttnFwdCombineIN4cute5tupleIJNS3_1CILi16EEENS5_ILi64EEEEEELi6ELi256ELi1ELb0ELb1ENS_10bfloat16_tEfNS_4arch4Sm80EEEEEvNT_6ParamsE,"",@"SHT_CUDA_INFO"
	.sectionflags	@""
	.align	4


	//----- nvinfo : EIATTR_CUDA_API_VERSION
	.align		4
        /*0000*/ 	.byte	0x04, 0x37
        /*0002*/ 	.short	(.L_1647 - .L_1646)
.L_1646:
        /*0004*/ 	.word	0x00000082


	//----- nvinfo : EIATTR_SW2861232_WAR
	.align		4
.L_1647:
        /*0008*/ 	.byte	0x01, 0x35
	.zero		2


	//----- nvinfo : EIATTR_PARAM_CBANK
	.align		4
        /*000c*/ 	.byte	0x04, 0x0a
        /*000e*/ 	.short	(.L_1649 - .L_1648)
	.align		4
.L_1648:
        /*0010*/ 	.word	index@(.nv.constant0._ZN7cutlass13device_kernelIN5flash19FlashAttnFwdCombineIN4cute5tupleIJNS3_1CILi16EEENS5_ILi64EEEEEELi6ELi256ELi1ELb0ELb1ENS_10bfloat16_tEfNS_4arch4Sm80EEEEEvNT_6ParamsE)
        /*0014*/ 	.short	0x0160
        /*0016*/ 	.short	0x00e8


	//----- nvinfo : EIATTR_CBANK_PARAM_SIZE
	.align		4
.L_1649:
        /*0018*/ 	.byte	0x03, 0x19
        /*001a*/ 	.short	0x00e8


	//----- nvinfo : EIATTR_KPARAM_INFO
	.align		4
        /*001c*/ 	.byte	0x04, 0x17
        /*001e*/ 	.short	(.L_1651 - .L_1650)
.L_1650:
        /*0020*/ 	.word	0x00000000
        /*0024*/ 	.short	0x0000
        /*0026*/ 	.short	0x0000
        /*0028*/ 	.byte	0x00, 0xf0, 0xa1, 0x03


	//----- nvinfo : EIATTR_MAXREG_COUNT
	.align		4
.L_1651:
        /*002c*/ 	.byte	0x03, 0x1b
        /*002e*/ 	.short	0x0080


	//----- nvinfo : EIATTR_NUM_BARRIERS
	.align		4
        /*0030*/ 	.byte	0x02, 0x4c
        /*0032*/ 	.byte	0x01
	.zero		1


	//----- nvinfo : EIATTR_EXTERNS
	.align		4
        /*0034*/ 	.byte	0x04, 0x0f
        /*0036*/ 	.short	(.L_1653 - .L_1652)


	//   ....[0]....
	.align		4
.L_1652:
        /*0038*/ 	.word	index@(__assertfail)


	//----- nvinfo : EIATTR_MERCURY_ISA_VERSION
	.align		4
.L_1653:
        /*003c*/ 	.byte	0x03, 0x5f
        /*003e*/ 	.short	0x0000


	//----- nvinfo : EIATTR_COOP_GROUP_MASK_REGIDS
	.align		4
        /*0040*/ 	.byte	0x04, 0x29
        /*0042*/ 	.short	(.L_1655 - .L_1654)


	//   ....[0]....
.L_1654:
        /*0044*/ 	.word	0xffffffff


	//   ....[1]....
        /*0048*/ 	.word	0xffffffff


	//   ....[2]....
        /*004c*/ 	.word	0xffffffff


	//   ....[3]....
        /*0050*/ 	.word	0xffffffff


	//   ....[4]....
        /*0054*/ 	.word	0xffffffff


	//   ....[5]....
        /*0058*/ 	.word	0xffffffff


	//   ....[6]....
        /*005c*/ 	.word	0xffffffff


	//   ....[7]....
        /*0060*/ 	.word	0xffffffff


	//   ....[8]....
        /*0064*/ 	.word	0xffffffff


	//   ....[9]....
        /*0068*/ 	.word	0xffffffff


	//   ....[10]....
        /*006c*/ 	.word	0xffffffff


	//   ....[11]....
        /*0070*/ 	.word	0xffffffff


	//   ....[12]....
        /*0074*/ 	.word	0xffffffff


	//----- nvinfo : EIATTR_COOP_GROUP_INSTR_OFFSETS
	.align		4
.L_1655:
        /*0078*/ 	.byte	0x04, 0x28
        /*007a*/ 	.short	(.L_1657 - .L_1656)


	//   ....[0]....
.L_1656:
        /*007c*/ 	.word	0x000017a0


	//   ....[1]....
        /*0080*/ 	.word	0x000017f0


	//   ....[2]....
        /*0084*/ 	.word	0x00001820


	//   ....[3]....
        /*0088*/ 	.word	0x00001840


	//   ....[4]....
        /*008c*/ 	.word	0x00001980


	//   ....[5]....
        /*0090*/ 	.word	0x00001a00


	//   ....[6]....
        /*0094*/ 	.word	0x00001a10


	//   ....[7]....
        /*0098*/ 	.word	0x00001a40


	//   ....[8]....
        /*009c*/ 	.word	0x00001a50


	//   ....[9]....
        /*00a0*/ 	.word	0x00001a90


	//   ....[10]....
        /*00a4*/ 	.word	0x00001aa0


	//   ....[11]....
        /*00a8*/ 	.word	0x00001ad0


	//   ....[12]....
        /*00ac*/ 	.word	0x00002ba0


	//----- nvinfo : EIATTR_SYSCALL_OFFSETS
	.align		4
.L_1657:
        /*00b0*/ 	.byte	0x04, 0x46
        /*00b2*/ 	.short	(.L_1659 - .L_1658)


	//   ....[0]....
.L_1658:
        /*00b4*/ 	.word	0x000004b0


	//----- nvinfo : EIATTR_EXIT_INSTR_OFFSETS
	.align		4
.L_1659:
        /*00b8*/ 	.byte	0x04, 0x1c
        /*00ba*/ 	.short	(.L_1661 - .L_1660)


	//   ....[0]....
.L_1660:
        /*00bc*/ 	.word	0x00000200


	//   ....[1]....
        /*00c0*/ 	.word	0x00000360


	//   ....[2]....
        /*00c4*/ 	.word	0x00002a70


	//   ....[3]....
        /*00c8*/ 	.word	0x00002b80


	//----- nvinfo : EIATTR_CTAIDZ_USED
	.align		4
.L_1661:
        /*00cc*/ 	.byte	0x01, 0x04
	.zero		2


	//----- nvinfo : EIATTR_MAX_THREADS
	.align		4
        /*00d0*/ 	.byte	0x04, 0x05
        /*00d2*/ 	.short	(.L_1663 - .L_1662)
.L_1662:
        /*00d4*/ 	.word	0x00000100
        /*00d8*/ 	.word	0x00000001
        /*00dc*/ 	.word	0x00000001


	//----- nvinfo : EIATTR_CRS_STACK_SIZE
	.align		4
.L_1663:
        /*00e0*/ 	.byte	0x04, 0x1e
        /*00e2*/ 	.short	(.L_1665 - .L_1664)
.L_1664:
        /*00e4*/ 	.word	0x00000000
.L_1665:


//--------------------- .nv.info._ZN7cutlass13device_kernelIN5flash19FlashAttnFwdCombineIN4cute5tupleIJNS3_1CILi16EEENS5_ILi64EEEEEELi5ELi256ELi1ELb0ELb1ENS_10bfloat16_tEfNS_4arch4Sm80EEEEEvNT_6ParamsE --------------------------
	.section	.nv.info._ZN7cutlass13device_kernelIN5flash19FlashAttnFwdCombineIN4cute5tupleIJNS3_1CILi16EEENS5_ILi64EEEEEELi5ELi256ELi1ELb0ELb1ENS_10bfloat16_tEfNS_4arch4Sm80EEEEEvNT_6ParamsE,"",@"SHT_CUDA_INFO"
	.sectionflags	@""
	.align	4


	//----- nvinfo : EIATTR_CUDA_API_VERSION
	.align		4
        /*0000*/ 	.byte	0x04, 0x37
        /*0002*/ 	.short	(.L_1667 - .L_1666)
.L_1666:
        /*0004*/ 	.word	0x00000082


	//----- nvinfo : EIATTR_SW2861232_WAR
	.align		4
.L_1667:
        /*0008*/ 	.byte	0x01, 0x35
	.zero		2


	//----- nvinfo : EIATTR_PARAM_CBANK
	.align		4
        /*000c*/ 	.byte	0x04, 0x0a
        /*000e*/ 	.short	(.L_1669 - .L_1668)
	.align		4
.L_1668:
        /*0010*/ 	.word	index@(.nv.constant0._ZN7cutlass13device_kernelIN5flash19FlashAttnFwdCombineIN4cute5tupleIJNS3_1CILi16EEENS5_ILi64EEEEEELi5ELi256ELi1ELb0ELb1ENS_10bfloat16_tEfNS_4arch4Sm80EEEEEvNT_6ParamsE)
        /*0014*/ 	.short	0x0160
        /*0016*/ 	.short	0x00e8


	//----- nvinfo : EIATTR_CBANK_PARAM_SIZE
	.align		4
.L_1669:
        /*0018*/ 	.byte	0x03, 0x19
        /*001a*/ 	.short	0x00e8


	//----- nvinfo : EIATTR_KPARAM_INFO
	.align		4
        /*001c*/ 	.byte	0x04, 0x17
        /*001e*/ 	.short	(.L_1671 - .L_1670)
.L_1670:
        /*0020*/ 	.word	0x00000000
        /*0024*/ 	.short	0x0000
        /*0026*/ 	.short	0x0000
        /*0028*/ 	.byte	0x00, 0xf0, 0xa1, 0x03


	//----- nvinfo : EIATTR_MAXREG_COUNT
	.align		4
.L_1671:
        /*002c*/ 	.byte	0x03, 0x1b
        /*002e*/ 	.short	0x0080


	//----- nvinfo : EIATTR_NUM_BARRIERS
	.align		4
        /*0030*/ 	.byte	0x02, 0x4c
        /*0032*/ 	.byte	0x01
	.zero		1


	//----- nvinfo : EIATTR_EXTERNS
	.align		4
        /*0034*/ 	.byte	0x04, 0x0f
        /*0036*/ 	.short	(.L_1673 - .L_1672)


	//   ....[0]....
	.align		4
.L_1672:
        /*0038*/ 	.word	index@(__assertfail)


	//----- nvinfo : EIATTR_MERCURY_ISA_VERSION
	.align		4
.L_1673:
        /*003c*/ 	.byte	0x03, 0x5f
        /*003e*/ 	.short	0x0000


	//----- nvinfo : EIATTR_COOP_GROUP_MASK_REGIDS
	.align		4
        /*0040*/ 	.byte	0x04, 0x29
        /*0042*/ 	.short	(.L_1675 - .L_1674)


	//   ....[0]....
.L_1674:
        /*0044*/ 	.word	0xffffffff


	//   ....[1]....
        /*0048*/ 	.word	0xffffffff


	//   ....[2]....
        /*004c*/ 	.word	0xffffffff


	//   ....[3]....
        /*0050*/ 	.word	0xffffffff


	//   ....[4]....
        /*0054*/ 	.word	0xffffffff


	//   ....[5]....
        /*0058*/ 	.word	0xffffffff


	//   ....[6]....
        /*005c*/ 	.word	0xffffffff


	//   ....[7]....
        /*0060*/ 	.word	0xffffffff


	//   ....[8]....
        /*0064*/ 	.word	0xffffffff


	//   ....[9]....
        /*0068*/ 	.word	0xffffffff


	//   ....[10]....
        /*006c*/ 	.word	0xffffffff


	//   ....[11]....
        /*0070*/ 	.word	0xffffffff


	//   ....[12]....
        /*0074*/ 	.word	0xffffffff


	//----- nvinfo : EIATTR_COOP_GROUP_INSTR_OFFSETS
	.align		4
.L_1675:
        /*0078*/ 	.byte	0x04, 0x28
        /*007a*/ 	.short	(.L_1677 - .L_1676)


	//   ....[0]....
.L_1676:
        /*007c*/ 	.word	0x00001560


	//   ....[1]....
        /*0080*/ 	.word	0x000015a0


	//   ....[2]....
        /*0084*/ 	.word	0x000015c0


	//   ....[3]....
        /*0088*/ 	.word	0x000015e0


	//   ....[4]....
        /*008c*/ 	.word	0x000016b0


	//   ....[5]....
        /*0090*/ 	.word	0x000016f0


	//   ....[6]....
        /*0094*/ 	.word	0x00001710


	//   ....[7]....
        /*0098*/ 	.word	0x00001730


	//   ....[8]....
        /*009c*/ 	.word	0x00001750


	//   ....[9]....
        /*00a0*/ 	.word	0x00001770


	//   ....[10]....
        /*00a4*/ 	.word	0x000017a0


	//   ....[11]....
        /*00a8*/ 	.word	0x000017c0


	//   ....[12]....
        /*00ac*/ 	.word	0x00002860


	//----- nvinfo : EIATTR_SYSCALL_OFFSETS
	.align		4
.L_1677:
        /*00b0*/ 	.byte	0x04, 0x46
        /*00b2*/ 	.short	(.L_1679 - .L_1678)


	//   ....[0]....
.L_1678:
        /*00b4*/ 	.word	0x000004b0


	//----- nvinfo : EIATTR_EXIT_INSTR_OFFSETS
	.align		4
.L_1679:
        /*00b8*/ 	.byte	0x04, 0x1c
        /*00ba*/ 	.short	(.L_1681 - .L_1680)


	//   ....[0]....
.L_1680:
        /*00bc*/ 	.word	0x00000200


	//   ....[1]....
        /*00c0*/ 	.word	0x00000360


	//   ....[2]....
        /*00c4*/ 	.word	0x00002730


	//   ....[3]....
        /*00c8*/ 	.word	0x00002840


	//----- nvinfo : EIATTR_CTAIDZ_USED
	.align		4
.L_1681:
        /*00cc*/ 	.byte	0x01, 0x04
	.zero		2


	//----- nvinfo : EIATTR_MAX_THREADS
	.align		4
        /*00d0*/ 	.byte	0x04, 0x05
        /*00d2*/ 	.short	(.L_1683 - .L_1682)
.L_1682:
        /*00d4*/ 	.word	0x00000100
        /*00d8*/ 	.word	0x00000001
        /*00dc*/ 	.word	0x00000001


	//----- nvinfo : EIATTR_CRS_STACK_SIZE
	.align		4
.L_1683:
        /*00e0*/ 	.byte	0x04, 0x1e
        /*00e2*/ 	.short	(.L_1685 - .L_1684)
.L_1684:
        /*00e4*/ 	.word	0x00000000
.L_1685:


//--------------------- .nv.info._ZN7cutlass13device_kernelIN5flash19FlashAttnFwdCombineIN4cute5tupleIJNS3_1CILi16EEENS5_ILi64EEEEEELi4ELi256ELi1ELb0ELb1ENS_10bfloat16_tEfNS_4arch4Sm80EEEEEvNT_6ParamsE --------------------------
	.section	.nv.info._ZN7cutlass13device_kernelIN5flash19FlashAttnFwdCombineIN4cute5tupleIJNS3_1CILi16EEENS5_ILi64EEEEEELi4ELi256ELi1ELb0ELb1ENS_10bfloat16_tEfNS_4arch4Sm80EEEEEvNT_6ParamsE,"",@"SHT_CUDA_INFO"
	.sectionflags	@""
	.align	4


	//----- nvinfo : EIATTR_CUDA_API_VERSION
	.align		4
        /*0000*/ 	.byte	0x04, 0x37
        /*0002*/ 	.short	(.L_1687 - .L_1686)
.L_1686:
        /*0004*/ 	.word	0x00000082


	//----- nvinfo : EIATTR_SW2861232_WAR
	.align		4
.L_1687:
        /*0008*/ 	.byte	0x01, 0x35
	.zero		2


	//----- nvinfo : EIATTR_PARAM_CBANK
	.align		4
        /*000c*/ 	.byte	0x04, 0x0a
        /*000e*/ 	.short	(.L_1689 - .L_1688)
	.align		4
.L_1688:
        /*0010*/ 	.word	index@(.nv.constant0._ZN7cutlass13device_kernelIN5flash19FlashAttnFwdCombineIN4cute5tupleIJNS3_1CILi16EEENS5_ILi64EEEEEELi4ELi256ELi1ELb0ELb1ENS_10bfloat16_tEfNS_4arch4Sm80EEEEEvNT_6ParamsE)
        /*0014*/ 	.short	0x0160
        /*0016*/ 	.short	0x00e8


	//----- nvinfo : EIATTR_CBANK_PARAM_SIZE
	.align		4
.L_1689:
        /*0018*/ 	.byte	0x03, 0x19
        /*001a*/ 	.short	0x00e8


	//----- nvinfo : EIATTR_KPARAM_INFO
	.align		4
        /*001c*/ 	.byte	0x04, 0x17
        /*001e*/ 	.short	(.L_1691 - .L_1690)
.L_1690:
        /*0020*/ 	.word	0x00000000
        /*0024*/ 	.short	0x0000
        /*0026*/ 	.short	0x0000
        /*0028*/ 	.byte	0x00, 0xf0, 0xa1, 0x03


	//----- nvinfo : EIATTR_MAXREG_COUNT
	.align		4
.L_1691:
        /*002c*/ 	.byte	0x03, 0x1b
        /*002e*/ 	.short	0x0080


	//----- nvinfo : EIATTR_NUM_BARRIERS
	.align		4
        /*0030*/ 	.byte	0x02, 0x4c
        /*0032*/ 	.byte	0x01
	.zero		1


	//----- nvinfo : EIATTR_EXTERNS
	.align		4
        /*0034*/ 	.byte	0x04, 0x0f
        /*0036*/ 	.short	(.L_1693 - .L_1692)


	//   ....[0]....
	.align		4
.L_1692:
        /*0038*/ 	.word	index@(__assertfail)


	//----- nvinfo : EIATTR_MERCURY_ISA_VERSION
	.align		4
.L_1693:
        /*003c*/ 	.byte	0x03, 0x5f
        /*003e*/ 	.short	0x0000


	//----- nvinfo : EIATTR_COOP_GROUP_MASK_REGIDS
	.align		4
        /*0040*/ 	.byte	0x04, 0x29
        /*0042*/ 	.short	(.L_1695 - .L_1694)


	//   ....[0]....
.L_1694:
        /*0044*/ 	.word	0xffffffff


	//   ....[1]....
        /*0048*/ 	.word	0xffffffff


	//   ....[2]....
        /*004c*/ 	.word	0xffffffff


	//   ....[3]....
        /*0050*/ 	.word	0xffffffff


	//   ....[4]....
        /*0054*/ 	.word	0xffffffff


	//   ....[5]....
        /*0058*/ 	.word	0xffffffff


	//   ....[6]....
        /*005c*/ 	.word	0xffffffff


	//   ....[7]....
        /*0060*/ 	.word	0xffffffff


	//   ....[8]....
        /*0064*/ 	.word	0xffffffff


	//   ....[9]....
        /*0068*/ 	.word	0xffffffff


	//   ....[10]....
        /*006c*/ 	.word	0xffffffff


	//   ....[11]....
        /*0070*/ 	.word	0xffffffff


	//   ....[12]....
        /*0074*/ 	.word	0xffffffff


	//----- nvinfo : EIATTR_COOP_GROUP_INSTR_OFFSETS
	.align		4
.L_1695:
        /*0078*/ 	.byte	0x04, 0x28
        /*007a*/ 	.short	(.L_1697 - .L_1696)


	//   ....[0]....
.L_1696:
        /*007c*/ 	.word	0x00001440


	//   ....[1]....
        /*0080*/ 	.word	0x00001480


	//   ....[2]....
        /*0084*/ 	.word	0x000014a0


	//   ....[3]....
        /*0088*/ 	.word	0x000014c0


	//   ....[4]....
        /*008c*/ 	.word	0x00001550


	//   ....[5]....
        /*0090*/ 	.word	0x00001580


	//   ....[6]....
        /*0094*/ 	.word	0x00001590


	//   ....[7]....
        /*0098*/ 	.word	0x000015c0


	//   ....[8]....
        /*009c*/ 	.word	0x000015d0


	//   ....[9]....
        /*00a0*/ 	.word	0x00001600


	//   ....[10]....
        /*00a4*/ 	.word	0x00001610


	//   ....[11]....
        /*00a8*/ 	.word	0x00001670


	//   ....[12]....
        /*00ac*/ 	.word	0x000026c0


	//----- nvinfo : EIATTR_SYSCALL_OFFSETS
	.align		4
.L_1697:
        /*00b0*/ 	.byte	0x04, 0x46
        /*00b2*/ 	.short	(.L_1699 - .L_1698)


	//   ....[0]....
.L_1698:
        /*00b4*/ 	.word	0x000004b0


	//----- nvinfo : EIATTR_EXIT_INSTR_OFFSETS
	.align		4
.L_1699:
        /*00b8*/ 	.byte	0x04, 0x1c
        /*00ba*/ 	.short	(.L_1701 - .L_1700)


	//   ....[0]....
.L_1700:
        /*00bc*/ 	.word	0x00000200


	//   ....[1]....
        /*00c0*/ 	.word	0x00000360


	//   ....[2]....
        /*00c4*/ 	.word	0x00002590


	//   ....[3]....
        /*00c8*/ 	.word	0x000026a0


	//----- nvinfo : EIATTR_CTAIDZ_USED
	.align		4
.L_1701:
        /*00cc*/ 	.byte	0x01, 0x04
	.zero		2


	//----- nvinfo : EIATTR_MAX_THREADS
	.align		4
        /*00d0*/ 	.byte	0x04, 0x05
        /*00d2*/ 	.short	(.L_1703 - .L_1702)
.L_1702:
        /*00d4*/ 	.word	0x00000100
        /*00d8*/ 	.word	0x00000001
        /*00dc*/ 	.word	0x00000001


	//----- nvinfo : EIATTR_CRS_STACK_SIZE
	.align		4
.L_1703:
        /*00e0*/ 	.byte	0x04, 0x1e
        /*00e2*/ 	.short	(.L_1705 - .L_1704)
.L_1704:
        /*00e4*/ 	.word	0x00000000
.L_1705:


//--------------------- .nv.info._ZN7cutlass13device_kernelIN5flash19FlashAttnFwdCombineIN4cute5tupleIJNS3_1CILi8EEENS5_ILi128EEEEEELi8ELi256ELi1ELb0ELb0ENS_6half_tEfNS_4arch4Sm90EEEEEvNT_6ParamsE --------------------------
	.section	.nv.info._ZN7cutlass13device_kernelIN5flash19FlashAttnFwdCombineIN4cute5tupleIJNS3_1CILi8EEENS5_ILi128EEEEEELi8ELi256ELi1ELb0ELb0ENS_6half_tEfNS_4arch4Sm90EEEEEvNT_6ParamsE,"",@"SHT_CUDA_INFO"
	.sectionflags	@""
	.align	4


	//----- nvinfo : EIATTR_CUDA_API_VERSION
	.align		4
        /*0000*/ 	.byte	0x04, 0x37
        /*0002*/ 	.short	(.L_1707 - .L_1706)
.L_1706:
        /*0004*/ 	.word	0x00000082


	//----- nvinfo : EIATTR_SW2861232_WAR
	.align		4
.L_1707:
        /*0008*/ 	.byte	0x01, 0x35
	.zero		2


	//----- nvinfo : EIATTR_PARAM_CBANK
	.align		4
        /*000c*/ 	.byte	0x04, 0x0a
        /*000e*/ 	.short	(.L_1709 - .L_1708)
	.align		4
.L_1708:
        /*0010*/ 	.word	index@(.nv.constant0._ZN7cutlass13device_kernelIN5flash19FlashAttnFwdCombineIN4cute5tupleIJNS3_1CILi8EEENS5_ILi128EEEEEELi8ELi256ELi1ELb0ELb0ENS_6half_tEfNS_4arch4Sm90EEEEEvNT_6ParamsE)
        /*0014*/ 	.short	0x0160
        /*0016*/ 	.short	0x00e8


	//----- nvinfo : EIATTR_CBANK_PARAM_SIZE
	.align		4
.L_1709:
        /*0018*/ 	.byte	0x03, 0x19
        /*001a*/ 	.short	0x00e8


	//----- nvinfo : EIATTR_KPARAM_INFO
	.align		4
        /*001c*/ 	.byte	0x04, 0x17
        /*001e*/ 	.short	(.L_1711 - .L_1710)
.L_1710:
        /*0020*/ 	.word	0x00000000
        /*0024*/ 	.short	0x0000
        /*0026*/ 	.short	0x0000
        /*0028*/ 	.byte	0x00, 0xf0, 0xa1, 0x03


	//----- nvinfo : EIATTR_MAXREG_COUNT
	.align		4
.L_1711:
        /*002c*/ 	.byte	0x03, 0x1b
        /*002e*/ 	.short	0x0080


	//----- nvinfo : EIATTR_NUM_BARRIERS
	.align		4
        /*0030*/ 	.byte	0x02, 0x4c
        /*0032*/ 	.byte	0x01
	.zero		1


	//----- nvinfo : EIATTR_EXTERNS
	.align		4
        /*0034*/ 	.byte	0x04, 0x0f
        /*0036*/ 	.short	(.L_1713 - .L_1712)


	//   ....[0]....
	.align		4
.L_1712:
        /*0038*/ 	.word	index@(__assertfail)


	//----- nvinfo : EIATTR_MERCURY_ISA_VERSION
	.align		4
.L_1713:
        /*003c*/ 	.byte	0x03, 0x5f
        /*003e*/ 	.short	0x0000


	//----- nvinfo : EIATTR_COOP_GROUP_MASK_REGIDS
	.align		4
        /*0040*/ 	.byte	0x04, 0x29
        /*0042*/ 	.short	(.L_1715 - .L_1714)


	//   ....[0]....
.L_1714:
        /*0044*/ 	.word	0xffffffff


	//   ....[1]....
        /*0048*/ 	.word	0xffffffff


	//   ....[2]....
        /*004c*/ 	.word	0xffffffff


	//   ....[3]....
        /*0050*/ 	.word	0xffffffff


	//   ....[4]....
        /*0054*/ 	.word	0xffffffff


	//   ....[5]....
        /*0058*/ 	.word	0xffffffff


	//   ....[6]....
        /*005c*/ 	.word	0xffffffff


	//   ....[7]....
        /*0060*/ 	.word	0xffffffff


	//   ....[8]....
        /*0064*/ 	.word	0xffffffff


	//   ....[9]....
        /*0068*/ 	.word	0xffffffff


	//   ....[10]....
        /*006c*/ 	.word	0xffffffff


	//   ....[11]....
        /*0070*/ 	.word	0xffffffff


	//   ....[12]....
        /*0074*/ 	.word	0xffffffff


	//   ....[13]....
        /*0078*/ 	.word	0xffffffff


	//   ....[14]....
        /*007c*/ 	.word	0xffffffff


	//   ....[15]....
        /*0080*/ 	.word	0xffffffff


	//----- nvinfo : EIATTR_COOP_GROUP_INSTR_OFFSETS
	.align		4
.L_1715:
        /*0084*/ 	.byte	0x04, 0x28
        /*0086*/ 	.short	(.L_1717 - .L_1716)


	//   ....[0]....
.L_1716:
        /*0088*/ 	.word	0x00001530


	//   ....[1]....
        /*008c*/ 	.word	0x00001580


	//   ....[2]....
        /*0090*/ 	.word	0x000015b0


	//   ....[3]....
        /*0094*/ 	.word	0x000015d0


	//   ....[4]....
        /*0098*/ 	.word	0x000015f0


	//   ....[5]....
        /*009c*/ 	.word	0x000018d0


	//   ....[6]....
        /*00a0*/ 	.word	0x00001930


	//   ....[7]....
        /*00a4*/ 	.word	0x00001940


	//   ....[8]....
        /*00a8*/ 	.word	0x00001980


	//   ....[9]....
        /*00ac*/ 	.word	0x00001990


	//   ....[10]....
        /*00b0*/ 	.word	0x000019c0


	//   ....[11]....
        /*00b4*/ 	.word	0x000019d0


	//   ....[12]....
        /*00b8*/ 	.word	0x00001a10


	//   ....[13]....
        /*00bc*/ 	.word	0x00001a20


	//   ....[14]....
        /*00c0*/ 	.word	0x00001a50


	//   ....[15]....
        /*00c4*/ 	.word	0x00002c40


	//----- nvinfo : EIATTR_SYSCALL_OFFSETS
	.align		4
.L_1717:
        /*00c8*/ 	.byte	0x04, 0x46
        /*00ca*/ 	.short	(.L_1719 - .L_1718)


	//   ....[0]....
.L_1718:
        /*00cc*/ 	.word	0x00000390


	//----- nvinfo : EIATTR_EXIT_INSTR_OFFSETS
	.align		4
.L_1719:
        /*00d0*/ 	.byte	0x04, 0x1c
        /*00d2*/ 	.short	(.L_1721 - .L_1720)


	//   ....[0]....
.L_1720:
        /*00d4*/ 	.word	0x00000220


	//   ....[1]....
        /*00d8*/ 	.word	0x00002ad0


	//   ....[2]....
        /*00dc*/ 	.word	0x00002c20


	//----- nvinfo : EIATTR_CTAIDZ_USED
	.align		4
.L_1721:
        /*00e0*/ 	.byte	0x01, 0x04
	.zero		2


	//----- nvinfo : EIATTR_MAX_THREADS
	.align		4
        /*00e4*/ 	.byte	0x04, 0x05
        /*00e6*/ 	.short	(.L_1723 - .L_1722)
.L_1722:
        /*00e8*/ 	.word	0x00000100
        /*00ec*/ 	.word	0x00000001
        /*00f0*/ 	.word	0x00000001


	//----- nvinfo : EIATTR_CRS_STACK_SIZE
	.align		4
.L_1723:
        /*00f4*/ 	.byte	0x04, 0x1e
        /*00f6*/ 	.short	(.L_1725 - .L_1724)
.L_1724:
        /*00f8*/ 	.word	0x00000000
.L_1725:


//--------------------- .nv.info._ZN7cutlass13device_kernelIN5flash19FlashAttnFwdCombineIN4cute5tupleIJNS3_1CILi8EEENS5_ILi128EEEEEELi7ELi256ELi1ELb0ELb0ENS_6half_tEfNS_4arch4Sm90EEEEEvNT_6ParamsE --------------------------
	.section	.nv.info._ZN7cutlass13device_kernelIN5flash19FlashAttnFwdCombineIN4cute5tupleIJNS3_1CILi8EEENS5_ILi128EEEEEELi7ELi256ELi1ELb0ELb0ENS_6half_tEfNS_4arch4Sm90EEEEEvNT_6ParamsE,"",@"SHT_CUDA_INFO"
	.sectionflags	@""
	.align	4


	//----- nvinfo : EIATTR_CUDA_API_VERSION
	.align		4
        /*0000*/ 	.byte	0x04, 0x37
        /*0002*/ 	.short	(.L_1727 - .L_1726)
.L_1726:
        /*0004*/ 	.word	0x00000082


	//----- nvinfo : EIATTR_SW2861232_WAR
	.align		4
.L_1727:
        /*0008*/ 	.byte	0x01, 0x35
	.zero		2


	//----- nvinfo : EIATTR_PARAM_CBANK
	.align		4
        /*000c*/ 	.byte	0x04, 0x0a
        /*000e*/ 	.short	(.L_1729 - .L_1728)
	.align		4
.L_1728:
        /*0010*/ 	.word	index@(.nv.constant0._ZN7cutlass13device_kernelIN5flash19FlashAttnFwdCombineIN4cute5tupleIJNS3_1CILi8EEENS5_ILi128EEEEEELi7ELi256ELi1ELb0ELb0ENS_6half_tEfNS_4arch4Sm90EEEEEvNT_6ParamsE)
        /*0014*/ 	.short	0x0160
        /*0016*/ 	.short	0x00e8


	//----- nvinfo : EIATTR_CBANK_PARAM_SIZE
	.align		4
.L_1729:
        /*0018*/ 	.byte	0x03, 0x19
        /*001a*/ 	.short	0x00e8


	//----- nvinfo : EIATTR_KPARAM_INFO
	.align		4
        /*001c*/ 	.byte	0x04, 0x17
        /*001e*/ 	.short	(.L_1731 - .L_1730)
.L_1730:
        /*0020*/ 	.word	0x00000000
        /*0024*/ 	.short	0x0000
        /*0026*/ 	.short	0x0000
        /*0028*/ 	.byte	0x00, 0xf0, 0xa1, 0x03


	//----- nvinfo : EIATTR_MAXREG_COUNT
	.align		4
.L_1731:
        /*002c*/ 	.byte	0x03, 0x1b
        /*002e*/ 	.short	0x0080


	//----- nvinfo : EIATTR_NUM_BARRIERS
	.align		4
        /*0030*/ 	.byte	0x02, 0x4c
        /*0032*/ 	.byte	0x01
	.zero		1


	//----- nvinfo : EIATTR_EXTERNS
	.align		4
        /*0034*/ 	.byte	0x04, 0x0f
        /*0036*/ 	.short	(.L_1733 - .L_1732)


	//   ....[0]....
	.align		4
.L_1732:
        /*0038*/ 	.word	index@(__assertfail)


	//----- nvinfo : EIATTR_MERCURY_ISA_VERSION
	.align		4
.L_1733:
        /*003c*/ 	.byte	0x03, 0x5f
        /*003e*/ 	.short	0x0000


	//----- nvinfo : EIATTR_COOP_GROUP_MASK_REGIDS
	.align		4
        /*0040*/ 	.byte	0x04, 0x29
        /*0042*/ 	.short	(.L_1735 - .L_1734)


	//   ....[0]....
.L_1734:
        /*0044*/ 	.word	0xffffffff


	//   ....[1]....
        /*0048*/ 	.word	0xffffffff


	//   ....[2]....
        /*004c*/ 	.word	0xffffffff


	//   ....[3]....
        /*0050*/ 	.word	0xffffffff


	//   ....[4]....
        /*0054*/ 	.word	0xffffffff


	//   ....[5]....
        /*0058*/ 	.word	0xffffffff


	//   ....[6]....
        /*005c*/ 	.word	0xffffffff


	//   ....[7]....
        /*0060*/ 	.word	0xffffffff


	//   ....[8]....
        /*0064*/ 	.word	0xffffffff


	//   ....[9]....
        /*0068*/ 	.word	0xffffffff


	//   ....[10]....
        /*006c*/ 	.word	0xffffffff


	//   ....[11]....
        /*0070*/ 	.word	0xffffffff


	//   ....[12]....
        /*0074*/ 	.word	0xffffffff


	//   ....[13]....
        /*0078*/ 	.word	0xffffffff


	//   ....[14]....
        /*007c*/ 	.word	0xffffffff


	//   ....[15]....
        /*0080*/ 	.word	0xffffffff


	//----- nvinfo : EIATTR_COOP_GROUP_INSTR_OFFSETS
	.align		4
.L_1735:
        /*0084*/ 	.byte	0x04, 0x28
        /*0086*/ 	.short	(.L_1737 - .L_1736)


	//   ....[0]....
.L_1736:
        /*0088*/ 	.word	0x00001050


	//   ....[1]....
        /*008c*/ 	.word	0x000010a0


	//   ....[2]....
        /*0090*/ 	.word	0x000010d0


	//   ....[3]....
        /*0094*/ 	.word	0x000010f0


	//   ....[4]....
        /*0098*/ 	.word	0x00001110


	//   ....[5]....
        /*009c*/ 	.word	0x000012b0


	//   ....[6]....
        /*00a0*/ 	.word	0x000012d0


	//   ....[7]....
        /*00a4*/ 	.word	0x000012e0


	//   ....[8]....
        /*00a8*/ 	.word	0x00001310


	//   ....[9]....
        /*00ac*/ 	.word	0x00001320


	//   ....[10]....
        /*00b0*/ 	.word	0x00001350


	//   ....[11]....
        /*00b4*/ 	.word	0x00001360


	//   ....[12]....
        /*00b8*/ 	.word	0x000013a0


	//   ....[13]....
        /*00bc*/ 	.word	0x000013c0


	//   ....[14]....
        /*00c0*/ 	.word	0x000013f0


	//   ....[15]....
        /*00c4*/ 	.word	0x00002560


	//----- nvinfo : EIATTR_SYSCALL_OFFSETS
	.align		4
.L_1737:
        /*00c8*/ 	.byte	0x04, 0x46
        /*00ca*/ 	.short	(.L_1739 - .L_1738)


	//   ....[0]....
.L_1738:
        /*00cc*/ 	.word	0x00000390


	//----- nvinfo : EIATTR_EXIT_INSTR_OFFSETS
	.align		4
.L_1739:
        /*00d0*/ 	.byte	0x04, 0x1c
        /*00d2*/ 	.short	(.L_1741 - .L_1740)


	//   ....[0]....
.L_1740:
        /*00d4*/ 	.word	0x00000220


	//   ....[1]....
        /*00d8*/ 	.word	0x000023f0


	//   ....[2]....
        /*00dc*/ 	.word	0x00002540


	//----- nvinfo : EIATTR_CTAIDZ_USED
	.align		4
.L_1741:
        /*00e0*/ 	.byte	0x01, 0x04
	.zero		2


	//----- nvinfo : EIATTR_MAX_THREADS
	.align		4
        /*00e4*/ 	.byte	0x04, 0x05
        /*00e6*/ 	.short	(.L_1743 - .L_1742)
.L_1742:
        /*00e8*/ 	.word	0x00000100
        /*00ec*/ 	.word	0x00000001
        /*00f0*/ 	.word	0x00000001


	//----- nvinfo : EIATTR_CRS_STACK_SIZE
	.align		4
.L_1743:
        /*00f4*/ 	.byte	0x04, 0x1e
        /*00f6*/ 	.short	(.L_1745 - .L_1744)
.L_1744:
        /*00f8*/ 	.word	0x00000000
.L_1745:


//--------------------- .nv.info._ZN7cutlass13device_kernelIN5flash19FlashAttnFwdCombineIN4cute5tupleIJNS3_1CILi8EEENS5_ILi128EEEEEELi6ELi256ELi1ELb0ELb0ENS_6half_tEfNS_4arch4Sm90EEEEEvNT_6ParamsE --------------------------
	.section	.nv.info._ZN7cutlass13device_kernelIN5flash19FlashAttnFwdCombineIN4cute5tupleIJNS3_1CILi8EEENS5_ILi128EEEEEELi6ELi256ELi1ELb0ELb0ENS_6half_tEfNS_4arch4Sm90EEEEEvNT_6ParamsE,"",@"SHT_CUDA_INFO"
	.sectionflags	@""
	.align	4


	//----- nvinfo : EIATTR_CUDA_API_VERSION
	.align		4
        /*0000*/ 	.byte	0x04, 0x37
        /*0002*/ 	.short	(.L_1747 - .L_1746)
.L_1746:
        /*0004*/ 	.word	0x00000082


	//----- nvinfo : EIATTR_SW2861232_WAR
	.align		4
.L_1747:
        /*0008*/ 	.byte	0x01, 0x35
	.zero		2


	//----- nvinfo : EIATTR_PARAM_CBANK
	.align		4
        /*000c*/ 	.byte	0x04, 0x0a
        /*000e*/ 	.short	(.L_1749 - .L_1748)
	.align		4
.L_1748:
        /*0010*/ 	.word	index@(.nv.constant0._ZN7cutlass13device_kernelIN5flash19FlashAttnFwdCombineIN4cute5tupleIJNS3_1CILi8EEENS5_ILi128EEEEEELi6ELi256ELi1ELb0ELb0ENS_6half_tEfNS_4arch4Sm90EEEEEvNT_6ParamsE)
        /*0014*/ 	.short	0x0160
        /*0016*/ 	.short	0x00e8


	//----- nvinfo : EIATTR_CBANK_PARAM_SIZE
	.align		4
.L_1749:
        /*0018*/ 	.byte	0x03, 0x19
        /*001a*/ 	.short	0x00e8


	//----- nvinfo : EIATTR_KPARAM_INFO
	.align		4
        /*001c*/ 	.byte	0x04, 0x17
        /*001e*/ 	.short	(.L_1751 - .L_1750)
.L_1750:
        /*0020*/ 	.word	0x00000000
        /*0024*/ 	.short	0x0000
        /*0026*/ 	.short	0x0000
        /*0028*/ 	.byte	0x00, 0xf0, 0xa1, 0x03


	//----- nvinfo : EIATTR_MAXREG_COUNT
	.align		4
.L_1751:
        /*002c*/ 	.byte	0x03, 0x1b
        /*002e*/ 	.short	0x0080


	//----- nvinfo : EIATTR_NUM_BARRIERS
	.align		4
        /*0030*/ 	.byte	0x02, 0x4c
        /*0032*/ 	.byte	0x01
	.zero		1


	//----- nvinfo : EIATTR_EXTERNS
	.align		4
        /*0034*/ 	.byte	0x04, 0x0f
        /*0036*/ 	.short	(.L_1753 - .L_1752)


	//   ....[0]....
	.align		4
.L_1752:
        /*0038*/ 	.word	index@(__assertfail)


	//----- nvinfo : EIATTR_MERCURY_ISA_VERSION
	.align		4
.L_1753:
        /*003c*/ 	.byte	0x03, 0x5f
        /*003e*/ 	.short	0x0000


	//----- nvinfo : EIATTR_COOP_GROUP_MASK_REGIDS
	.align		4
        /*0040*/ 	.byte	0x04, 0x29
        /*0042*/ 	.short	(.L_1755 - .L_1754)


	//   ....[0]....
.L_1754:
        /*0044*/ 	.word	0xffffffff


	//   ....[1]....
        /*0048*/ 	.word	0xffffffff


	//   ....[2]....
        /*004c*/ 	.word	0xffffffff


	//   ....[3]....
        /*0050*/ 	.word	0xffffffff


	//   ....[4]....
        /*0054*/ 	.word	0xffffffff


	//   ....[5]....
        /*0058*/ 	.word	0xffffffff


	//   ....[6]....
        /*005c*/ 	.word	0xffffffff


	//   ....[7]....
        /*0060*/ 	.word	0xffffffff


	//   ....[8]....
        /*0064*/ 	.word	0xffffffff


	//   ....[9]....
        /*0068*/ 	.word	0xffffffff


	//   ....[10]....
        /*006c*/ 	.word	0xffffffff


	//   ....[11]....
        /*0070*/ 	.word	0xffffffff


	//   ....[12]....
        /*0074*/ 	.word	0xffffffff


	//   ....[13]....
        /*0078*/ 	.word	0xffffffff


	//   ....[14]....
        /*007c*/ 	.word	0xffffffff


	//   ....[15]....
        /*0080*/ 	.word	0xffffffff


	//----- nvinfo : EIATTR_COOP_GROUP_INSTR_OFFSETS
	.align		4
.L_1755:
        /*0084*/ 	.byte	0x04, 0x28
        /*0086*/ 	.short	(.L_1757 - .L_1756)


	//   ....[0]....
.L_1756:
        /*0088*/ 	.word	0x00000d30


	//   ....[1]....
        /*008c*/ 	.word	0x00000d70


	//   ....[2]....
        /*0090*/ 	.word	0x00000d90


	//   ....[3]....
        /*0094*/ 	.word	0x00000db0


	//   ....[4]....
        /*0098*/ 	.word	0x00000dd0


	//   ....[5]....
        /*009c*/ 	.word	0x00000ea0


	//   ....[6]....
        /*00a0*/ 	.word	0x00000ee0


	//   ....[7]....
        /*00a4*/ 	.word	0x00000f10


	//   ....[8]....
        /*00a8*/ 	.word	0x00000f30


	//   ....[9]....
        /*00ac*/ 	.word	0x00000f50


	//   ....[10]....
        /*00b0*/ 	.word	0x00000f70


	//   ....[11]....
        /*00b4*/ 	.word	0x00000f90


	//   ....[12]....
        /*00b8*/ 	.word	0x00000fc0


	//   ....[13]....
        /*00bc*/ 	.word	0x00000ff0


	//   ....[14]....
        /*00c0*/ 	.word	0x00001000


	//   ....[15]....
        /*00c4*/ 	.word	0x00002140


	//----- nvinfo : EIATTR_SYSCALL_OFFSETS
	.align		4
.L_1757:
        /*00c8*/ 	.byte	0x04, 0x46
        /*00ca*/ 	.short	(.L_1759 - .L_1758)


	//   ....[0]....
.L_1758:
        /*00cc*/ 	.word	0x00000390


	//----- nvinfo : EIATTR_EXIT_INSTR_OFFSETS
	.align		4
.L_1759:
        /*00d0*/ 	.byte	0x04, 0x1c
        /*00d2*/ 	.short	(.L_1761 - .L_1760)


	//   ....[0]....
.L_1760:
        /*00d4*/ 	.word	0x00000220


	//   ....[1]....
        /*00d8*/ 	.word	0x00001fd0


	//   ....[2]....
        /*00dc*/ 	.word	0x00002120


	//----- nvinfo : EIATTR_CTAIDZ_USED
	.align		4
.L_1761:
        /*00e0*/ 	.byte	0x01, 0x04
	.zero		2


	//----- nvinfo : EIATTR_MAX_THREADS
	.align		4
        /*00e4*/ 	.byte	0x04, 0x05
        /*00e6*/ 	.short	(.L_1763 - .L_1762)
.L_1762:
        /*00e8*/ 	.word	0x00000100
        /*00ec*/ 	.word	0x00000001
        /*00f0*/ 	.word	0x00000001


	//----- nvinfo : EIATTR_CRS_STACK_SIZE
	.align		4
.L_1763:
        /*00f4*/ 	.byte	0x04, 0x1e
        /*00f6*/ 	.short	(.L_1765 - .L_1764)
.L_1764:
        /*00f8*/ 	.word	0x00000000
.L_1765:


//--------------------- .nv.info._ZN7cutlass13device_kernelIN5flash19FlashAttnFwdCombineIN4cute5tupleIJNS3_1CILi8EEENS5_ILi128EEEEEELi5ELi256ELi1ELb0ELb0ENS_6half_tEfNS_4arch4Sm90EEEEEvNT_6ParamsE --------------------------
	.section	.nv.info._ZN7cutlass13device_kernelIN5flash19FlashAttnFwdCombineIN4cute5tupleIJNS3_1CILi8EEENS5_ILi128EEEEEELi5ELi256ELi1ELb0ELb0ENS_6half_tEfNS_4arch4Sm90EEEEEvNT_6ParamsE,"",@"SHT_CUDA_INFO"
	.sectionflags	@""
	.align	4


	//----- nvinfo : EIATTR_CUDA_API_VERSION
	.align		4
        /*0000*/ 	.byte	0x04, 0x37
        /*0002*/ 	.short	(.L_1767 - .L_1766)
.L_1766:
        /*0004*/ 	.word	0x00000082


	//----- nvinfo : EIATTR_SW2861232_WAR
	.align		4
.L_1767:
        /*0008*/ 	.byte	0x01, 0x35
	.zero		2


	//----- nvinfo : EIATTR_PARAM_CBANK
	.align		4
        /*000c*/ 	.byte	0x04, 0x0a
        /*000e*/ 	.short	(.L_1769 - .L_1768)
	.align		4
.L_1768:
        /*0010*/ 	.word	index@(.nv.constant0._ZN7cutlass13device_kernelIN5flash19FlashAttnFwdCombineIN4cute5tupleIJNS3_1CILi8EEENS5_ILi128EEEEEELi5ELi256ELi1ELb0ELb0ENS_6half_tEfNS_4arch4Sm90EEEEEvNT_6ParamsE)
        /*0014*/ 	.short	0x0160
        /*0016*/ 	.short	0x00e8


	//----- nvinfo : EIATTR_CBANK_PARAM_SIZE
	.align		4
.L_1769:
        /*0018*/ 	.byte	0x03, 0x19
        /*001a*/ 	.short	0x00e8


	//----- nvinfo : EIATTR_KPARAM_INFO
	.align		4
        /*001c*/ 	.byte	0x04, 0x17
        /*001e*/ 	.short	(.L_1771 - .L_1770)
.L_1770:
        /*0020*/ 	.word	0x00000000
        /*0024*/ 	.short	0x0000
        /*0026*/ 	.short	0x0000
        /*0028*/ 	.byte	0x00, 0xf0, 0xa1, 0x03


	//----- nvinfo : EIATTR_MAXREG_COUNT
	.align		4
.L_1771:
        /*002c*/ 	.byte	0x03, 0x1b
        /*002e*/ 	.short	0x0080


	//----- nvinfo : EIATTR_NUM_BARRIERS
	.align		4
        /*0030*/ 	.byte	0x02, 0x4c
        /*0032*/ 	.byte	0x01
	.zero		1


	//----- nvinfo : EIATTR_EXTERNS
	.align		4
        /*0034*/ 	.byte	0x04, 0x0f
        /*0036*/ 	.short	(.L_1773 - .L_1772)


	//   ....[0]....
	.align		4
.L_1772:
        /*0038*/ 	.word	index@(__assertfail)


	//----- nvinfo : EIATTR_MERCURY_ISA_VERSION
	.align		4
.L_1773:
        /*003c*/ 	.byte	0x03, 0x5f
        /*003e*/ 	.short	0x0000


	//----- nvinfo : EIATTR_COOP_GROUP_MASK_REGIDS
	.align		4
        /*0040*/ 	.byte	0x04, 0x29
        /*0042*/ 	.short	(.L_1775 - .L_1774)


	//   ....[0]....
.L_1774:
        /*0044*/ 	.word	0xffffffff


	//   ....[1]....
        /*0048*/ 	.word	0xffffffff


	//   ....[2]....
        /*004c*/ 	.word	0xffffffff


	//   ....[3]....
        /*0050*/ 	.word	0xffffffff


	//   ....[4]....
        /*0054*/ 	.word	0xffffffff


	//   ....[5]....
        /*0058*/ 	.word	0xffffffff


	//   ....[6]....
        /*005c*/ 	.word	0xffffffff


	//   ....[7]....
        /*0060*/ 	.word	0xffffffff


	//   ....[8]....
        /*0064*/ 	.word	0xffffffff


	//   ....[9]....
        /*0068*/ 	.word	0xffffffff


	//   ....[10]....
        /*006c*/ 	.word	0xffffffff


	//   ....[11]....
        /*0070*/ 	.word	0xffffffff


	//   ....[12]....
        /*0074*/ 	.word	0xffffffff


	//   ....[13]....
        /*0078*/ 	.word	0xffffffff


	//   ....[14]....
        /*007c*/ 	.word	0xffffffff


	//   ....[15]....
        /*0080*/ 	.word	0xffffffff


	//----- nvinfo : EIATTR_COOP_GROUP_INSTR_OFFSETS
	.align		4
.L_1775:
        /*0084*/ 	.byte	0x04, 0x28
        /*0086*/ 	.short	(.L_1777 - .L_1776)


	//   ....[0]....
.L_1776:
        /*0088*/ 	.word	0x00000b50


	//   ....[1]....
        /*008c*/ 	.word	0x00000b90


	//   ....[2]....
        /*0090*/ 	.word	0x00000bb0


	//   ....[3]....
        /*0094*/ 	.word	0x00000bd0


	//   ....[4]....
        /*0098*/ 	.word	0x00000bf0


	//   ....[5]....
        /*009c*/ 	.word	0x00000c70


	//   ....[6]....
        /*00a0*/ 	.word	0x00000cb0


	//   ....[7]....
        /*00a4*/ 	.word	0x00000cc0


	//   ....[8]....
        /*00a8*/ 	.word	0x00000cf0


	//   ....[9]....
        /*00ac*/ 	.word	0x00000d00


	//   ....[10]....
        /*00b0*/ 	.word	0x00000d30


	//   ....[11]....
        /*00b4*/ 	.word	0x00000d40


	//   ....[12]....
        /*00b8*/ 	.word	0x00000d80


	//   ....[13]....
        /*00bc*/ 	.word	0x00000d90


	//   ....[14]....
        /*00c0*/ 	.word	0x00000dd0


	//   ....[15]....
        /*00c4*/ 	.word	0x00001ee0


	//----- nvinfo : EIATTR_SYSCALL_OFFSETS
	.align		4
.L_1777:
        /*00c8*/ 	.byte	0x04, 0x46
        /*00ca*/ 	.short	(.L_1779 - .L_1778)


	//   ....[0]....
.L_1778:
        /*00cc*/ 	.word	0x00000390


	//----- nvinfo : EIATTR_EXIT_INSTR_OFFSETS
	.align		4
.L_1779:
        /*00d0*/ 	.byte	0x04, 0x1c
        /*00d2*/ 	.short	(.L_1781 - .L_1780)


	//   ....[0]....
.L_1780:
        /*00d4*/ 	.word	0x00000220


	//   ....[1]....
        /*00d8*/ 	.word	0x00001d70


	//   ....[2]....
        /*00dc*/ 	.word	0x00001ec0


	//----- nvinfo : EIATTR_CTAIDZ_USED
	.align		4
.L_1781:
        /*00e0*/ 	.byte	0x01, 0x04
	.zero		2


	//----- nvinfo : EIATTR_MAX_THREADS
	.align		4
        /*00e4*/ 	.byte	0x04, 0x05
        /*00e6*/ 	.short	(.L_1783 - .L_1782)
.L_1782:
        /*00e8*/ 	.word	0x00000100
        /*00ec*/ 	.word	0x00000001
        /*00f0*/ 	.word	0x00000001


	//----- nvinfo : EIATTR_CRS_STACK_SIZE
	.align		4
.L_1783:
        /*00f4*/ 	.byte	0x04, 0x1e
        /*00f6*/ 	.short	(.L_1785 - .L_1784)
.L_1784:
        /*00f8*/ 	.word	0x00000000
.L_1785:


//--------------------- .nv.info._ZN7cutlass13device_kernelIN5flash19FlashAttnFwdCombineIN4cute5tupleIJNS3_1CILi8EEENS5_ILi128EEEEEELi8ELi256ELi1ELb0ELb1ENS_6half_tEfNS_4arch4Sm90EEEEEvNT_6ParamsE --------------------------
	.section	.nv.info._ZN7cutlass13device_kernelIN5flash19FlashAttnFwdCombineIN4cute5tupleIJNS3_1CILi8EEENS5_ILi128EEEEEELi8ELi256ELi1ELb0ELb1ENS_6half_tEfNS_4arch4Sm90EEEEEvNT_6ParamsE,"",@"SHT_CUDA_INFO"
	.sectionflags	@""
	.align	4


	//----- nvinfo : EIATTR_CUDA_API_VERSION
	.align		4
        /*0000*/ 	.byte	0x04, 0x37
        /*0002*/ 	.short	(.L_1787 - .L_1786)
.L_1786:
        /*0004*/ 	.word	0x00000082


	//----- nvinfo : EIATTR_SW2861232_WAR
	.align		4
.L_1787:
        /*0008*/ 	.byte	0x01, 0x35
	.zero		2


	//----- nvinfo : EIATTR_PARAM_CBANK
	.align		4
        /*000c*/ 	.byte	0x04, 0x0a
        /*000e*/ 	.short	(.L_1789 - .L_1788)
	.align		4
.L_1788:
        /*0010*/ 	.word	index@(.nv.constant0._ZN7cutlass13device_kernelIN5flash19FlashAttnFwdCombineIN4cute5tupleIJNS3_1CILi8EEENS5_ILi128EEEEEELi8ELi256ELi1ELb0ELb1ENS_6half_tEfNS_4arch4Sm90EEEEEvNT_6ParamsE)
        /*0014*/ 	.short	0x0160
        /*0016*/ 	.short	0x00e8


	//----- nvinfo : EIATTR_CBANK_PARAM_SIZE
	.align		4
.L_1789:
        /*0018*/ 	.byte	0x03, 0x19
        /*001a*/ 	.short	0x00e8


	//----- nvinfo : EIATTR_KPARAM_INFO
	.align		4
        /*001c*/ 	.byte	0x04, 0x17
        /*001e*/ 	.short	(.L_1791 - .L_1790)
.L_1790:
        /*0020*/ 	.word	0x00000000
        /*0024*/ 	.short	0x0000
        /*0026*/ 	.short	0x0000
        /*0028*/ 	.byte	0x00, 0xf0, 0xa1, 0x03


	//----- nvinfo : EIATTR_MAXREG_COUNT
	.align		4
.L_1791:
        /*002c*/ 	.byte	0x03, 0x1b
        /*002e*/ 	.short	0x0080


	//----- nvinfo : EIATTR_NUM_BARRIERS
	.align		4
        /*0030*/ 	.byte	0x02, 0x4c
        /*0032*/ 	.byte	0x01
	.zero		1


	//----- nvinfo : EIATTR_EXTERNS
	.align		4
        /*0034*/ 	.byte	0x04, 0x0f
        /*0036*/ 	.short	(.L_1793 - .L_1792)


	//   ....[0]....
	.align		4
.L_1792:
        /*0038*/ 	.word	index@(__assertfail)


	//----- nvinfo : EIATTR_MERCURY_ISA_VERSION
	.align		4
.L_1793:
        /*003c*/ 	.byte	0x03, 0x5f
        /*003e*/ 	.short	0x0000


	//----- nvinfo : EIATTR_COOP_GROUP_MASK_REGIDS
	.align		4
        /*0040*/ 	.byte	0x04, 0x29
        /*0042*/ 	.short	(.L_1795 - .L_1794)


	//   ....[0]....
.L_1794:
        /*0044*/ 	.word	0xffffffff


	//   ....[1]....
        /*0048*/ 	.word	0xffffffff


	//   ....[2]....
        /*004c*/ 	.word	0xffffffff


	//   ....[3]....
        /*0050*/ 	.word	0xffffffff


	//   ....[4]....
        /*0054*/ 	.word	0xffffffff


	//   ....[5]....
        /*0058*/ 	.word	0xffffffff


	//   ....[6]....
        /*005c*/ 	.word	0xffffffff


	//   ....[7]....
        /*0060*/ 	.word	0xffffffff


	//   ....[8]....
        /*0064*/ 	.word	0xffffffff


	//   ....[9]....
        /*0068*/ 	.word	0xffffffff


	//   ....[10]....
        /*006c*/ 	.word	0xffffffff


	//   ....[11]....
        /*0070*/ 	.word	0xffffffff


	//   ....[12]....
        /*0074*/ 	.word	0xffffffff


	//   ....[13]....
        /*0078*/ 	.word	0xffffffff


	//   ....[14]....
        /*007c*/ 	.word	0xffffffff


	//   ....[15]....
        /*0080*/ 	.word	0xffffffff


	//----- nvinfo : EIATTR_COOP_GROUP_INSTR_OFFSETS
	.align		4
.L_1795:
        /*0084*/ 	.byte	0x04, 0x28
        /*0086*/ 	.short	(.L_1797 - .L_1796)


	//   ....[0]....
.L_1796:
        /*0088*/ 	.word	0x00001de0


	//   ....[1]....
        /*008c*/ 	.word	0x00001e30


	//   ....[2]....
        /*0090*/ 	.word	0x00001e60


	//   ....[3]....
        /*0094*/ 	.word	0x00001e80


	//   ....[4]....
        /*0098*/ 	.word	0x00001ea0


	//   ....[5]....
        /*009c*/ 	.word	0x000021c0


	//   ....[6]....
        /*00a0*/ 	.word	0x000021e0


	//   ....[7]....
        /*00a4*/ 	.word	0x000021f0


	//   ....[8]....
        /*00a8*/ 	.word	0x00002230


	//   ....[9]....
        /*00ac*/ 	.word	0x00002240


	//   ....[10]....
        /*00b0*/ 	.word	0x00002270


	//   ....[11]....
        /*00b4*/ 	.word	0x00002280


	//   ....[12]....
        /*00b8*/ 	.word	0x000022c0


	//   ....[13]....
        /*00bc*/ 	.word	0x000022d0


	//   ....[14]....
        /*00c0*/ 	.word	0x00002300


	//   ....[15]....
        /*00c4*/ 	.word	0x00003420


	//----- nvinfo : EIATTR_SYSCALL_OFFSETS
	.align		4
.L_1797:
        /*00c8*/ 	.byte	0x04, 0x46
        /*00ca*/ 	.short	(.L_1799 - .L_1798)


	//   ....[0]....
.L_1798:
        /*00cc*/ 	.word	0x000004b0


	//----- nvinfo : EIATTR_EXIT_INSTR_OFFSETS
	.align		4
.L_1799:
        /*00d0*/ 	.byte	0x04, 0x1c
        /*00d2*/ 	.short	(.L_1801 - .L_1800)


	//   ....[0]....
.L_1800:
        /*00d4*/ 	.word	0x00000200


	//   ....[1]....
        /*00d8*/ 	.word	0x00000360


	//   ....[2]....
        /*00dc*/ 	.word	0x000032f0


	//   ....[3]....
        /*00e0*/ 	.word	0x00003400


	//----- nvinfo : EIATTR_CTAIDZ_USED
	.align		4
.L_1801:
        /*00e4*/ 	.byte	0x01, 0x04
	.zero		2


	//----- nvinfo : EIATTR_MAX_THREADS
	.align		4
        /*00e8*/ 	.byte	0x04, 0x05
        /*00ea*/ 	.short	(.L_1803 - .L_1802)
.L_1802:
        /*00ec*/ 	.word	0x00000100
        /*00f0*/ 	.word	0x00000001
        /*00f4*/ 	.word	0x00000001


	//----- nvinfo : EIATTR_CRS_STACK_SIZE
	.align		4
.L_1803:
        /*00f8*/ 	.byte	0x04, 0x1e
        /*00fa*/ 	.short	(.L_1805 - .L_1804)
.L_1804:
        /*00fc*/ 	.word	0x00000000
.L_1805:


//--------------------- .nv.info._ZN7cutlass13device_kernelIN5flash19FlashAttnFwdCombineIN4cute5tupleIJNS3_1CILi8EEENS5_ILi128EEEEEELi7ELi256ELi1ELb0ELb1ENS_6half_tEfNS_4arch4Sm90EEEEEvNT_6ParamsE --------------------------
	.section	.nv.info._ZN7cutlass13device_kernelIN5flash19FlashAttnFwdCombineIN4cute5tupleIJNS3_1CILi8EEENS5_ILi128EEEEEELi7ELi256ELi1ELb0ELb1ENS_6half_tEfNS_4arch4Sm90EEEEEvNT_6ParamsE,"",@"SHT_CUDA_INFO"
	.sectionflags	@""
	.align	4


	//----- nvinfo : EIATTR_CUDA_API_VERSION
	.align		4
        /*0000*/ 	.byte	0x04, 0x37
        /*0002*/ 	.short	(.L_1807 - .L_1806)
.L_1806:
        /*0004*/ 	.word	0x00000082


	//----- nvinfo : EIATTR_SW2861232_WAR
	.align		4
.L_1807:
        /*0008*/ 	.byte	0x01, 0x35
	.zero		2


	//----- nvinfo : EIATTR_PARAM_CBANK
	.align		4
        /*000c*/ 	.byte	0x04, 0x0a
        /*000e*/ 	.short	(.L_1809 - .L_1808)
	.align		4
.L_1808:
        /*0010*/ 	.word	index@(.nv.constant0._ZN7cutlass13device_kernelIN5flash19FlashAttnFwdCombineIN4cute5tupleIJNS3_1CILi8EEENS5_ILi128EEEEEELi7ELi256ELi1ELb0ELb1ENS_6half_tEfNS_4arch4Sm90EEEEEvNT_6ParamsE)
        /*0014*/ 	.short	0x0160
        /*0016*/ 	.short	0x00e8


	//----- nvinfo : EIATTR_CBANK_PARAM_SIZE
	.align		4
.L_1809:
        /*0018*/ 	.byte	0x03, 0x19
        /*001a*/ 	.short	0x00e8


	//----- nvinfo : EIATTR_KPARAM_INFO
	.align		4
        /*001c*/ 	.byte	0x04, 0x17
        /*001e*/ 	.short	(.L_1811 - .L_1810)
.L_1810:
        /*0020*/ 	.word	0x00000000
        /*0024*/ 	.short	0x0000
        /*0026*/ 	.short	0x0000
        /*0028*/ 	.byte	0x00, 0xf0, 0xa1, 0x03


	//----- nvinfo : EIATTR_MAXREG_COUNT
	.align		4
.L_1811:
        /*002c*/ 	.byte	0x03, 0x1b
        /*002e*/ 	.short	0x0080


	//----- nvinfo : EIATTR_NUM_BARRIERS
	.align		4
        /*0030*/ 	.byte	0x02, 0x4c
        /*0032*/ 	.byte	0x01
	.zero		1


	//----- nvinfo : EIATTR_EXTERNS
	.align		4
        /*0034*/ 	.byte	0x04, 0x0f
        /*0036*/ 	.short	(.L_1813 - .L_1812)


	//   ....[0]....
	.align		4
.L_1812:
        /*0038*/ 	.word	index@(__assertfail)


	//----- nvinfo : EIATTR_MERCURY_ISA_VERSION
	.align		4
.L_1813:
        /*003c*/ 	.byte	0x03, 0x5f
        /*003e*/ 	.short	0x0000


	//----- nvinfo : EIATTR_COOP_GROUP_MASK_REGIDS
	.align		4
        /*0040*/ 	.byte	0x04, 0x29
        /*0042*/ 	.short	(.L_1815 - .L_1814)


	//   ....[0]....
.L_1814:
        /*0044*/ 	.word	0xffffffff


	//   ....[1]....
        /*0048*/ 	.word	0xffffffff


	//   ....[2]....
        /*004c*/ 	.word	0xffffffff


	//   ....[3]....
        /*0050*/ 	.word	0xffffffff


	//   ....[4]....
        /*0054*/ 	.word	0xffffffff


	//   ....[5]....
        /*0058*/ 	.word	0xffffffff


	//   ....[6]....
        /*005c*/ 	.word	0xffffffff


	//   ....[7]....
        /*0060*/ 	.word	0xffffffff


	//   ....[8]....
        /*0064*/ 	.word	0xffffffff


	//   ....[9]....
        /*0068*/ 	.word	0xffffffff


	//   ....[10]....
        /*006c*/ 	.word	0xffffffff


	//   ....[11]....
        /*0070*/ 	.word	0xffffffff


	//   ....[12]....
        /*0074*/ 	.word	0xffffffff


	//   ....[13]....
        /*0078*/ 	.word	0xffffffff


	//   ....[14]....
        /*007c*/ 	.word	0xffffffff


	//   ....[15]....
        /*0080*/ 	.word	0xffffffff


	//----- nvinfo : EIATTR_COOP_GROUP_INSTR_OFFSETS
	.align		4
.L_1815:
        /*0084*/ 	.byte	0x04, 0x28
        /*0086*/ 	.short	(.L_1817 - .L_1816)


	//   ....[0]....
.L_1816:
        /*0088*/ 	.word	0x00001970


	//   ....[1]....
        /*008c*/ 	.word	0x000019c0


	//   ....[2]....
        /*0090*/ 	.word	0x000019f0


	//   ....[3]....
        /*0094*/ 	.word	0x00001a10


	//   ....[4]....
        /*0098*/ 	.word	0x00001a30


	//   ....[5]....
        /*009c*/ 	.word	0x00001bd0


	//   ....[6]....
        /*00a0*/ 	.word	0x00001bf0


	//   ....[7]....
        /*00a4*/ 	.word	0x00001c00


	//   ....[8]....
        /*00a8*/ 	.word	0x00001c30


	//   ....[9]....
        /*00ac*/ 	.word	0x00001c40


	//   ....[10]....
        /*00b0*/ 	.word	0x00001c70


	//   ....[11]....
        /*00b4*/ 	.word	0x00001c80


	//   ....[12]....
        /*00b8*/ 	.word	0x00001cb0


	//   ....[13]....
        /*00bc*/ 	.word	0x00001cc0


	//   ....[14]....
        /*00c0*/ 	.word	0x00001d00


	//   ....[15]....
        /*00c4*/ 	.word	0x00002dd0


	//----- nvinfo : EIATTR_SYSCALL_OFFSETS
	.align		4
.L_1817:
        /*00c8*/ 	.byte	0x04, 0x46
        /*00ca*/ 	.short	(.L_1819 - .L_1818)


	//   ....[0]....
.L_1818:
        /*00cc*/ 	.word	0x000004b0


	//----- nvinfo : EIATTR_EXIT_INSTR_OFFSETS
	.align		4
.L_1819:
        /*00d0*/ 	.byte	0x04, 0x1c
        /*00d2*/ 	.short	(.L_1821 - .L_1820)


	//   ....[0]....
.L_1820:
        /*00d4*/ 	.word	0x00000200


	//   ....[1]....
        /*00d8*/ 	.word	0x00000360


	//   ....[2]....
        /*00dc*/ 	.word	0x00002ca0


	//   ....[3]....
        /*00e0*/ 	.word	0x00002db0


	//----- nvinfo : EIATTR_CTAIDZ_USED
	.align		4
.L_1821:
        /*00e4*/ 	.byte	0x01, 0x04
	.zero		2


	//----- nvinfo : EIATTR_MAX_THREADS
	.align		4
        /*00e8*/ 	.byte	0x04, 0x05
        /*00ea*/ 	.short	(.L_1823 - .L_1822)
.L_1822:
        /*00ec*/ 	.word	0x00000100
        /*00f0*/ 	.word	0x00000001
        /*00f4*/ 	.word	0x00000001


	//----- nvinfo : EIATTR_CRS_STACK_SIZE
	.align		4
.L_1823:
        /*00f8*/ 	.byte	0x04, 0x1e
        /*00fa*/ 	.short	(.L_1825 - .L_1824)
.L_1824:
        /*00fc*/ 	.word	0x00000000
.L_1825:


//--------------------- .nv.info._ZN7cutlass13device_kernelIN5flash19FlashAttnFwdCombineIN4cute5tupleIJNS3_1CILi8EEENS5_ILi128EEEEEELi6ELi256ELi1ELb0ELb1ENS_6half_tEfNS_4arch4Sm90EEEEEvNT_6ParamsE --------------------------
	.section	.nv.info._ZN7cutlass13device_kernelIN5flash19FlashAttnFwdCombineIN4cute5tupleIJNS3_1CILi8EEENS5_ILi128EEEEEELi6ELi256ELi1ELb0ELb1ENS_6half_tEfNS_4arch4Sm90EEEEEvNT_6ParamsE,"",@"SHT_CUDA_INFO"
	.sectionflags	@""
	.align	4


	//----- nvinfo : EIATTR_CUDA_API_VERSION
	.align		4
        /*0000*/ 	.byte	0x04, 0x37
        /*0002*/ 	.short	(.L_1827 - .L_1826)
.L_1826:
        /*0004*/ 	.word	0x00000082


	//----- nvinfo : EIATTR_SW2861232_WAR
	.align		4
.L_1827:
        /*0008*/ 	.byte	0x01, 0x35
	.zero		2


	//----- nvinfo : EIATTR_PARAM_CBANK
	.align		4
        /*000c*/ 	.byte	0x04, 0x0a
        /*000e*/ 	.short	(.L_1829 - .L_1828)
	.align		4
.L_1828:
        /*0010*/ 	.word	index@(.nv.constant0._ZN7cutlass13device_kernelIN5flash19FlashAttnFwdCombineIN4cute5tupleIJNS3_1CILi8EEENS5_ILi128EEEEEELi6ELi256ELi1ELb0ELb1ENS_6half_tEfNS_4arch4Sm90EEEEEvNT_6ParamsE)
        /*0014*/ 	.short	0x0160
        /*0016*/ 	.short	0x00e8


	//----- nvinfo : EIATTR_CBANK_PARAM_SIZE
	.align		4
.L_1829:
        /*0018*/ 	.byte	0x03, 0x19
        /*001a*/ 	.short	0x00e8


	//----- nvinfo : EIATTR_KPARAM_INFO
	.align		4
        /*001c*/ 	.byte	0x04, 0x17
        /*001e*/ 	.short	(.L_1831 - .L_1830)
.L_1830:
        /*0020*/ 	.word	0x00000000
        /*0024*/ 	.short	0x0000
        /*0026*/ 	.short	0x0000
        /*0028*/ 	.byte	0x00, 0xf0, 0xa1, 0x03


	//----- nvinfo : EIATTR_MAXREG_COUNT
	.align		4
.L_1831:
        /*002c*/ 	.byte	0x03, 0x1b
        /*002e*/ 	.short	0x0080


	//----- nvinfo : EIATTR_NUM_BARRIERS
	.align		4
        /*0030*/ 	.byte	0x02, 0x4c
        /*0032*/ 	.byte	0x01
	.zero		1


	//----- nvinfo : EIATTR_EXTERNS
	.align		4
        /*0034*/ 	.byte	0x04, 0x0f
        /*0036*/ 	.short	(.L_1833 - .L_1832)


	//   ....[0]....
	.align		4
.L_1832:
        /*0038*/ 	.word	index@(__assertfail)


	//----- nvinfo : EIATTR_MERCURY_ISA_VERSION
	.align		4
.L_1833:
        /*003c*/ 	.byte	0x03, 0x5f
        /*003e*/ 	.short	0x0000


	//----- nvinfo : EIATTR_COOP_GROUP_MASK_REGIDS
	.align		4
        /*0040*/ 	.byte	0x04, 0x29
        /*0042*/ 	.short	(.L_1835 - .L_1834)


	//   ....[0]....
.L_1834:
        /*0044*/ 	.word	0xffffffff


	//   ....[1]....
        /*0048*/ 	.word	0xffffffff


	//   ....[2]....
        /*004c*/ 	.word	0xffffffff


	//   ....[3]....
        /*0050*/ 	.word	0xffffffff


	//   ....[4]....
        /*0054*/ 	.word	0xffffffff


	//   ....[5]....
        /*0058*/ 	.word	0xffffffff


	//   ....[6]....
        /*005c*/ 	.word	0xffffffff


	//   ....[7]....
        /*0060*/ 	.word	0xffffffff


	//   ....[8]....
        /*0064*/ 	.word	0xffffffff


	//   ....[9]....
        /*0068*/ 	.word	0xffffffff


	//   ....[10]....
        /*006c*/ 	.word	0xffffffff


	//   ....[11]....
        /*0070*/ 	.word	0xffffffff


	//   ....[12]....
        /*0074*/ 	.word	0xffffffff


	//   ....[13]....
        /*0078*/ 	.word	0xffffffff


	//   ....[14]....
        /*007c*/ 	.word	0xffffffff


	//   ....[15]....
        /*0080*/ 	.word	0xffffffff


	//----- nvinfo : EIATTR_COOP_GROUP_INSTR_OFFSETS
	.align		4
.L_1835:
        /*0084*/ 	.byte	0x04, 0x28
        /*0086*/ 	.short	(.L_1837 - .L_1836)


	//   ....[0]....
.L_1836:
        /*0088*/ 	.word	0x00001650


	//   ....[1]....
        /*008c*/ 	.word	0x00001690


	//   ....[2]....
        /*0090*/ 	.word	0x000016b0


	//   ....[3]....
        /*0094*/ 	.word	0x000016d0


	//   ....[4]....
        /*0098*/ 	.word	0x000016f0


	//   ....[5]....
        /*009c*/ 	.word	0x000017f0


	//   ....[6]....
        /*00a0*/ 	.word	0x00001810


	//   ....[7]....
        /*00a4*/ 	.word	0x00001820


	//   ....[8]....
        /*00a8*/ 	.word	0x00001850


	//   ....[9]....
        /*00ac*/ 	.word	0x00001860


	//   ....[10]....
        /*00b0*/ 	.word	0x00001890


	//   ....[11]....
        /*00b4*/ 	.word	0x000018a0


	//   ....[12]....
        /*00b8*/ 	.word	0x000018d0


	//   ....[13]....
        /*00bc*/ 	.word	0x000018e0


	//   ....[14]....
        /*00c0*/ 	.word	0x00001920


	//   ....[15]....
        /*00c4*/ 	.word	0x000029b0


	//----- nvinfo : EIATTR_SYSCALL_OFFSETS
	.align		4
.L_1837:
        /*00c8*/ 	.byte	0x04, 0x46
        /*00ca*/ 	.short	(.L_1839 - .L_1838)


	//   ....[0]....
.L_1838:
        /*00cc*/ 	.word	0x000004b0


	//----- nvinfo : EIATTR_EXIT_INSTR_OFFSETS
	.align		4
.L_1839:
        /*00d0*/ 	.byte	0x04, 0x1c
        /*00d2*/ 	.short	(.L_1841 - .L_1840)


	//   ....[0]....
.L_1840:
        /*00d4*/ 	.word	0x00000200


	//   ....[1]....
        /*00d8*/ 	.word	0x00000360


	//   ....[2]....
        /*00dc*/ 	.word	0x00002880


	//   ....[3]....
        /*00e0*/ 	.word	0x00002990


	//----- nvinfo : EIATTR_CTAIDZ_USED
	.align		4
.L_1841:
        /*00e4*/ 	.byte	0x01, 0x04
	.zero		2


	//----- nvinfo : EIATTR_MAX_THREADS
	.align		4
        /*00e8*/ 	.byte	0x04, 0x05
        /*00ea*/ 	.short	(.L_1843 - .L_1842)
.L_1842:
        /*00ec*/ 	.word	0x00000100
        /*00f0*/ 	.word	0x00000001
        /*00f4*/ 	.word	0x00000001


	//----- nvinfo : EIATTR_CRS_STACK_SIZE
	.align		4
.L_1843:
        /*00f8*/ 	.byte	0x04, 0x1e
        /*00fa*/ 	.short	(.L_1845 - .L_1844)
.L_1844:
        /*00fc*/ 	.word	0x00000000
.L_1845:


//--------------------- .nv.info._ZN7cutlass13device_kernelIN5flash19FlashAttnFwdCombineIN4cute5tupleIJNS3_1CILi8EEENS5_ILi128EEEEEELi5ELi256ELi1ELb0ELb1ENS_6half_tEfNS_4arch4Sm90EEEEEvNT_6ParamsE --------------------------
	.section	.nv.info._ZN7cutlass13device_kernelIN5flash19FlashAttnFwdCombineIN4cute5tupleIJNS3_1CILi8EEENS5_ILi128EEEEEELi5ELi256ELi1ELb0ELb1ENS_6half_tEfNS_4arch4Sm90EEEEEvNT_6ParamsE,"",@"SHT_CUDA_INFO"
	.sectionflags	@""
	.align	4


	//----- nvinfo : EIATTR_CUDA_API_VERSION
	.align		4
        /*0000*/ 	.byte	0x04, 0x37
        /*0002*/ 	.short	(.L_1847 - .L_1846)
.L_1846:
        /*0004*/ 	.word	0x00000082


	//----- nvinfo : EIATTR_SW2861232_WAR
	.align		4
.L_1847:
        /*0008*/ 	.byte	0x01, 0x35
	.zero		2


	//----- nvinfo : EIATTR_PARAM_CBANK
	.align		4
        /*000c*/ 	.byte	0x04, 0x0a
        /*000e*/ 	.short	(.L_1849 - .L_1848)
	.align		4
.L_1848:
        /*0010*/ 	.word	index@(.nv.constant0._ZN7cutlass13device_kernelIN5flash19FlashAttnFwdCombineIN4cute5tupleIJNS3_1CILi8EEENS5_ILi128EEEEEELi5ELi256ELi1ELb0ELb1ENS_6half_tEfNS_4arch4Sm90EEEEEvNT_6ParamsE)
        /*0014*/ 	.short	0x0160
        /*0016*/ 	.short	0x00e8


	//----- nvinfo : EIATTR_CBANK_PARAM_SIZE
	.align		4
.L_1849:
        /*0018*/ 	.byte	0x03, 0x19
        /*001a*/ 	.short	0x00e8


	//----- nvinfo : EIATTR_KPARAM_INFO
	.align		4
        /*001c*/ 	.byte	0x04, 0x17
        /*001e*/ 	.short	(.L_1851 - .L_1850)
.L_1850:
        /*0020*/ 	.word	0x00000000
        /*0024*/ 	.short	0x0000
        /*0026*/ 	.short	0x0000
        /*0028*/ 	.byte	0x00, 0xf0, 0xa1, 0x03


	//----- nvinfo : EIATTR_MAXREG_COUNT
	.align		4
.L_1851:
        /*002c*/ 	.byte	0x03, 0x1b
        /*002e*/ 	.short	0x0080


	//----- nvinfo : EIATTR_NUM_BARRIERS
	.align		4
        /*0030*/ 	.byte	0x02, 0x4c
        /*0032*/ 	.byte	0x01
	.zero		1


	//----- nvinfo : EIATTR_EXTERNS
	.align		4
        /*0034*/ 	.byte	0x04, 0x0f
        /*0036*/ 	.short	(.L_1853 - .L_1852)


	//   ....[0]....
	.align		4
.L_1852:
        /*0038*/ 	.word	index@(__assertfail)


	//----- nvinfo : EIATTR_MERCURY_ISA_VERSION
	.align		4
.L_1853:
        /*003c*/ 	.byte	0x03, 0x5f
        /*003e*/ 	.short	0x0000


	//----- nvinfo : EIATTR_COOP_GROUP_MASK_REGIDS
	.align		4
        /*0040*/ 	.byte	0x04, 0x29
        /*0042*/ 	.short	(.L_1855 - .L_1854)


	//   ....[0]....
.L_1854:
        /*0044*/ 	.word	0xffffffff


	//   ....[1]....
        /*0048*/ 	.word	0xffffffff


	//   ....[2]....
        /*004c*/ 	.word	0xffffffff


	//   ....[3]....
        /*0050*/ 	.word	0xffffffff


	//   ....[4]....
        /*0054*/ 	.word	0xffffffff


	//   ....[5]....
        /*0058*/ 	.word	0xffffffff


	//   ....[6]....
        /*005c*/ 	.word	0xffffffff


	//   ....[7]....
        /*0060*/ 	.word	0xffffffff


	//   ....[8]....
        /*0064*/ 	.word	0xffffffff


	//   ....[9]....
        /*0068*/ 	.word	0xffffffff


	//   ....[10]....
        /*006c*/ 	.word	0xffffffff


	//   ....[11]....
        /*0070*/ 	.word	0xffffffff


	//   ....[12]....
        /*0074*/ 	.word	0xffffffff


	//   ....[13]....
        /*0078*/ 	.word	0xffffffff


	//   ....[14]....
        /*007c*/ 	.word	0xffffffff


	//   ....[15]....
        /*0080*/ 	.word	0xffffffff


	//----- nvinfo : EIATTR_COOP_GROUP_INSTR_OFFSETS
	.align		4
.L_1855:
        /*0084*/ 	.byte	0x04, 0x28
        /*0086*/ 	.short	(.L_1857 - .L_1856)


	//   ....[0]....
.L_1856:
        /*0088*/ 	.word	0x00001470


	//   ....[1]....
        /*008c*/ 	.word	0x000014b0


	//   ....[2]....
        /*0090*/ 	.word	0x000014d0


	//   ....[3]....
        /*0094*/ 	.word	0x000014f0


	//   ....[4]....
        /*0098*/ 	.word	0x00001510


	//   ....[5]....
        /*009c*/ 	.word	0x000015b0


	//   ....[6]....
        /*00a0*/ 	.word	0x000015d0


	//   ....[7]....
        /*00a4*/ 	.word	0x000015e0


	//   ....[8]....
        /*00a8*/ 	.word	0x00001610


	//   ....[9]....
        /*00ac*/ 	.word	0x00001620


	//   ....[10]....
        /*00b0*/ 	.word	0x00001650


	//   ....[11]....
        /*00b4*/ 	.word	0x00001660


	//   ....[12]....
        /*00b8*/ 	.word	0x00001690


	//   ....[13]....
        /*00bc*/ 	.word	0x000016a0


	//   ....[14]....
        /*00c0*/ 	.word	0x000016e0


	//   ....[15]....
        /*00c4*/ 	.word	0x00002750


	//----- nvinfo : EIATTR_SYSCALL_OFFSETS
	.align		4
.L_1857:
        /*00c8*/ 	.byte	0x04, 0x46
        /*00ca*/ 	.short	(.L_1859 - .L_1858)


	//   ....[0]....
.L_1858:
        /*00cc*/ 	.word	0x000004b0


	//----- nvinfo : EIATTR_EXIT_INSTR_OFFSETS
	.align		4
.L_1859:
        /*00d0*/ 	.byte	0x04, 0x1c
        /*00d2*/ 	.short	(.L_1861 - .L_1860)


	//   ....[0]....
.L_1860:
        /*00d4*/ 	.word	0x00000200


	//   ....[1]....
        /*00d8*/ 	.word	0x00000360


	//   ....[2]....
        /*00dc*/ 	.word	0x00002620


	//   ....[3]....
        /*00e0*/ 	.word	0x00002730


	//----- nvinfo : EIATTR_CTAIDZ_USED
	.align		4
.L_1861:
        /*00e4*/ 	.byte	0x01, 0x04
	.zero		2


	//----- nvinfo : EIATTR_MAX_THREADS
	.align		4
        /*00e8*/ 	.byte	0x04, 0x05
        /*00ea*/ 	.short	(.L_1863 - .L_1862)
.L_1862:
        /*00ec*/ 	.word	0x00000100
        /*00f0*/ 	.word	0x00000001
        /*00f4*/ 	.word	0x00000001


	//----- nvinfo : EIATTR_CRS_STACK_SIZE
	.align		4
.L_1863:
        /*00f8*/ 	.byte	0x04, 0x1e
        /*00fa*/ 	.short	(.L_1865 - .L_1864)
.L_1864:
        /*00fc*/ 	.word	0x00000000
.L_1865:


//--------------------- .nv.info._ZN7cutlass13device_kernelIN5flash19FlashAttnFwdCombineIN4cute5tupleIJNS3_1CILi8EEENS5_ILi128EEEEEELi8ELi256ELi1ELb0ELb0ENS_6half_tEfNS_4arch4Sm80EEEEEvNT_6ParamsE --------------------------
	.section	.nv.info._ZN7cutlass13device_kernelIN5flash19FlashAttnFwdCombineIN4cute5tupleIJNS3_1CILi8EEENS5_ILi128EEEEEELi8ELi256ELi1ELb0ELb0ENS_6half_tEfNS_4arch4Sm80EEEEEvNT_6ParamsE,"",@"SHT_CUDA_INFO"
	.sectionflags	@""
	.align	4


	//----- nvinfo : EIATTR_CUDA_API_VERSION
	.align		4
        /*0000*/ 	.byte	0x04, 0x37
        /*0002*/ 	.short	(.L_1867 - .L_1866)
.L_1866:
        /*0004*/ 	.word	0x00000082


	//----- nvinfo : EIATTR_SW2861232_WAR
	.align		4
.L_1867:
        /*0008*/ 	.byte	0x01, 0x35
	.zero		2


	//----- nvinfo : EIATTR_PARAM_CBANK
	.align		4
        /*000c*/ 	.byte	0x04, 0x0a
        /*000e*/ 	.short	(.L_1869 - .L_1868)
	.align		4
.L_1868:
        /*0010*/ 	.word	index@(.nv.constant0._ZN7cutlass13device_kernelIN5flash19FlashAttnFwdCombineIN4cute5tupleIJNS3_1CILi8EEENS5_ILi128EEEEEELi8ELi256ELi1ELb0ELb0ENS_6half_tEfNS_4arch4Sm80EEEEEvNT_6ParamsE)
        /*0014*/ 	.short	0x0160
        /*0016*/ 	.short	0x00e8


	//----- nvinfo : EIATTR_CBANK_PARAM_SIZE
	.align		4
.L_1869:
        /*0018*/ 	.byte	0x03, 0x19
        /*001a*/ 	.short	0x00e8


	//----- nvinfo : EIATTR_KPARAM_INFO
	.align		4
        /*001c*/ 	.byte	0x04, 0x17
        /*001e*/ 	.short	(.L_1871 - .L_1870)
.L_1870:
        /*0020*/ 	.word	0x00000000
        /*0024*/ 	.short	0x0000
        /*0026*/ 	.short	0x0000
        /*0028*/ 	.byte	0x00, 0xf0, 0xa1, 0x03


	//----- nvinfo : EIATTR_MAXREG_COUNT
	.align		4
.L_1871:
        /*002c*/ 	.byte	0x03, 0x1b
        /*002e*/ 	.short	0x0080


	//----- nvinfo : EIATTR_NUM_BARRIERS
	.align		4
        /*0030*/ 	.byte	0x02, 0x4c
        /*0032*/ 	.byte	0x01
	.zero		1


	//----- nvinfo : EIATTR_EXTERNS
	.align		4
        /*0034*/ 	.byte	0x04, 0x0f
        /*0036*/ 	.short	(.L_1873 - .L_1872)


	//   ....[0]....
	.align		4
.L_1872:
        /*0038*/ 	.word	index@(__assertfail)


	//----- nvinfo : EIATTR_MERCURY_ISA_VERSION
	.align		4
.L_1873:
        /*003c*/ 	.byte	0x03, 0x5f
        /*003e*/ 	.short	0x0000


	//----- nvinfo : EIATTR_COOP_GROUP_MASK_REGIDS
	.align		4
        /*0040*/ 	.byte	0x04, 0x29
        /*0042*/ 	.short	(.L_1875 - .L_1874)


	//   ....[0]....
.L_1874:
        /*0044*/ 	.word	0xffffffff


	//   ....[1]....
        /*0048*/ 	.word	0xffffffff


	//   ....[2]....
        /*004c*/ 	.word	0xffffffff


	//   ....[3]....
        /*0050*/ 	.word	0xffffffff


	//   ....[4]....
        /*0054*/ 	.word	0xffffffff


	//   ....[5]....
        /*0058*/ 	.word	0xffffffff


	//   ....[6]....
        /*005c*/ 	.word	0xffffffff


	//   ....[7]....
        /*0060*/ 	.word	0xffffffff


	//   ....[8]....
        /*0064*/ 	.word	0xffffffff


	//   ....[9]....
        /*0068*/ 	.word	0xffffffff


	//   ....[10]....
        /*006c*/ 	.word	0xffffffff


	//   ....[11]....
        /*0070*/ 	.word	0xffffffff


	//   ....[12]....
        /*0074*/ 	.word	0xffffffff


	//   ....[13]....
        /*0078*/ 	.word	0xffffffff


	//   ....[14]....
        /*007c*/ 	.word	0xffffffff


	//   ....[15]....
        /*0080*/ 	.word	0xffffffff


	//----- nvinfo : EIATTR_COOP_GROUP_INSTR_OFFSETS
	.align		4
.L_1875:
        /*0084*/ 	.byte	0x04, 0x28
        /*0086*/ 	.short	(.L_1877 - .L_1876)


	//   ....[0]....
.L_1876:
        /*0088*/ 	.word	0x00001530


	//   ....[1]....
        /*008c*/ 	.word	0x00001580


	//   ....[2]....
        /*0090*/ 	.word	0x000015b0


	//   ....[3]....
        /*0094*/ 	.word	0x000015d0


	//   ....[4]....
        /*0098*/ 	.word	0x000015f0


	//   ....[5]....
        /*009c*/ 	.word	0x000018d0


	//   ....[6]....
        /*00a0*/ 	.word	0x00001930


	//   ....[7]....
        /*00a4*/ 	.word	0x00001940


	//   ....[8]....
        /*00a8*/ 	.word	0x00001980


	//   ....[9]....
        /*00ac*/ 	.word	0x00001990


	//   ....[10]....
        /*00b0*/ 	.word	0x000019c0


	//   ....[11]....
        /*00b4*/ 	.word	0x000019d0


	//   ....[12]....
        /*00b8*/ 	.word	0x00001a10


	//   ....[13]....
        /*00bc*/ 	.word	0x00001a20


	//   ....[14]....
        /*00c0*/ 	.word	0x00001a50


	//   ....[15]....
        /*00c4*/ 	.word	0x00002c40


	//----- nvinfo : EIATTR_SYSCALL_OFFSETS
	.align		4
.L_1877:
        /*00c8*/ 	.byte	0x04, 0x46
        /*00ca*/ 	.short	(.L_1879 - .L_1878)


	//   ....[0]....
.L_1878:
        /*00cc*/ 	.word	0x00000390


	//----- nvinfo : EIATTR_EXIT_INSTR_OFFSETS
	.align		4
.L_1879:
        /*00d0*/ 	.byte	0x04, 0x1c
        /*00d2*/ 	.short	(.L_1881 - .L_1880)


	//   ....[0]....
.L_1880:
        /*00d4*/ 	.word	0x00000220


	//   ....[1]....
        /*00d8*/ 	.word	0x00002ad0


	//   ....[2]....
        /*00dc*/ 	.word	0x00002c20


	//----- nvinfo : EIATTR_CTAIDZ_USED
	.align		4
.L_1881:
        /*00e0*/ 	.byte	0x01, 0x04
	.zero		2


	//----- nvinfo : EIATTR_MAX_THREADS
	.align		4
        /*00e4*/ 	.byte	0x04, 0x05
        /*00e6*/ 	.short	(.L_1883 - .L_1882)
.L_1882:
        /*00e8*/ 	.word	0x00000100
        /*00ec*/ 	.word	0x00000001
        /*00f0*/ 	.word	0x00000001


	//----- nvinfo : EIATTR_CRS_STACK_SIZE
	.align		4
.L_1883:
        /*00f4*/ 	.byte	0x04, 0x1e
        /*00f6*/ 	.short	(.L_1885 - .L_1884)
.L_1884:
        /*00f8*/ 	.word	0x00000000
.L_1885:


//--------------------- .nv.info._ZN7cutlass13device_kernelIN5flash19FlashAttnFwdCombineIN4cute5tupleIJNS3_1CILi8EEENS5_ILi128EEEEEELi7ELi256ELi1ELb0ELb0ENS_6half_tEfNS_4arch4Sm80EEEEEvNT_6ParamsE --------------------------
	.section	.nv.info._ZN7cutlass13device_kernelIN5flash19FlashAttnFwdCombineIN4cute5tupleIJNS3_1CILi8EEENS5_ILi128EEEEEELi7ELi256ELi1ELb0ELb0ENS_6half_tEfNS_4arch4Sm80EEEEEvNT_6ParamsE,"",@"SHT_CUDA_INFO"
	.sectionflags	@""
	.align	4


	//----- nvinfo : EIATTR_CUDA_API_VERSION
	.align		4
        /*0000*/ 	.byte	0x04, 0x37
        /*0002*/ 	.short	(.L_1887 - .L_1886)
.L_1886:
        /*0004*/ 	.word	0x00000082


	//----- nvinfo : EIATTR_SW2861232_WAR
	.align		4
.L_1887:
        /*0008*/ 	.byte	0x01, 0x35
	.zero		2


	//----- nvinfo : EIATTR_PARAM_CBANK
	.align		4
        /*000c*/ 	.byte	0x04, 0x0a
        /*000e*/ 	.short	(.L_1889 - .L_1888)
	.align		4
.L_1888:
        /*0010*/ 	.word	index@(.nv.constant0._ZN7cutlass13device_kernelIN5flash19FlashAttnFwdCombineIN4cute5tupleIJNS3_1CILi8EEENS5_ILi128EEEEEELi7ELi256ELi1ELb0ELb0ENS_6half_tEfNS_4arch4Sm80EEEEEvNT_6ParamsE)
        /*0014*/ 	.short	0x0160
        /*0016*/ 	.short	0x00e8


	//----- nvinfo : EIATTR_CBANK_PARAM_SIZE
	.align		4
.L_1889:
        /*0018*/ 	.byte	0x03, 0x19
        /*001a*/ 	.short	0x00e8


	//----- nvinfo : EIATTR_KPARAM_INFO
	.align		4
        /*001c*/ 	.byte	0x04, 0x17
        /*001e*/ 	.short	(.L_1891 - .L_1890)
.L_1890:
        /*0020*/ 	.word	0x00000000
        /*0024*/ 	.short	0x0000
        /*0026*/ 	.short	0x0000
        /*0028*/ 	.byte	0x00, 0xf0, 0xa1, 0x03


	//----- nvinfo : EIATTR_MAXREG_COUNT
	.align		4
.L_1891:
        /*002c*/ 	.byte	0x03, 0x1b
        /*002e*/ 	.short	0x0080


	//----- nvinfo : EIATTR_NUM_BARRIERS
	.align		4
        /*0030*/ 	.byte	0x02, 0x4c
        /*0032*/ 	.byte	0x01
	.zero		1


	//----- nvinfo : EIATTR_EXTERNS
	.align		4
        /*0034*/ 	.byte	0x04, 0x0f
        /*0036*/ 	.short	(.L_1893 - .L_1892)


	//   ....[0]....
	.align		4
.L_1892:
        /*0038*/ 	.word	index@(__assertfail)


	//----- nvinfo : EIATTR_MERCURY_ISA_VERSION
	.align		4
.L_1893:
        /*003c*/ 	.byte	0x03, 0x5f
        /*003e*/ 	.short	0x0000


	//----- nvinfo : EIATTR_COOP_GROUP_MASK_REGIDS
	.align		4
        /*0040*/ 	.byte	0x04, 0x29
        /*0042*/ 	.short	(.L_1895 - .L_1894)


	//   ....[0]....
.L_1894:
        /*0044*/ 	.word	0xffffffff


	//   ....[1]....
        /*0048*/ 	.word	0xffffffff


	//   ....[2]....
        /*004c*/ 	.word	0xffffffff


	//   ....[3]....
        /*0050*/ 	.word	0xffffffff


	//   ....[4]....
        /*0054*/ 	.word	0xffffffff


	//   ....[5]....
        /*0058*/ 	.word	0xffffffff


	//   ....[6]....
        /*005c*/ 	.word	0xffffffff


	//   ....[7]....
        /*0060*/ 	.word	0xffffffff


	//   ....[8]....
        /*0064*/ 	.word	0xffffffff


	//   ....[9]....
        /*0068*/ 	.word	0xffffffff


	//   ....[10]....
        /*006c*/ 	.word	0xffffffff


	//   ....[11]....
        /*0070*/ 	.word	0xffffffff


	//   ....[12]....
        /*0074*/ 	.word	0xffffffff


	//   ....[13]....
        /*0078*/ 	.word	0xffffffff


	//   ....[14]....
        /*007c*/ 	.word	0xffffffff


	//   ....[15]....
        /*0080*/ 	.word	0xffffffff


	//----- nvinfo : EIATTR_COOP_GROUP_INSTR_OFFSETS
	.align		4
.L_1895:
        /*0084*/ 	.byte	0x04, 0x28
        /*0086*/ 	.short	(.L_1897 - .L_1896)


	//   ....[0]....
.L_1896:
        /*0088*/ 	.word	0x00001050


	//   ....[1]....
        /*008c*/ 	.word	0x000010a0


	//   ....[2]....
        /*0090*/ 	.word	0x000010d0


	//   ....[3]....
        /*0094*/ 	.word	0x000010f0


	//   ....[4]....
        /*0098*/ 	.word	0x00001110


	//   ....[5]....
        /*009c*/ 	.word	0x000012b0


	//   ....[6]....
        /*00a0*/ 	.word	0x000012d0


	//   ....[7]....
        /*00a4*/ 	.word	0x000012e0


	//   ....[8]....
        /*00a8*/ 	.word	0x00001310


	//   ....[9]....
        /*00ac*/ 	.word	0x00001320


	//   ....[10]....
        /*00b0*/ 	.word	0x00001350


	//   ....[11]....
        /*00b4*/ 	.word	0x00001360


	//   ....[12]....
        /*00b8*/ 	.word	0x000013a0


	//   ....[13]....
        /*00bc*/ 	.word	0x000013c0


	//   ....[14]....
        /*00c0*/ 	.word	0x000013f0


	//   ....[15]....
        /*00c4*/ 	.word	0x00002560


	//----- nvinfo : EIATTR_SYSCALL_OFFSETS
	.align		4
.L_1897:
        /*00c8*/ 	.byte	0x04, 0x46
        /*00ca*/ 	.short	(.L_1899 - .L_1898)


	//   ....[0]....
.L_1898:
        /*00cc*/ 	.word	0x00000390


	//----- nvinfo : EIATTR_EXIT_INSTR_OFFSETS
	.align		4
.L_1899:
        /*00d0*/ 	.byte	0x04, 0x1c
        /*00d2*/ 	.short	(.L_1901 - .L_1900)


	//   ....[0]....
.L_1900:
        /*00d4*/ 	.word	0x00000220


	//   ....[1]....
        /*00d8*/ 	.word	0x000023f0


	//   ....[2]....
        /*00dc*/ 	.word	0x00002540


	//----- nvinfo : EIATTR_CTAIDZ_USED
	.align		4
.L_1901:
        /*00e0*/ 	.byte	0x01, 0x04
	.zero		2


	//----- nvinfo : EIATTR_MAX_THREADS
	.align		4
        /*00e4*/ 	.byte	0x04, 0x05
        /*00e6*/ 	.short	(.L_1903 - .L_1902)
.L_1902:
        /*00e8*/ 	.word	0x00000100
        /*00ec*/ 	.word	0x00000001
        /*00f0*/ 	.word	0x00000001


	//----- nvinfo : EIATTR_CRS_STACK_SIZE
	.align		4
.L_1903:
        /*00f4*/ 	.byte	0x04, 0x1e
        /*00f6*/ 	.short	(.L_1905 - .L_1904)
.L_1904:
        /*00f8*/ 	.word	0x00000000
.L_1905:


//--------------------- .nv.info._ZN7cutlass13device_kernelIN5flash19FlashAttnFwdCombineIN4cute5tupleIJNS3_1CILi8EEENS5_ILi128EEEEEELi6ELi256ELi1ELb0ELb0ENS_6half_tEfNS_4arch4Sm80EEEEEvNT_6ParamsE --------------------------
	.section	.nv.info._ZN7cutlass13device_kernelIN5flash19FlashAttnFwdCombineIN4cute5tupleIJNS3_1CILi8EEENS5_ILi128EEEEEELi6ELi256ELi1ELb0ELb0ENS_6half_tEfNS_4arch4Sm80EEEEEvNT_6ParamsE,"",@"SHT_CUDA_INFO"
	.sectionflags	@""
	.align	4


	//----- nvinfo : EIATTR_CUDA_API_VERSION
	.align		4
        /*0000*/ 	.byte	0x04, 0x37
        /*0002*/ 	.short	(.L_1907 - .L_1906)
.L_1906:
        /*0004*/ 	.word	0x00000082


	//----- nvinfo : EIATTR_SW2861232_WAR
	.align		4
.L_1907:
        /*0008*/ 	.byte	0x01, 0x35
	.zero		2


	//----- nvinfo : EIATTR_PARAM_CBANK
	.align		4
        /*000c*/ 	.byte	0x04, 0x0a
        /*000e*/ 	.short	(.L_1909 - .L_1908)
	.align		4
.L_1908:
        /*0010*/ 	.word	index@(.nv.constant0._ZN7cutlass13device_kernelIN5flash19FlashAttnFwdCombineIN4cute5tupleIJNS3_1CILi8EEENS5_ILi128EEEEEELi6ELi256ELi1ELb0ELb0ENS_6half_tEfNS_4arch4Sm80EEEEEvNT_6ParamsE)
        /*0014*/ 	.short	0x0160
        /*0016*/ 	.short	0x00e8


	//----- nvinfo : EIATTR_CBANK_PARAM_SIZE
	.align		4
.L_1909:
        /*0018*/ 	.byte	0x03, 0x19
        /*001a*/ 	.short	0x00e8


	//----- nvinfo : EIATTR_KPARAM_INFO
	.align		4
        /*001c*/ 	.byte	0x04, 0x17
        /*001e*/ 	.short	(.L_1911 - .L_1910)
.L_1910:
        /*0020*/ 	.word	0x00000000
        /*0024*/ 	.short	0x0000
        /*0026*/ 	.short	0x0000
        /*0028*/ 	.byte	0x00, 0xf0, 0xa1, 0x03


	//----- nvinfo : EIATTR_MAXREG_COUNT
	.align		4
.L_1911:
        /*002c*/ 	.byte	0x03, 0x1b
        /*002e*/ 	.short	0x0080


	//----- nvinfo : EIATTR_NUM_BARRIERS
	.align		4
        /*0030*/ 	.byte	0x02, 0x4c
        /*0032*/ 	.byte	0x01
	.zero		1


	//----- nvinfo : EIATTR_EXTERNS
	.align		4
        /*0034*/ 	.byte	0x04, 0x0f
        /*0036*/ 	.short	(.L_1913 - .L_1912)


	//   ....[0]....
	.align		4
.L_1912:
        /*0038*/ 	.word	index@(__assertfail)


	//----- nvinfo : EIATTR_MERCURY_ISA_VERSION
	.align		4
.L_1913:
        /*003c*/ 	.byte	0x03, 0x5f
        /*003e*/ 	.short	0x0000


	//----- nvinfo : EIATTR_COOP_GROUP_MASK_REGIDS
	.align		4
        /*0040*/ 	.byte	0x04, 0x29
        /*0042*/ 	.short	(.L_1915 - .L_1914)


	//   ....[0]....
.L_1914:
        /*0044*/ 	.word	0xffffffff


	//   ....[1]....
        /*0048*/ 	.word	0xffffffff


	//   ....[2]....
        /*004c*/ 	.word	0xffffffff


	//   ....[3]....
        /*0050*/ 	.word	0xffffffff


	//   ....[4]....
        /*0054*/ 	.word	0xffffffff


	//   ....[5]....
        /*0058*/ 	.word	0xffffffff


	//   ....[6]....
        /*005c*/ 	.word	0xffffffff


	//   ....[7]....
        /*0060*/ 	.word	0xffffffff


	//   ....[8]....
        /*0064*/ 	.word	0xffffffff


	//   ....[9]....
        /*0068*/ 	.word	0xffffffff


	//   ....[10]....
        /*006c*/ 	.word	0xffffffff


	//   ....[11]....
        /*0070*/ 	.word	0xffffffff


	//   ....[12]....
        /*0074*/ 	.word	0xffffffff


	//   ....[13]....
        /*0078*/ 	.word	0xffffffff


	//   ....[14]....
        /*007c*/ 	.word	0xffffffff


	//   ....[15]....
        /*0080*/ 	.word	0xffffffff


	//----- nvinfo : EIATTR_COOP_GROUP_INSTR_OFFSETS
	.align		4
.L_1915:
        /*0084*/ 	.byte	0x04, 0x28
        /*0086*/ 	.short	(.L_1917 - .L_1916)


	//   ....[0]....
.L_1916:
        /*0088*/ 	.word	0x00000d30


	//   ....[1]....
        /*008c*/ 	.word	0x00000d70


	//   ....[2]....
        /*0090*/ 	.word	0x00000d90


	//   ....[3]....
        /*0094*/ 	.word	0x00000db0


	//   ....[4]....
        /*0098*/ 	.word	0x00000dd0


	//   ....[5]....
        /*009c*/ 	.word	0x00000ea0


	//   ....[6]....
        /*00a0*/ 	.word	0x00000ee0


	//   ....[7]....
        /*00a4*/ 	.word	0x00000f10


	//   ....[8]....
        /*00a8*/ 	.word	0x00000f30


	//   ....[9]....
        /*00ac*/ 	.word	0x00000f50


	//   ....[10]....
        /*00b0*/ 	.word	0x00000f70


	//   ....[11]....
        /*00b4*/ 	.word	0x00000f90


	//   ....[12]....
        /*00b8*/ 	.word	0x00000fc0


	//   ....[13]....
        /*00bc*/ 	.word	0x00000ff0


	//   ....[14]....
        /*00c0*/ 	.word	0x00001000


	//   ....[15]....
        /*00c4*/ 	.word	0x00002140


	//----- nvinfo : EIATTR_SYSCALL_OFFSETS
	.align		4
.L_1917:
        /*00c8*/ 	.byte	0x04, 0x46
        /*00ca*/ 	.short	(.L_1919 - .L_1918)


	//   ....[0]....
.L_1918:
        /*00cc*/ 	.word	0x00000390


	//----- nvinfo : EIATTR_EXIT_INSTR_OFFSETS
	.align		4
.L_1919:
        /*00d0*/ 	.byte	0x04, 0x1c
        /*00d2*/ 	.short	(.L_1921 - .L_1920)


	//   ....[0]....
.L_1920:
        /*00d4*/ 	.word	0x00000220


	//   ....[1]....
        /*00d8*/ 	.word	0x00001fd0


	//   ....[2]....
        /*00dc*/ 	.word	0x00002120


	//----- nvinfo : EIATTR_CTAIDZ_USED
	.align		4
.L_1921:
        /*00e0*/ 	.byte	0x01, 0x04
	.zero		2


	//----- nvinfo : EIATTR_MAX_THREADS
	.align		4
        /*00e4*/ 	.byte	0x04, 0x05
        /*00e6*/ 	.short	(.L_1923 - .L_1922)
.L_1922:
        /*00e8*/ 	.word	0x00000100
        /*00ec*/ 	.word	0x00000001
        /*00f0*/ 	.word	0x00000001


	//----- nvinfo : EIATTR_CRS_STACK_SIZE
	.align		4
.L_1923:
        /*00f4*/ 	.byte	0x04, 0x1e
        /*00f6*/ 	.short	(.L_1925 - .L_1924)
.L_1924:
        /*00f8*/ 	.word	0x00000000
.L_1925:


//--------------------- .nv.info._ZN7cutlass13device_kernelIN5flash19FlashAttnFwdCombineIN4cute5tupleIJNS3_1CILi8EEENS5_ILi128EEEEEELi5ELi256ELi1ELb0ELb0ENS_6half_tEfNS_4arch4Sm80EEEEEvNT_6ParamsE --------------------------
	.section	.nv.info._ZN7cutlass13device_kernelIN5flash19FlashAttnFwdCombineIN4cute5tupleIJNS3_1CILi8EEENS5_ILi128EEEEEELi5ELi256ELi1ELb0ELb0ENS_6half_tEfNS_4arch4Sm80EEEEEvNT_6ParamsE,"",@"SHT_CUDA_INFO"
	.sectionflags	@""
	.align	4


	//----- nvinfo : EIATTR_CUDA_API_VERSION
	.align		4
        /*0000*/ 	.byte	0x04, 0x37
        /*0002*/ 	.short	(.L_1927 - .L_1926)
.L_1926:
        /*0004*/ 	.word	0x00000082


	//----- nvinfo : EIATTR_SW2861232_WAR
	.align		4
.L_1927:
        /*0008*/ 	.byte	0x01, 0x35
	.zero		2


	//----- nvinfo : EIATTR_PARAM_CBANK
	.align		4
        /*000c*/ 	.byte	0x04, 0x0a
        /*000e*/ 	.short	(.L_1929 - .L_1928)
	.align		4
.L_1928:
        /*0010*/ 	.word	index@(.nv.constant0._ZN7cutlass13device_kernelIN5flash19FlashAttnFwdCombineIN4cute5tupleIJNS3_1CILi8EEENS5_ILi128EEEEEELi5ELi256ELi1ELb0ELb0ENS_6half_tEfNS_4arch4Sm80EEEEEvNT_6ParamsE)
        /*0014*/ 	.short	0x0160
        /*0016*/ 	.short	0x00e8


	//----- nvinfo : EIATTR_CBANK_PARAM_SIZE
	.align		4
.L_1929:
        /*0018*/ 	.byte	0x03, 0x19
        /*001a*/ 	.short	0x00e8


	//----- nvinfo : EIATTR_KPARAM_INFO
	.align		4
        /*001c*/ 	.byte	0x04, 0x17
        /*001e*/ 	.short	(.L_1931 - .L_1930)
.L_1930:
        /*0020*/ 	.word	0x00000000
        /*0024*/ 	.short	0x0000
        /*0026*/ 	.short	0x0000
        /*0028*/ 	.byte	0x00, 0xf0, 0xa1, 0x03


	//----- nvinfo : EIATTR_MAXREG_COUNT
	.align		4
.L_1931:
        /*002c*/ 	.byte	0x03, 0x1b
        /*002e*/ 	.short	0x0080


	//----- nvinfo : EIATTR_NUM_BARRIERS
	.align		4
        /*0030*/ 	.byte	0x02, 0x4c
        /*0032*/ 	.byte	0x01
	.zero		1


	//----- nvinfo : EIATTR_EXTERNS
	.align		4
        /*0034*/ 	.byte	0x04, 0x0f
        /*0036*/ 	.short	(.L_1933 - .L_1932)


	//   ....[0]....
	.align		4
.L_1932:
        /*0038*/ 	.word	index@(__assertfail)


	//----- nvinfo : EIATTR_MERCURY_ISA_VERSION
	.align		4
.L_1933:
        /*003c*/ 	.byte	0x03, 0x5f
        /*003e*/ 	.short	0x0000


	//----- nvinfo : EIATTR_COOP_GROUP_MASK_REGIDS
	.align		4
        /*0040*/ 	.byte	0x04, 0x29
        /*0042*/ 	.short	(.L_1935 - .L_1934)


	//   ....[0]....
.L_1934:
        /*0044*/ 	.word	0xffffffff


	//   ....[1]....
        /*0048*/ 	.word	0xffffffff


	//   ....[2]....
        /*004c*/ 	.word	0xffffffff


	//   ....[3]....
        /*0050*/ 	.word	0xffffffff


	//   ....[4]....
        /*0054*/ 	.word	0xffffffff


	//   ....[5]....
        /*0058*/ 	.word	0xffffffff


	//   ....[6]....
        /*005c*/ 	.word	0xffffffff


	//   ....[7]....
        /*0060*/ 	.word	0xffffffff


	//   ....[8]....
        /*0064*/ 	.word	0xffffffff


	//   ....[9]....
        /*0068*/ 	.word	0xffffffff


	//   ....[10]....
        /*006c*/ 	.word	0xffffffff


	//   ....[11]....
        /*0070*/ 	.word	0xffffffff


	//   ....[12]....
        /*0074*/ 	.word	0xffffffff


	//   ....[13]....
        /*0078*/ 	.word	0xffffffff


	//   ....[14]....
        /*007c*/ 	.word	0xffffffff


	//   ....[15]....
        /*0080*/ 	.word	0xffffffff


	//----- nvinfo : EIATTR_COOP_GROUP_INSTR_OFFSETS
	.align		4
.L_1935:
        /*0084*/ 	.byte	0x04, 0x28
        /*0086*/ 	.short	(.L_1937 - .L_1936)


	//   ....[0]....
.L_1936:
        /*0088*/ 	.word	0x00000b50


	//   ....[1]....
        /*008c*/ 	.word	0x00000b90


	//   ....[2]....
        /*0090*/ 	.word	0x00000bb0


	//   ....[3]....
        /*0094*/ 	.word	0x00000bd0


	//   ....[4]....
        /*0098*/ 	.word	0x00000bf0


	//   ....[5]....
        /*009c*/ 	.word	0x00000c70


	//   ....[6]....
        /*00a0*/ 	.word	0x00000cb0


	//   ....[7]....
        /*00a4*/ 	.word	0x00000cc0


	//   ....[8]....
        /*00a8*/ 	.word	0x00000cf0


	//   ....[9]....
        /*00ac*/ 	.word	0x00000d00


	//   ....[10]....
        /*00b0*/ 	.word	0x00000d30


	//   ....[11]....
        /*00b4*/ 	.word	0x00000d40


	//   ....[12]....
        /*00b8*/ 	.word	0x00000d80


	//   ....[13]....
        /*00bc*/ 	.word	0x00000d90


	//   ....[14]....
        /*00c0*/ 	.word	0x00000dd0


	//   ....[15]....
        /*00c4*/ 	.word	0x00001ee0


	//----- nvinfo : EIATTR_SYSCALL_OFFSETS
	.align		4
.L_1937:
        /*00c8*/ 	.byte	0x04, 0x46
        /*00ca*/ 	.short	(.L_1939 - .L_1938)


	//   ....[0]....
.L_1938:
        /*00cc*/ 	.word	0x00000390


	//----- nvinfo : EIATTR_EXIT_INSTR_OFFSETS
	.align		4
.L_1939:
        /*00d0*/ 	.byte	0x04, 0x1c
        /*00d2*/ 	.short	(.L_1941 - .L_1940)


	//   ....[0]....
.L_1940:
        /*00d4*/ 	.word	0x00000220


	//   ....[1]....
        /*00d8*/ 	.word	0x00001d70


	//   ....[2]....
        /*00dc*/ 	.word	0x00001ec0


	//----- nvinfo : EIATTR_CTAIDZ_USED
	.align		4
.L_1941:
        /*00e0*/ 	.byte	0x01, 0x04
	.zero		2


	//----- nvinfo : EIATTR_MAX_THREADS
	.align		4
        /*00e4*/ 	.byte	0x04, 0x05
        /*00e6*/ 	.short	(.L_1943 - .L_1942)
.L_1942:
        /*00e8*/ 	.word	0x00000100
        /*00ec*/ 	.word	0x00000001
        /*00f0*/ 	.word	0x00000001


	//----- nvinfo : EIATTR_CRS_STACK_SIZE
	.align		4
.L_1943:
        /*00f4*/ 	.byte	0x04, 0x1e
        /*00f6*/ 	.short	(.L_1945 - .L_1944)
.L_1944:
        /*00f8*/ 	.word	0x00000000
.L_1945:


//--------------------- .nv.info._ZN7cutlass13device_kernelIN5flash19FlashAttnFwdCombineIN4cute5tupleIJNS3_1CILi8EEENS5_ILi128EEEEEELi8ELi256ELi1ELb0ELb1ENS_6half_tEfNS_4arch4Sm80EEEEEvNT_6ParamsE --------------------------
	.section	.nv.info._ZN7cutlass13device_kernelIN5flash19FlashAttnFwdCombineIN4cute5tupleIJNS3_1CILi8EEENS5_ILi128EEEEEELi8ELi256ELi1ELb0ELb1ENS_6half_tEfNS_4arch4Sm80EEEEEvNT_6ParamsE,"",@"SHT_CUDA_INFO"
	.sectionflags	@""
	.align	4


	//----- nvinfo : EIATTR_CUDA_API_VERSION
	.align		4
        /*0000*/ 	.byte	0x04, 0x37
        /*0002*/ 	.short	(.L_1947 - .L_1946)
.L_1946:
        /*0004*/ 	.word	0x00000082


	//----- nvinfo : EIATTR_SW2861232_WAR
	.align		4
.L_1947:
        /*0008*/ 	.byte	0x01, 0x35
	.zero		2


	//----- nvinfo : EIATTR_PARAM_CBANK
	.align		4
        /*000c*/ 	.byte	0x04, 0x0a
        /*000e*/ 	.short	(.L_1949 - .L_1948)
	.align		4
.L_1948:
        /*0010*/ 	.word	index@(.nv.constant0._ZN7cutlass13device_kernelIN5flash19FlashAttnFwdCombineIN4cute5tupleIJNS3_1CILi8EEENS5_ILi128EEEEEELi8ELi256ELi1ELb0ELb1ENS_6half_tEfNS_4arch4Sm80EEEEEvNT_6ParamsE)
        /*0014*/ 	.short	0x0160
        /*0016*/ 	.short	0x00e8


	//----- nvinfo : EIATTR_CBANK_PARAM_SIZE
	.align		4
.L_1949:
        /*0018*/ 	.byte	0x03, 0x19
        /*001a*/ 	.short	0x00e8


	//----- nvinfo : EIATTR_KPARAM_INFO
	.align		4
        /*001c*/ 	.byte	0x04, 0x17
        /*001e*/ 	.short	(.L_1951 - .L_1950)
.L_1950:
        /*0020*/ 	.word	0x00000000
        /*0024*/ 	.short	0x0000
        /*0026*/ 	.short	0x0000
        /*0028*/ 	.byte	0x00, 0xf0, 0xa1, 0x03


	//----- nvinfo : EIATTR_MAXREG_COUNT
	.align		4
.L_1951:
        /*002c*/ 	.byte	0x03, 0x1b
        /*002e*/ 	.short	0x0080


	//----- nvinfo : EIATTR_NUM_BARRIERS
	.align		4
        /*0030*/ 	.byte	0x02, 0x4c
        /*0032*/ 	.byte	0x01
	.zero		1


	//----- nvinfo : EIATTR_EXTERNS
	.align		4
        /*0034*/ 	.byte	0x04, 0x0f
        /*0036*/ 	.short	(.L_1953 - .L_1952)


	//   ....[0]....
	.align		4
.L_1952:
        /*0038*/ 	.word	index@(__assertfail)


	//----- nvinfo : EIATTR_MERCURY_ISA_VERSION
	.align		4
.L_1953:
        /*003c*/ 	.byte	0x03, 0x5f
        /*003e*/ 	.short	0x0000


	//----- nvinfo : EIATTR_COOP_GROUP_MASK_REGIDS
	.align		4
        /*0040*/ 	.byte	0x04, 0x29
        /*0042*/ 	.short	(.L_1955 - .L_1954)


	//   ....[0]....
.L_1954:
        /*0044*/ 	.word	0xffffffff


	//   ....[1]....
        /*0048*/ 	.word	0xffffffff


	//   ....[2]....
        /*004c*/ 	.word	0xffffffff


	//   ....[3]....
        /*0050*/ 	.word	0xffffffff


	//   ....[4]....
        /*0054*/ 	.word	0xffffffff


	//   ....[5]....
        /*0058*/ 	.word	0xffffffff


	//   ....[6]....
        /*005c*/ 	.word	0xffffffff


	//   ....[7]....
        /*0060*/ 	.word	0xffffffff


	//   ....[8]....
        /*0064*/ 	.word	0xffffffff


	//   ....[9]....
        /*0068*/ 	.word	0xffffffff


	//   ....[10]....
        /*006c*/ 	.word	0xffffffff


	//   ....[11]....
        /*0070*/ 	.word	0xffffffff


	//   ....[12]....
        /*0074*/ 	.word	0xffffffff


	//   ....[13]....
        /*0078*/ 	.word	0xffffffff


	//   ....[14]....
        /*007c*/ 	.word	0xffffffff


	//   ....[15]....
        /*0080*/ 	.word	0xffffffff


	//----- nvinfo : EIATTR_COOP_GROUP_INSTR_OFFSETS
	.align		4
.L_1955:
        /*0084*/ 	.byte	0x04, 0x28
        /*0086*/ 	.short	(.L_1957 - .L_1956)


	//   ....[0]....
.L_1956:
        /*0088*/ 	.word	0x00001de0


	//   ....[1]....
        /*008c*/ 	.word	0x00001e30


	//   ....[2]....
        /*0090*/ 	.word	0x00001e60


	//   ....[3]....
        /*0094*/ 	.word	0x00001e80


	//   ....[4]....
        /*0098*/ 	.word	0x00001ea0


	//   ....[5]....
        /*009c*/ 	.word	0x000021c0


	//   ....[6]....
        /*00a0*/ 	.word	0x000021e0


	//   ....[7]....
        /*00a4*/ 	.word	0x000021f0


	//   ....[8]....
        /*00a8*/ 	.word	0x00002230


	//   ....[9]....
        /*00ac*/ 	.word	0x00002240


	//   ....[10]....
        /*00b0*/ 	.word	0x00002270


	//   ....[11]....
        /*00b4*/ 	.word	0x00002280


	//   ....[12]....
        /*00b8*/ 	.word	0x000022c0


	//   ....[13]....
        /*00bc*/ 	.word	0x000022d0


	//   ....[14]....
        /*00c0*/ 	.word	0x00002300


	//   ....[15]....
        /*00c4*/ 	.word	0x00003420


	//----- nvinfo : EIATTR_SYSCALL_OFFSETS
	.align		4
.L_1957:
        /*00c8*/ 	.byte	0x04, 0x46
        /*00ca*/ 	.short	(.L_1959 - .L_1958)


	//   ....[0]....
.L_1958:
        /*00cc*/ 	.word	0x000004b0


	//----- nvinfo : EIATTR_EXIT_INSTR_OFFSETS
	.align		4
.L_1959:
        /*00d0*/ 	.byte	0x04, 0x1c
        /*00d2*/ 	.short	(.L_1961 - .L_1960)


	//   ....[0]....
.L_1960:
        /*00d4*/ 	.word	0x00000200


	//   ....[1]....
        /*00d8*/ 	.word	0x00000360


	//   ....[2]....
        /*00dc*/ 	.word	0x000032f0


	//   ....[3]....
        /*00e0*/ 	.word	0x00003400


	//----- nvinfo : EIATTR_CTAIDZ_USED
	.align		4
.L_1961:
        /*00e4*/ 	.byte	0x01, 0x04
	.zero		2


	//----- nvinfo : EIATTR_MAX_THREADS
	.align		4
        /*00e8*/ 	.byte	0x04, 0x05
        /*00ea*/ 	.short	(.L_1963 - .L_1962)
.L_1962:
        /*00ec*/ 	.word	0x00000100
        /*00f0*/ 	.word	0x00000001
        /*00f4*/ 	.word	0x00000001


	//----- nvinfo : EIATTR_CRS_STACK_SIZE
	.align		4
.L_1963:
        /*00f8*/ 	.byte	0x04, 0x1e
        /*00fa*/ 	.short	(.L_1965 - .L_1964)
.L_1964:
        /*00fc*/ 	.word	0x00000000
.L_1965:


//--------------------- .nv.info._ZN7cutlass13device_kernelIN5flash19FlashAttnFwdCombineIN4cute5tupleIJNS3_1CILi8EEENS5_ILi128EEEEEELi7ELi256ELi1ELb0ELb1ENS_6half_tEfNS_4arch4Sm80EEEEEvNT_6ParamsE --------------------------
	.section	.nv.info._ZN7cutlass13device_kernelIN5flash19FlashAttnFwdCombineIN4cute5tupleIJNS3_1CILi8EEENS5_ILi128EEEEEELi7ELi256ELi1ELb0ELb1ENS_6half_tEfNS_4arch4Sm80EEEEEvNT_6ParamsE,"",@"SHT_CUDA_INFO"
	.sectionflags	@""
	.align	4


	//----- nvinfo : EIATTR_CUDA_API_VERSION
	.align		4
        /*0000*/ 	.byte	0x04, 0x37
        /*0002*/ 	.short	(.L_1967 - .L_1966)
.L_1966:
        /*0004*/ 	.word	0x00000082


	//----- nvinfo : EIATTR_SW2861232_WAR
	.align		4
.L_1967:
        /*0008*/ 	.byte	0x01, 0x35
	.zero		2


	//----- nvinfo : EIATTR_PARAM_CBANK
	.align		4
        /*000c*/ 	.byte	0x04, 0x0a
        /*000e*/ 	.short	(.L_1969 - .L_1968)
	.align		4
.L_1968:
        /*0010*/ 	.word	index@(.nv.constant0._ZN7cutlass13device_kernelIN5flash19FlashAttnFwdCombineIN4cute5tupleIJNS3_1CILi8EEENS5_ILi128EEEEEELi7ELi256ELi1ELb0ELb1ENS_6half_tEfNS_4arch4Sm80EEEEEvNT_6ParamsE)
        /*0014*/ 	.short	0x0160
        /*0016*/ 	.short	0x00e8


	//----- nvinfo : EIATTR_CBANK_PARAM_SIZE
	.align		4
.L_1969:
        /*0018*/ 	.byte	0x03, 0x19
        /*001a*/ 	.short	0x00e8


	//----- nvinfo : EIATTR_KPARAM_INFO
	.align		4
        /*001c*/ 	.byte	0x04, 0x17
        /*001e*/ 	.short	(.L_1971 - .L_1970)
.L_1970:
        /*0020*/ 	.word	0x00000000
        /*0024*/ 	.short	0x0000
        /*0026*/ 	.short	0x0000
        /*0028*/ 	.byte	0x00, 0xf0, 0xa1, 0x03


	//----- nvinfo : EIATTR_MAXREG_COUNT
	.align		4
.L_1971:
        /*002c*/ 	.byte	0x03, 0x1b
        /*002e*/ 	.short	0x0080


	//----- nvinfo : EIATTR_NUM_BARRIERS
	.align		4
        /*0030*/ 	.byte	0x02, 0x4c
        /*0032*/ 	.byte	0x01
	.zero		1


	//----- nvinfo : EIATTR_EXTERNS
	.align		4
        /*0034*/ 	.byte	0x04, 0x0f
        /*0036*/ 	.short	(.L_1973 - .L_1972)


	//   ....[0]....
	.align		4
.L_1972:
        /*0038*/ 	.word	index@(__assertfail)


	//----- nvinfo : EIATTR_MERCURY_ISA_VERSION
	.align		4
.L_1973:
        /*003c*/ 	.byte	0x03, 0x5f
        /*003e*/ 	.short	0x0000


	//----- nvinfo : EIATTR_COOP_GROUP_MASK_REGIDS
	.align		4
        /*0040*/ 	.byte	0x04, 0x29
        /*0042*/ 	.short	(.L_1975 - .L_1974)


	//   ....[0]....
.L_1974:
        /*0044*/ 	.word	0xffffffff


	//   ....[1]....
        /*0048*/ 	.word	0xffffffff


	//   ....[2]....
        /*004c*/ 	.word	0xffffffff


	//   ....[3]....
        /*0050*/ 	.word	0xffffffff


	//   ....[4]....
        /*0054*/ 	.word	0xffffffff


	//   ....[5]....
        /*0058*/ 	.word	0xffffffff


	//   ....[6]....
        /*005c*/ 	.word	0xffffffff


	//   ....[7]....
        /*0060*/ 	.word	0xffffffff


	//   ....[8]....
        /*0064*/ 	.word	0xffffffff


	//   ....[9]....
        /*0068*/ 	.word	0xffffffff


	//   ....[10]....
        /*006c*/ 	.word	0xffffffff


	//   ....[11]....
        /*0070*/ 	.word	0xffffffff


	//   ....[12]....
        /*0074*/ 	.word	0xffffffff


	//   ....[13]....
        /*0078*/ 	.word	0xffffffff


	//   ....[14]....
        /*007c*/ 	.word	0xffffffff


	//   ....[15]....
        /*0080*/ 	.word	0xffffffff


	//----- nvinfo : EIATTR_COOP_GROUP_INSTR_OFFSETS
	.align		4
.L_1975:
        /*0084*/ 	.byte	0x04, 0x28
        /*0086*/ 	.short	(.L_1977 - .L_1976)


	//   ....[0]....
.L_1976:
        /*0088*/ 	.word	0x00001970


	//   ....[1]....
        /*008c*/ 	.word	0x000019c0


	//   ....[2]....
        /*0090*/ 	.word	0x000019f0


	//   ....[3]....
        /*0094*/ 	.word	0x00001a10


	//   ....[4]....
        /*0098*/ 	.word	0x00001a30


	//   ....[5]....
        /*009c*/ 	.word	0x00001bd0


	//   ....[6]....
        /*00a0*/ 	.word	0x00001bf0


	//   ....[7]....
        /*00a4*/ 	.word	0x00001c00


	//   ....[8]....
        /*00a8*/ 	.word	0x00001c30


	//   ....[9]....
        /*00ac*/ 	.word	0x00001c40


	//   ....[10]....
        /*00b0*/ 	.word	0x00001c70


	//   ....[11]....
        /*00b4*/ 	.word	0x00001c80


	//   ....[12]....
        /*00b8*/ 	.word	0x00001cb0


	//   ....[13]....
        /*00bc*/ 	.word	0x00001cc0


	//   ....[14]....
        /*00c0*/ 	.word	0x00001d00


	//   ....[15]....
        /*00c4*/ 	.word	0x00002dd0


	//----- nvinfo : EIATTR_SYSCALL_OFFSETS
	.align		4
.L_1977:
        /*00c8*/ 	.byte	0x04, 0x46
        /*00ca*/ 	.short	(.L_1979 - .L_1978)


	//   ....[0]....
.L_1978:
        /*00cc*/ 	.word	0x000004b0


	//----- nvinfo : EIATTR_EXIT_INSTR_OFFSETS
	.align		4
.L_1979:
        /*00d0*/ 	.byte	0x04, 0x1c
        /*00d2*/ 	.short	(.L_1981 - .L_1980)


	//   ....[0]....
.L_1980:
        /*00d4*/ 	.word	0x00000200


	//   ....[1]....
        /*00d8*/ 	.word	0x00000360


	//   ....[2]....
        /*00dc*/ 	.word	0x00002ca0


	//   ....[3]....
        /*00e0*/ 	.word	0x00002db0


	//----- nvinfo : EIATTR_CTAIDZ_USED
	.align		4
.L_1981:
        /*00e4*/ 	.byte	0x01, 0x04
	.zero		2


	//----- nvinfo : EIATTR_MAX_THREADS
	.align		4
        /*00e8*/ 	.byte	0x04, 0x05
        /*00ea*/ 	.short	(.L_1983 - .L_1982)
.L_1982:
        /*00ec*/ 	.word	0x00000100
        /*00f0*/ 	.word	0x00000001
        /*00f4*/ 	.word	0x00000001


	//----- nvinfo : EIATTR_CRS_STACK_SIZE
	.align		4
.L_1983:
        /*00f8*/ 	.byte	0x04, 0x1e
        /*00fa*/ 	.short	(.L_1985 - .L_1984)
.L_1984:
        /*00fc*/ 	.word	0x00000000
.L_1985:


//--------------------- .nv.info._ZN7cutlass13device_kernelIN5flash19FlashAttnFwdCombineIN4cute5tupleIJNS3_1CILi8EEENS5_ILi128EEEEEELi6ELi256ELi1ELb0ELb1ENS_6half_tEfNS_4arch4Sm80EEEEEvNT_6ParamsE --------------------------
	.section	.nv.info._ZN7cutlass13device_kernelIN5flash19FlashAttnFwdCombineIN4cute5tupleIJNS3_1CILi8EEENS5_ILi128EEEEEELi6ELi256ELi1ELb0ELb1ENS_6half_tEfNS_4arch4Sm80EEEEEvNT_6ParamsE,"",@"SHT_CUDA_INFO"
	.sectionflags	@""
	.align	4


	//----- nvinfo : EIATTR_CUDA_API_VERSION
	.align		4
        /*0000*/ 	.byte	0x04, 0x37
        /*0002*/ 	.short	(.L_1987 - .L_1986)
.L_1986:
        /*0004*/ 	.word	0x00000082


	//----- nvinfo : EIATTR_SW2861232_WAR
	.align		4
.L_1987:
        /*0008*/ 	.byte	0x01, 0x35
	.zero		2


	//----- nvinfo : EIATTR_PARAM_CBANK
	.align		4
        /*000c*/ 	.byte	0x04, 0x0a
        /*000e*/ 	.short	(.L_1989 - .L_1988)
	.align		4
.L_1988:
        /*0010*/ 	.word	index@(.nv.constant0._ZN7cutlass13device_kernelIN5flash19FlashAttnFwdCombineIN4cute5tupleIJNS3_1CILi8EEENS5_ILi128EEEEEELi6ELi256ELi1ELb0ELb1ENS_6half_tEfNS_4arch4Sm80EEEEEvNT_6ParamsE)
        /*0014*/ 	.short	0x0160
        /*0016*/ 	.short	0x00e8


	//----- nvinfo : EIATTR_CBANK_PARAM_SIZE
	.align		4
.L_1989:
        /*0018*/ 	.byte	0x03, 0x19
        /*001a*/ 	.short	0x00e8


	//----- nvinfo : EIATTR_KPARAM_INFO
	.align		4
        /*001c*/ 	.byte	0x04, 0x17
        /*001e*/ 	.short	(.L_1991 - .L_1990)
.L_1990:
        /*0020*/ 	.word	0x00000000
        /*0024*/ 	.short	0x0000
        /*0026*/ 	.short	0x0000
        /*0028*/ 	.byte	0x00, 0xf0, 0xa1, 0x03


	//----- nvinfo : EIATTR_MAXREG_COUNT
	.align		4
.L_1991:
        /*002c*/ 	.byte	0x03, 0x1b
        /*002e*/ 	.short	0x0080


	//----- nvinfo : EIATTR_NUM_BARRIERS
	.align		4
        /*0030*/ 	.byte	0x02, 0x4c
        /*0032*/ 	.byte	0x01
	.zero		1


	//----- nvinfo : EIATTR_EXTERNS
	.align		4
        /*0034*/ 	.byte	0x04, 0x0f
        /*0036*/ 	.short	(.L_1993 - .L_1992)


	//   ....[0]....
	.align		4
.L_1992:
        /*0038*/ 	.word	index@(__assertfail)


	//----- nvinfo : EIATTR_MERCURY_ISA_VERSION
	.align		4
.L_1993:
        /*003c*/ 	.byte	0x03, 0x5f
        /*003e*/ 	.short	0x0000


	//----- nvinfo : EIATTR_COOP_GROUP_MASK_REGIDS
	.align		4
        /*0040*/ 	.byte	0x04, 0x29
        /*0042*/ 	.short	(.L_1995 - .L_1994)


	//   ....[0]....
.L_1994:
        /*0044*/ 	.word	0xffffffff


	//   ....[1]....
        /*0048*/ 	.word	0xffffffff


	//   ....[2]....
        /*004c*/ 	.word	0xffffffff


	//   ....[3]....
        /*0050*/ 	.word	0xffffffff


	//   ....[4]....
        /*0054*/ 	.word	0xffffffff


	//   ....[5]....
        /*0058*/ 	.word	0xffffffff


	//   ....[6]....
        /*005c*/ 	.word	0xffffffff


	//   ....[7]....
        /*0060*/ 	.word	0xffffffff


	//   ....[8]....
        /*0064*/ 	.word	0xffffffff


	//   ....[9]....
        /*0068*/ 	.word	0xffffffff


	//   ....[10]....
        /*006c*/ 	.word	0xffffffff


	//   ....[11]....
        /*0070*/ 	.word	0xffffffff


	//   ....[12]....
        /*0074*/ 	.word	0xffffffff


	//   ....[13]....
        /*0078*/ 	.word	0xffffffff


	//   ....[14]....
        /*007c*/ 	.word	0xffffffff


	//   ....[15]....
        /*0080*/ 	.word	0xffffffff


	//----- nvinfo : EIATTR_COOP_GROUP_INSTR_OFFSETS
	.align		4
.L_1995:
        /*0084*/ 	.byte	0x04, 0x28
        /*0086*/ 	.short	(.L_1997 - .L_1996)


	//   ....[0]....
.L_1996:
        /*0088*/ 	.word	0x00001650


	//   ....[1]....
        /*008c*/ 	.word	0x00001690


	//   ....[2]....
        /*0090*/ 	.word	0x000016b0


	//   ....[3]....
        /*0094*/ 	.word	0x000016d0


	//   ....[4]....
        /*0098*/ 	.word	0x000016f0


	//   ....[5]....
        /*009c*/ 	.word	0x000017f0


	//   ....[6]....
        /*00a0*/ 	.word	0x00001810


	//   ....[7]....
        /*00a4*/ 	.word	0x00001820


	//   ....[8]....
        /*00a8*/ 	.word	0x00001850


	//   ....[9]....
        /*00ac*/ 	.word	0x00001860


	//   ....[10]....
        /*00b0*/ 	.word	0x00001890


	//   ....[11]....
        /*00b4*/ 	.word	0x000018a0


	//   ....[12]....
        /*00b8*/ 	.word	0x000018d0


	//   ....[13]....
        /*00bc*/ 	.word	0x000018e0


	//   ....[14]....
        /*00c0*/ 	.word	0x00001920


	//   ....[15]....
        /*00c4*/ 	.word	0x000029b0


	//----- nvinfo : EIATTR_SYSCALL_OFFSETS
	.align		4
.L_1997:
        /*00c8*/ 	.byte	0x04, 0x46
        /*00ca*/ 	.short	(.L_1999 - .L_1998)


	//   ....[0]....
.L_1998:
        /*00cc*/ 	.word	0x000004b0


	//----- nvinfo : EIATTR_EXIT_INSTR_OFFSETS
	.align		4
.L_1999:
        /*00d0*/ 	.byte	0x04, 0x1c
        /*00d2*/ 	.short	(.L_2001 - .L_2000)


	//   ....[0]....
.L_2000:
        /*00d4*/ 	.word	0x00000200


	//   ....[1]....
        /*00d8*/ 	.word	0x00000360


	//   ....[2]....
        /*00dc*/ 	.word	0x00002880


	//   ....[3]....
        /*00e0*/ 	.word	0x00002990


	//----- nvinfo : EIATTR_CTAIDZ_USED
	.align		4
.L_2001:
        /*00e4*/ 	.byte	0x01, 0x04
	.zero		2


	//----- nvinfo : EIATTR_MAX_THREADS
	.align		4
        /*00e8*/ 	.byte	0x04, 0x05
        /*00ea*/ 	.short	(.L_2003 - .L_2002)
.L_2002:
        /*00ec*/ 	.word	0x00000100
        /*00f0*/ 	.word	0x00000001
        /*00f4*/ 	.word	0x00000001


	//----- nvinfo : EIATTR_CRS_STACK_SIZE
	.align		4
.L_2003:
        /*00f8*/ 	.byte	0x04, 0x1e
        /*00fa*/ 	.short	(.L_2005 - .L_2004)
.L_2004:
        /*00fc*/ 	.word	0x00000000
.L_2005:


//--------------------- .nv.info._ZN7cutlass13device_kernelIN5flash19FlashAttnFwdCombineIN4cute5tupleIJNS3_1CILi8EEENS5_ILi128EEEEEELi5ELi256ELi1ELb0ELb1ENS_6half_tEfNS_4arch4Sm80EEEEEvNT_6ParamsE --------------------------
	.section	.nv.info._ZN7cutlass13device_kernelIN5flash19FlashAttnFwdCombineIN4cute5tupleIJNS3_1CILi8EEENS5_ILi128EEEEEELi5ELi256ELi1ELb0ELb1ENS_6half_tEfNS_4arch4Sm80EEEEEvNT_6ParamsE,"",@"SHT_CUDA_INFO"
	.sectionflags	@""
	.align	4


	//----- nvinfo : EIATTR_CUDA_API_VERSION
	.align		4
        /*0000*/ 	.byte	0x04, 0x37
        /*0002*/ 	.short	(.L_2007 - .L_2006)
.L_2006:
        /*0004*/ 	.word	0x00000082


	//----- nvinfo : EIATTR_SW2861232_WAR
	.align		4
.L_2007:
        /*0008*/ 	.byte	0x01, 0x35
	.zero		2


	//----- nvinfo : EIATTR_PARAM_CBANK
	.align		4
        /*000c*/ 	.byte	0x04, 0x0a
        /*000e*/ 	.short	(.L_2009 - .L_2008)
	.align		4
.L_2008:
        /*0010*/ 	.word	index@(.nv.constant0._ZN7cutlass13device_kernelIN5flash19FlashAttnFwdCombineIN4cute5tupleIJNS3_1CILi8EEENS5_ILi128EEEEEELi5ELi256ELi1ELb0ELb1ENS_6half_tEfNS_4arch4Sm80EEEEEvNT_6ParamsE)
        /*0014*/ 	.short	0x0160
        /*0016*/ 	.short	0x00e8


	//----- nvinfo : EIATTR_CBANK_PARAM_SIZE
	.align		4
.L_2009:
        /*0018*/ 	.byte	0x03, 0x19
        /*001a*/ 	.short	0x00e8


	//----- nvinfo : EIATTR_KPARAM_INFO
	.align		4
        /*001c*/ 	.byte	0x04, 0x17
        /*001e*/ 	.short	(.L_2011 - .L_2010)
.L_2010:
        /*0020*/ 	.word	0x00000000
        /*0024*/ 	.short	0x0000
        /*0026*/ 	.short	0x0000
        /*0028*/ 	.byte	0x00, 0xf0, 0xa1, 0x03


	//----- nvinfo : EIATTR_MAXREG_COUNT
	.align		4
.L_2011:
        /*002c*/ 	.byte	0x03, 0x1b
        /*002e*/ 	.short	0x0080


	//----- nvinfo : EIATTR_NUM_BARRIERS
	.align		4
        /*0030*/ 	.byte	0x02, 0x4c
        /*0032*/ 	.byte	0x01
	.zero		1


	//----- nvinfo : EIATTR_EXTERNS
	.align		4
        /*0034*/ 	.byte	0x04, 0x0f
        /*0036*/ 	.short	(.L_2013 - .L_2012)


	//   ....[0]....
	.align		4
.L_2012:
        /*0038*/ 	.word	index@(__assertfail)


	//----- nvinfo : EIATTR_MERCURY_ISA_VERSION
	.align		4
.L_2013:
        /*003c*/ 	.byte	0x03, 0x5f
        /*003e*/ 	.short	0x0000


	//----- nvinfo : EIATTR_COOP_GROUP_MASK_REGIDS
	.align		4
        /*0040*/ 	.byte	0x04, 0x29
        /*0042*/ 	.short	(.L_2015 - .L_2014)


	//   ....[0]....
.L_2014:
        /*0044*/ 	.word	0xffffffff


	//   ....[1]....
        /*0048*/ 	.word	0xffffffff


	//   ....[2]....
        /*004c*/ 	.word	0xffffffff


	//   ....[3]....
        /*0050*/ 	.word	0xffffffff


	//   ....[4]....
        /*0054*/ 	.word	0xffffffff


	//   ....[5]....
        /*0058*/ 	.word	0xffffffff


	//   ....[6]....
        /*005c*/ 	.word	0xffffffff


	//   ....[7]....
        /*0060*/ 	.word	0xffffffff


	//   ....[8]....
        /*0064*/ 	.word	0xffffffff


	//   ....[9]....
        /*0068*/ 	.word	0xffffffff


	//   ....[10]....
        /*006c*/ 	.word	0xffffffff


	//   ....[11]....
        /*0070*/ 	.word	0xffffffff


	//   ....[12]....
        /*0074*/ 	.word	0xffffffff


	//   ....[13]....
        /*0078*/ 	.word	0xffffffff


	//   ....[14]....
        /*007c*/ 	.word	0xffffffff


	//   ....[15]....
        /*0080*/ 	.word	0xffffffff


	//----- nvinfo : EIATTR_COOP_GROUP_INSTR_OFFSETS
	.align		4
.L_2015:
        /*0084*/ 	.byte	0x04, 0x28
        /*0086*/ 	.short	(.L_2017 - .L_2016)


	//   ....[0]....
.L_2016:
        /*0088*/ 	.word	0x00001470


	//   ....[1]....
        /*008c*/ 	.word	0x000014b0


	//   ....[2]....
        /*0090*/ 	.word	0x000014d0


	//   ....[3]....
        /*0094*/ 	.word	0x000014f0


	//   ....[4]....
        /*0098*/ 	.word	0x00001510


	//   ....[5]....
        /*009c*/ 	.word	0x000015b0


	//   ....[6]....
        /*00a0*/ 	.word	0x000015d0


	//   ....[7]....
        /*00a4*/ 	.word	0x000015e0


	//   ....[8]....
        /*00a8*/ 	.word	0x00001610


	//   ....[9]....
        /*00ac*/ 	.word	0x00001620


	//   ....[10]....
        /*00b0*/ 	.word	0x00001650


	//   ....[11]....
        /*00b4*/ 	.word	0x00001660


	//   ....[12]....
        /*00b8*/ 	.word	0x00001690


	//   ....[13]....
        /*00bc*/ 	.word	0x000016a0


	//   ....[14]....
        /*00c0*/ 	.word	0x000016e0


	//   ....[15]....
        /*00c4*/ 	.word	0x00002750


	//----- nvinfo : EIATTR_SYSCALL_OFFSETS
	.align		4
.L_2017:
        /*00c8*/ 	.byte	0x04, 0x46
        /*00ca*/ 	.short	(.L_2019 - .L_2018)


	//   ....[0]....
.L_2018:
        /*00cc*/ 	.word	0x000004b0


	//----- nvinfo : EIATTR_EXIT_INSTR_OFFSETS
	.align		4
.L_2019:
        /*00d0*/ 	.byte	0x04, 0x1c
        /*00d2*/ 	.short	(.L_2021 - .L_2020)


	//   ....[0]....
.L_2020:
        /*00d4*/ 	.word	0x00000200


	//   ....[1]....
        /*00d8*/ 	.word	0x00000360


	//   ....[2]....
        /*00dc*/ 	.word	0x00002620


	//   ....[3]....
        /*00e0*/ 	.word	0x00002730


	//----- nvinfo : EIATTR_CTAIDZ_USED
	.align		4
.L_2021:
        /*00e4*/ 	.byte	0x01, 0x04
	.zero		2


	//----- nvinfo : EIATTR_MAX_THREADS
	.align		4
        /*00e8*/ 	.byte	0x04, 0x05
        /*00ea*/ 	.short	(.L_2023 - .L_2022)
.L_2022:
        /*00ec*/ 	.word	0x00000100
        /*00f0*/ 	.word	0x00000001
        /*00f4*/ 	.word	0x00000001


	//----- nvinfo : EIATTR_CRS_STACK_SIZE
	.align		4
.L_2023:
        /*00f8*/ 	.byte	0x04, 0x1e
        /*00fa*/ 	.short	(.L_2025 - .L_2024)
.L_2024:
        /*00fc*/ 	.word	0x00000000
.L_2025:


//--------------------- .nv.info._ZN7cutlass13device_kernelIN5flash19FlashAttnFwdCombineIN4cute5tupleIJNS3_1CILi16EEENS5_ILi64EEEEEELi8ELi256ELi1ELb0ELb0ENS_6half_tEfNS_4arch4Sm90EEEEEvNT_6ParamsE --------------------------
	.section	.nv.info._ZN7cutlass13device_kernelIN5flash19FlashAttnFwdCombineIN4cute5tupleIJNS3_1CILi16EEENS5_ILi64EEEEEELi8ELi256ELi1ELb0ELb0ENS_6half_tEfNS_4arch4Sm90EEEEEvNT_6ParamsE,"",@"SHT_CUDA_INFO"
	.sectionflags	@""
	.align	4


	//----- nvinfo : EIATTR_CUDA_API_VERSION
	.align		4
        /*0000*/ 	.byte	0x04, 0x37
        /*0002*/ 	.short	(.L_2027 - .L_2026)
.L_2026:
        /*0004*/ 	.word	0x00000082


	//----- nvinfo : EIATTR_SW2861232_WAR
	.align		4
.L_2027:
        /*0008*/ 	.byte	0x01, 0x35
	.zero		2


	//----- nvinfo : EIATTR_PARAM_CBANK
	.align		4
        /*000c*/ 	.byte	0x04, 0x0a
        /*000e*/ 	.short	(.L_2029 - .L_2028)
	.align		4
.L_2028:
        /*0010*/ 	.word	index@(.nv.constant0._ZN7cutlass13device_kernelIN5flash19FlashAttnFwdCombineIN4cute5tupleIJNS3_1CILi16EEENS5_ILi64EEEEEELi8ELi256ELi1ELb0ELb0ENS_6half_tEfNS_4arch4Sm90EEEEEvNT_6ParamsE)
        /*0014*/ 	.short	0x0160
        /*0016*/ 	.short	0x00e8


	//----- nvinfo : EIATTR_CBANK_PARAM_SIZE
	.align		4
.L_2029:
        /*0018*/ 	.byte	0x03, 0x19
        /*001a*/ 	.short	0x00e8


	//----- nvinfo : EIATTR_KPARAM_INFO
	.align		4
        /*001c*/ 	.byte	0x04, 0x17
        /*001e*/ 	.short	(.L_2031 - .L_2030)
.L_2030:
        /*0020*/ 	.word	0x00000000
        /*0024*/ 	.short	0x0000
        /*0026*/ 	.short	0x0000
        /*0028*/ 	.byte	0x00, 0xf0, 0xa1, 0x03


	//----- nvinfo : EIATTR_MAXREG_COUNT
	.align		4
.L_2031:
        /*002c*/ 	.byte	0x03, 0x1b
        /*002e*/ 	.short	0x0080


	//----- nvinfo : EIATTR_NUM_BARRIERS
	.align		4
        /*0030*/ 	.byte	0x02, 0x4c
        /*0032*/ 	.byte	0x01
	.zero		1


	//----- nvinfo : EIATTR_EXTERNS
	.align		4
        /*0034*/ 	.byte	0x04, 0x0f
        /*0036*/ 	.short	(.L_2033 - .L_2032)


	//   ....[0]....
	.align		4
.L_2032:
        /*0038*/ 	.word	index@(__assertfail)


	//----- nvinfo : EIATTR_MERCURY_ISA_VERSION
	.align		4
.L_2033:
        /*003c*/ 	.byte	0x03, 0x5f
        /*003e*/ 	.short	0x0000


	//----- nvinfo : EIATTR_COOP_GROUP_MASK_REGIDS
	.align		4
        /*0040*/ 	.byte	0x04, 0x29
        /*0042*/ 	.short	(.L_2035 - .L_2034)


	//   ....[0]....
.L_2034:
        /*0044*/ 	.word	0xffffffff


	//   ....[1]....
        /*0048*/ 	.word	0xffffffff


	//   ....[2]....
        /*004c*/ 	.word	0xffffffff


	//   ....[3]....
        /*0050*/ 	.word	0xffffffff


	//   ....[4]....
        /*0054*/ 	.word	0xffffffff


	//   ....[5]....
        /*0058*/ 	.word	0xffffffff


	//   ....[6]....
        /*005c*/ 	.word	0xffffffff


	//   ....[7]....
        /*0060*/ 	.word	0xffffffff


	//   ....[8]....
        /*0064*/ 	.word	0xffffffff


	//   ....[9]....
        /*0068*/ 	.word	0xffffffff


	//   ....[10]....
        /*006c*/ 	.word	0xffffffff


	//   ....[11]....
        /*0070*/ 	.word	0xffffffff


	//   ....[12]....
        /*0074*/ 	.word	0xffffffff


	//----- nvinfo : EIATTR_COOP_GROUP_INSTR_OFFSETS
	.align		4
.L_2035:
        /*0078*/ 	.byte	0x04, 0x28
        /*007a*/ 	.short	(.L_2037 - .L_2036)


	//   ....[0]....
.L_2036:
        /*007c*/ 	.word	0x00001bf0


	//   ....[1]....
        /*0080*/ 	.word	0x00001c40


	//   ....[2]....
        /*0084*/ 	.word	0x00001c70


	//   ....[3]....
        /*0088*/ 	.word	0x00001c90


	//   ....[4]....
        /*008c*/ 	.word	0x00002280


	//   ....[5]....
        /*0090*/ 	.word	0x000022c0


	//   ....[6]....
        /*0094*/ 	.word	0x000022e0


	//   ....[7]....
        /*0098*/ 	.word	0x00002310


	//   ....[8]....
        /*009c*/ 	.word	0x00002330


	//   ....[9]....
        /*00a0*/ 	.word	0x00002350


	//   ....[10]....
        /*00a4*/ 	.word	0x00002380


	//   ....[11]....
        /*00a8*/ 	.word	0x000023a0


	//   ....[12]....
        /*00ac*/ 	.word	0x00003680


	//----- nvinfo : EIATTR_SYSCALL_OFFSETS
	.align		4
.L_2037:
        /*00b0*/ 	.byte	0x04, 0x46
        /*00b2*/ 	.short	(.L_2039 - .L_2038)


	//   ....[0]....
.L_2038:
        /*00b4*/ 	.word	0x00000390


	//----- nvinfo : EIATTR_EXIT_INSTR_OFFSETS
	.align		4
.L_2039:
        /*00b8*/ 	.byte	0x04, 0x1c
        /*00ba*/ 	.short	(.L_2041 - .L_2040)


	//   ....[0]....
.L_2040:
        /*00bc*/ 	.word	0x00000220


	//   ....[1]....
        /*00c0*/ 	.word	0x00003510


	//   ....[2]....
        /*00c4*/ 	.word	0x00003660


	//----- nvinfo : EIATTR_CTAIDZ_USED
	.align		4
.L_2041:
        /*00c8*/ 	.byte	0x01, 0x04
	.zero		2


	//----- nvinfo : EIATTR_MAX_THREADS
	.align		4
        /*00cc*/ 	.byte	0x04, 0x05
        /*00ce*/ 	.short	(.L_2043 - .L_2042)
.L_2042:
        /*00d0*/ 	.word	0x00000100
        /*00d4*/ 	.word	0x00000001
        /*00d8*/ 	.word	0x00000001


	//----- nvinfo : EIATTR_CRS_STACK_SIZE
	.align		4
.L_2043:
        /*00dc*/ 	.byte	0x04, 0x1e
        /*00de*/ 	.short	(.L_2045 - .L_2044)
.L_2044:
        /*00e0*/ 	.word	0x00000000
.L_2045:


//--------------------- .nv.info._ZN7cutlass13device_kernelIN5flash19FlashAttnFwdCombineIN4cute5tupleIJNS3_1CILi16EEENS5_ILi64EEEEEELi7ELi256ELi1ELb0ELb0ENS_6half_tEfNS_4arch4Sm90EEEEEvNT_6ParamsE --------------------------
	.section	.nv.info._ZN7cutlass13device_kernelIN5flash19FlashAttnFwdCombineIN4cute5tupleIJNS3_1CILi16EEENS5_ILi64EEEEEELi7ELi256ELi1ELb0ELb0ENS_6half_tEfNS_4arch4Sm90EEEEEvNT_6ParamsE,"",@"SHT_CUDA_INFO"
	.sectionflags	@""
	.align	4


	//----- nvinfo : EIATTR_CUDA_API_VERSION
	.align		4
        /*0000*/ 	.byte	0x04, 0x37
        /*0002*/ 	.short	(.L_2047 - .L_2046)
.L_2046:
        /*0004*/ 	.word	0x00000082


	//----- nvinfo : EIATTR_SW2861232_WAR
	.align		4
.L_2047:
        /*0008*/ 	.byte	0x01, 0x35
	.zero		2


	//----- nvinfo : EIATTR_PARAM_CBANK
	.align		4
        /*000c*/ 	.byte	0x04, 0x0a
        /*000e*/ 	.short	(.L_2049 - .L_2048)
	.align		4
.L_2048:
        /*0010*/ 	.word	index@(.nv.constant0._ZN7cutlass13device_kernelIN5flash19FlashAttnFwdCombineIN4cute5tupleIJNS3_1CILi16EEENS5_ILi64EEEEEELi7ELi256ELi1ELb0ELb0ENS_6half_tEfNS_4arch4Sm90EEEEEvNT_6ParamsE)
        /*0014*/ 	.short	0x0160
        /*0016*/ 	.short	0x00e8


	//----- nvinfo : EIATTR_CBANK_PARAM_SIZE
	.align		4
.L_2049:
        /*0018*/ 	.byte	0x03, 0x19
        /*001a*/ 	.short	0x00e8


	//----- nvinfo : EIATTR_KPARAM_INFO
	.align		4
        /*001c*/ 	.byte	0x04, 0x17
        /*001e*/ 	.short	(.L_2051 - .L_2050)
.L_2050:
        /*0020*/ 	.word	0x00000000
        /*0024*/ 	.short	0x0000
        /*0026*/ 	.short	0x0000
        /*0028*/ 	.byte	0x00, 0xf0, 0xa1, 0x03


	//----- nvinfo : EIATTR_MAXREG_COUNT
	.align		4
.L_2051:
        /*002c*/ 	.byte	0x03, 0x1b
        /*002e*/ 	.short	0x0080


	//----- nvinfo : EIATTR_NUM_BARRIERS
	.align		4
        /*0030*/ 	.byte	0x02, 0x4c
        /*0032*/ 	.byte	0x01
	.zero		1


	//----- nvinfo : EIATTR_EXTERNS
	.align		4
        /*0034*/ 	.byte	0x04, 0x0f
        /*0036*/ 	.short	(.L_2053 - .L_2052)


	//   ....[0]....
	.align		4
.L_2052:
        /*0038*/ 	.word	index@(__assertfail)


	//----- nvinfo : EIATTR_MERCURY_ISA_VERSION
	.align		4
.L_2053:
        /*003c*/ 	.byte	0x03, 0x5f
        /*003e*/ 	.short	0x0000


	//----- nvinfo : EIATTR_COOP_GROUP_MASK_REGIDS
	.align		4
        /*0040*/ 	.byte	0x04, 0x29
        /*0042*/ 	.short	(.L_2055 - .L_2054)


	//   ....[0]....
.L_2054:
        /*0044*/ 	.word	0xffffffff


	//   ....[1]....
        /*0048*/ 	.word	0xffffffff


	//   ....[2]....
        /*004c*/ 	.word	0xffffffff


	//   ....[3]....
        /*0050*/ 	.word	0xffffffff


	//   ....[4]....
        /*0054*/ 	.word	0xffffffff


	//   ....[5]....
        /*0058*/ 	.word	0xffffffff


	//   ....[6]....
        /*005c*/ 	.word	0xffffffff


	//   ....[7]....
        /*0060*/ 	.word	0xffffffff


	//   ....[8]....
        /*0064*/ 	.word	0xffffffff


	//   ....[9]....
        /*0068*/ 	.word	0xffffffff


	//   ....[10]....
        /*006c*/ 	.word	0xffffffff


	//   ....[11]....
        /*0070*/ 	.word	0xffffffff


	//   ....[12]....
        /*0074*/ 	.word	0xffffffff


	//----- nvinfo : EIATTR_COOP_GROUP_INSTR_OFFSETS
	.align		4
.L_2055:
        /*0078*/ 	.byte	0x04, 0x28
        /*007a*/ 	.short	(.L_2057 - .L_2056)


	//   ....[0]....
.L_2056:
        /*007c*/ 	.word	0x00001330


	//   ....[1]....
        /*0080*/ 	.word	0x00001380


	//   ....[2]....
        /*0084*/ 	.word	0x000013b0


	//   ....[3]....
        /*0088*/ 	.word	0x000013d0


	//   ....[4]....
        /*008c*/ 	.word	0x00001670


	//   ....[5]....
        /*0090*/ 	.word	0x00001710


	//   ....[6]....
        /*0094*/ 	.word	0x00001730


	//   ....[7]....
        /*0098*/ 	.word	0x00001740


	//   ....[8]....
        /*009c*/ 	.word	0x00001780


	//   ....[9]....
        /*00a0*/ 	.word	0x00001790


	//   ....[10]....
        /*00a4*/ 	.word	0x000017d0


	//   ....[11]....
        /*00a8*/ 	.word	0x000017e0


	//   ....[12]....
        /*00ac*/ 	.word	0x000029e0


	//----- nvinfo : EIATTR_SYSCALL_OFFSETS
	.align		4
.L_2057:
        /*00b0*/ 	.byte	0x04, 0x46
        /*00b2*/ 	.short	(.L_2059 - .L_2058)


	//   ....[0]....
.L_2058:
        /*00b4*/ 	.word	0x00000390


	//----- nvinfo : EIATTR_EXIT_INSTR_OFFSETS
	.align		4
.L_2059:
        /*00b8*/ 	.byte	0x04, 0x1c
        /*00ba*/ 	.short	(.L_2061 - .L_2060)


	//   ....[0]....
.L_2060:
        /*00bc*/ 	.word	0x00000220


	//   ....[1]....
        /*00c0*/ 	.word	0x00002870


	//   ....[2]....
        /*00c4*/ 	.word	0x000029c0


	//----- nvinfo : EIATTR_CTAIDZ_USED
	.align		4
.L_2061:
        /*00c8*/ 	.byte	0x01, 0x04
	.zero		2


	//----- nvinfo : EIATTR_MAX_THREADS
	.align		4
        /*00cc*/ 	.byte	0x04, 0x05
        /*00ce*/ 	.short	(.L_2063 - .L_2062)
.L_2062:
        /*00d0*/ 	.word	0x00000100
        /*00d4*/ 	.word	0x00000001
        /*00d8*/ 	.word	0x00000001


	//----- nvinfo : EIATTR_CRS_STACK_SIZE
	.align		4
.L_2063:
        /*00dc*/ 	.byte	0x04, 0x1e
        /*00de*/ 	.short	(.L_2065 - .L_2064)
.L_2064:
        /*00e0*/ 	.word	0x00000000
.L_2065:


//--------------------- .nv.info._ZN7cutlass13device_kernelIN5flash19FlashAttnFwdCombineIN4cute5tupleIJNS3_1CILi16EEENS5_ILi64EEEEEELi6ELi256ELi1ELb0ELb0ENS_6half_tEfNS_4arch4Sm90EEEEEvNT_6ParamsE --------------------------
	.section	.nv.info._ZN7cutlass13device_kernelIN5flash19FlashAttnFwdCombineIN4cute5tupleIJNS3_1CILi16EEENS5_ILi64EEEEEELi6ELi256ELi1ELb0ELb0ENS_6half_tEfNS_4arch4Sm90EEEEEvNT_6ParamsE,"",@"SHT_CUDA_INFO"
	.sectionflags	@""
	.align	4


	//----- nvinfo : EIATTR_CUDA_API_VERSION
	.align		4
        /*0000*/ 	.byte	0x04, 0x37
        /*0002*/ 	.short	(.L_2067 - .L_2066)
.L_2066:
        /*0004*/ 	.word	0x00000082


	//----- nvinfo : EIATTR_SW2861232_WAR
	.align		4
.L_2067:
        /*0008*/ 	.byte	0x01, 0x35
	.zero		2


	//----- nvinfo : EIATTR_PARAM_CBANK
	.align		4
        /*000c*/ 	.byte	0x04, 0x0a
        /*000e*/ 	.short	(.L_2069 - .L_2068)
	.align		4
.L_2068:
        /*0010*/ 	.word	index@(.nv.constant0._ZN7cutlass13device_kernelIN5flash19FlashAttnFwdCombineIN4cute5tupleIJNS3_1CILi16EEENS5_ILi64EEEEEELi6ELi256ELi1ELb0ELb0ENS_6half_tEfNS_4arch4Sm90EEEEEvNT_6ParamsE)
        /*0014*/ 	.short	0x0160
        /*0016*/ 	.short	0x00e8


	//----- nvinfo : EIATTR_CBANK_PARAM_SIZE
	.align		4
.L_2069:
        /*0018*/ 	.byte	0x03, 0x19
        /*001a*/ 	.short	0x00e8


	//----- nvinfo : EIATTR_KPARAM_INFO
	.align		4
        /*001c*/ 	.byte	0x04, 0x17
        /*001e*/ 	.short	(.L_2071 - .L_2070)
.L_2070:
        /*0020*/ 	.word	0x00000000
        /*0024*/ 	.short	0x0000
        /*0026*/ 	.short	0x0000
        /*0028*/ 	.byte	0x00, 0xf0, 0xa1, 0x03


	//----- nvinfo : EIATTR_MAXREG_COUNT
	.align		4
.L_2071:
        /*002c*/ 	.byte	0x03, 0x1b
        /*002e*/ 	.short	0x0080


	//----- nvinfo : EIATTR_NUM_BARRIERS
	.align		4
        /*0030*/ 	.byte	0x02, 0x4c
        /*0032*/ 	.byte	0x01
	.zero		1


	//----- nvinfo : EIATTR_EXTERNS
	.align		4
        /*0034*/ 	.byte	0x04, 0x0f
        /*0036*/ 	.short	(.L_2073 - .L_2072)


	//   ....[0]....
	.align		4
.L_2072:
        /*0038*/ 	.word	index@(__assertfail)


	//----- nvinfo : EIATTR_MERCURY_ISA_VERSION
	.align		4
.L_2073:
        /*003c*/ 	.byte	0x03, 0x5f
        /*003e*/ 	.short	0x0000


	//----- nvinfo : EIATTR_COOP_GROUP_MASK_REGIDS
	.align		4
        /*0040*/ 	.byte	0x04, 0x29
        /*0042*/ 	.short	(.L_2075 - .L_2074)


	//   ....[0]....
.L_2074:
        /*0044*/ 	.word	0xffffffff


	//   ....[1]....
        /*0048*/ 	.word	0xffffffff


	//   ....[2]....
        /*004c*/ 	.word	0xffffffff


	//   ....[3]....
        /*0050*/ 	.word	0xffffffff


	//   ....[4]....
        /*0054*/ 	.word	0xffffffff


	//   ....[5]....
        /*0058*/ 	.word	0xffffffff


	//   ....[6]....
        /*005c*/ 	.word	0xffffffff


	//   ....[7]....
        /*0060*/ 	.word	0xffffffff


	//   ....[8]....
        /*0064*/ 	.word	0xffffffff


	//   ....[9]....
        /*0068*/ 	.word	0xffffffff


	//   ....[10]....
        /*006c*/ 	.word	0xffffffff


	//   ....[11]....
        /*0070*/ 	.word	0xffffffff


	//   ....[12]....
        /*0074*/ 	.word	0xffffffff


	//----- nvinfo : EIATTR_COOP_GROUP_INSTR_OFFSETS
	.align		4
.L_2075:
        /*0078*/ 	.byte	0x04, 0x28
        /*007a*/ 	.short	(.L_2077 - .L_2076)


	//   ....[0]....
.L_2076:
        /*007c*/ 	.word	0x00000e70


	//   ....[1]....
        /*0080*/ 	.word	0x00000ed0


	//   ....[2]....
        /*0084*/ 	.word	0x00000f30


	//   ....[3]....
        /*0088*/ 	.word	0x00000f50


	//   ....[4]....
        /*008c*/ 	.word	0x00001090


	//   ....[5]....
        /*0090*/ 	.word	0x00001110


	//   ....[6]....
        /*0094*/ 	.word	0x00001120


	//   ....[7]....
        /*0098*/ 	.word	0x00001150


	//   ....[8]....
        /*009c*/ 	.word	0x00001160


	//   ....[9]....
        /*00a0*/ 	.word	0x00001190


	//   ....[10]....
        /*00a4*/ 	.word	0x000011a0


	//   ....[11]....
        /*00a8*/ 	.word	0x000011f0


	//   ....[12]....
        /*00ac*/ 	.word	0x000022d0


	//----- nvinfo : EIATTR_SYSCALL_OFFSETS
	.align		4
.L_2077:
        /*00b0*/ 	.byte	0x04, 0x46
        /*00b2*/ 	.short	(.L_2079 - .L_2078)


	//   ....[0]....
.L_2078:
        /*00b4*/ 	.word	0x00000390


	//----- nvinfo : EIATTR_EXIT_INSTR_OFFSETS
	.align		4
.L_2079:
        /*00b8*/ 	.byte	0x04, 0x1c
        /*00ba*/ 	.short	(.L_2081 - .L_2080)


	//   ....[0]....
.L_2080:
        /*00bc*/ 	.word	0x00000220


	//   ....[1]....
        /*00c0*/ 	.word	0x00002160


	//   ....[2]....
        /*00c4*/ 	.word	0x000022b0


	//----- nvinfo : EIATTR_CTAIDZ_USED
	.align		4
.L_2081:
        /*00c8*/ 	.byte	0x01, 0x04
	.zero		2


	//----- nvinfo : EIATTR_MAX_THREADS
	.align		4
        /*00cc*/ 	.byte	0x04, 0x05
        /*00ce*/ 	.short	(.L_2083 - .L_2082)
.L_2082:
        /*00d0*/ 	.word	0x00000100
        /*00d4*/ 	.word	0x00000001
        /*00d8*/ 	.word	0x00000001


	//----- nvinfo : EIATTR_CRS_STACK_SIZE
	.align		4
.L_2083:
        /*00dc*/ 	.byte	0x04, 0x1e
        /*00de*/ 	.short	(.L_2085 - .L_2084)
.L_2084:
        /*00e0*/ 	.word	0x00000000
.L_2085:


//--------------------- .nv.info._ZN7cutlass13device_kernelIN5flash19FlashAttnFwdCombineIN4cute5tupleIJNS3_1CILi16EEENS5_ILi64EEEEEELi5ELi256ELi1ELb0ELb0ENS_6half_tEfNS_4arch4Sm90EEEEEvNT_6ParamsE --------------------------
	.section	.nv.info._ZN7cutlass13device_kernelIN5flash19FlashAttnFwdCombineIN4cute5tupleIJNS3_1CILi16EEENS5_ILi64EEEEEELi5ELi256ELi1ELb0ELb0ENS_6half_tEfNS_4arch4Sm90EEEEEvNT_6ParamsE,"",@"SHT_CUDA_INFO"
	.sectionflags	@""
	.align	4


	//----- nvinfo : EIATTR_CUDA_API_VERSION
	.align		4
        /*0000*/ 	.byte	0x04, 0x37
        /*0002*/ 	.short	(.L_2087 - .L_2086)
.L_2086:
        /*0004*/ 	.word	0x00000082


	//----- nvinfo : EIATTR_SW2861232_WAR
	.align		4
.L_2087:
        /*0008*/ 	.byte	0x01, 0x35
	.zero		2


	//----- nvinfo : EIATTR_PARAM_CBANK
	.align		4
        /*000c*/ 	.byte	0x04, 0x0a
        /*000e*/ 	.short	(.L_2089 - .L_2088)
	.align		4
.L_2088:
        /*0010*/ 	.word	index@(.nv.constant0._ZN7cutlass13device_kernelIN5flash19FlashAttnFwdCombineIN4cute5tupleIJNS3_1CILi16EEENS5_ILi64EEEEEELi5ELi256ELi1ELb0ELb0ENS_6half_tEfNS_4arch4Sm90EEEEEvNT_6ParamsE)
        /*0014*/ 	.short	0x0160
        /*0016*/ 	.short	0x00e8


	//----- nvinfo : EIATTR_CBANK_PARAM_SIZE
	.align		4
.L_2089:
        /*0018*/ 	.byte	0x03, 0x19
        /*001a*/ 	.short	0x00e8


	//----- nvinfo : EIATTR_KPARAM_INFO
	.align		4
        /*001c*/ 	.byte	0x04, 0x17
        /*001e*/ 	.short	(.L_2091 - .L_2090)
.L_2090:
        /*0020*/ 	.word	0x00000000
        /*0024*/ 	.short	0x0000
        /*0026*/ 	.short	0x0000
        /*0028*/ 	.byte	0x00, 0xf0, 0xa1, 0x03


	//----- nvinfo : EIATTR_MAXREG_COUNT
	.align		4
.L_2091:
        /*002c*/ 	.byte	0x03, 0x1b
        /*002e*/ 	.short	0x0080


	//----- nvinfo : EIATTR_NUM_BARRIERS
	.align		4
        /*0030*/ 	.byte	0x02, 0x4c
        /*0032*/ 	.byte	0x01
	.zero		1


	//----- nvinfo : EIATTR_EXTERNS
	.align		4
        /*0034*/ 	.byte	0x04, 0x0f
        /*0036*/ 	.short	(.L_2093 - .L_2092)


	//   ....[0]....
	.align		4
.L_2092:
        /*0038*/ 	.word	index@(__assertfail)


	//----- nvinfo : EIATTR_MERCURY_ISA_VERSION
	.align		4
.L_2093:
        /*003c*/ 	.byte	0x03, 0x5f
        /*003e*/ 	.short	0x0000


	//----- nvinfo : EIATTR_COOP_GROUP_MASK_REGIDS
	.align		4
        /*0040*/ 	.byte	0x04, 0x29
        /*0042*/ 	.short	(.L_2095 - .L_2094)


	//   ....[0]....
.L_2094:
        /*0044*/ 	.word	0xffffffff


	//   ....[1]....
        /*0048*/ 	.word	0xffffffff


	//   ....[2]....
        /*004c*/ 	.word	0xffffffff


	//   ....[3]....
        /*0050*/ 	.word	0xffffffff


	//   ....[4]....
        /*0054*/ 	.word	0xffffffff


	//   ....[5]....
        /*0058*/ 	.word	0xffffffff


	//   ....[6]....
        /*005c*/ 	.word	0xffffffff


	//   ....[7]....
        /*0060*/ 	.word	0xffffffff


	//   ....[8]....
        /*0064*/ 	.word	0xffffffff


	//   ....[9]....
        /*0068*/ 	.word	0xffffffff


	//   ....[10]....
        /*006c*/ 	.word	0xffffffff


	//   ....[11]....
        /*0070*/ 	.word	0xffffffff


	//   ....[12]....
        /*0074*/ 	.word	0xffffffff


	//----- nvinfo : EIATTR_COOP_GROUP_INSTR_OFFSETS
	.align		4
.L_2095:
        /*0078*/ 	.byte	0x04, 0x28
        /*007a*/ 	.short	(.L_2097 - .L_2096)


	//   ....[0]....
.L_2096:
        /*007c*/ 	.word	0x00000c30


	//   ....[1]....
        /*0080*/ 	.word	0x00000c70


	//   ....[2]....
        /*0084*/ 	.word	0x00000cb0


	//   ....[3]....
        /*0088*/ 	.word	0x00000cd0


	//   ....[4]....
        /*008c*/ 	.word	0x00000d90


	//   ....[5]....
        /*0090*/ 	.word	0x00000dd0


	//   ....[6]....
        /*0094*/ 	.word	0x00000df0


	//   ....[7]....
        /*0098*/ 	.word	0x00000e10


	//   ....[8]....
        /*009c*/ 	.word	0x00000e30


	//   ....[9]....
        /*00a0*/ 	.word	0x00000e60


	//   ....[10]....
        /*00a4*/ 	.word	0x00000e90


	//   ....[11]....
        /*00a8*/ 	.word	0x00000ea0


	//   ....[12]....
        /*00ac*/ 	.word	0x00001fe0


	//----- nvinfo : EIATTR_SYSCALL_OFFSETS
	.align		4
.L_2097:
        /*00b0*/ 	.byte	0x04, 0x46
        /*00b2*/ 	.short	(.L_2099 - .L_2098)


	//   ....[0]....
.L_2098:
        /*00b4*/ 	.word	0x00000390


	//----- nvinfo : EIATTR_EXIT_INSTR_OFFSETS
	.align		4
.L_2099:
        /*00b8*/ 	.byte	0x04, 0x1c
        /*00ba*/ 	.short	(.L_2101 - .L_2100)


	//   ....[0]....
.L_2100:
        /*00bc*/ 	.word	0x00000220


	//   ....[1]....
        /*00c0*/ 	.word	0x00001e70


	//   ....[2]....
        /*00c4*/ 	.word	0x00001fc0


	//----- nvinfo : EIATTR_CTAIDZ_USED
	.align		4
.L_2101:
        /*00c8*/ 	.byte	0x01, 0x04
	.zero		2


	//----- nvinfo : EIATTR_MAX_THREADS
	.align		4
        /*00cc*/ 	.byte	0x04, 0x05
        /*00ce*/ 	.short	(.L_2103 - .L_2102)
.L_2102:
        /*00d0*/ 	.word	0x00000100
        /*00d4*/ 	.word	0x00000001
        /*00d8*/ 	.word	0x00000001


	//----- nvinfo : EIATTR_CRS_STACK_SIZE
	.align		4
.L_2103:
        /*00dc*/ 	.byte	0x04, 0x1e
        /*00de*/ 	.short	(.L_2105 - .L_2104)
.L_2104:
        /*00e0*/ 	.word	0x00000000
.L_2105:


//--------------------- .nv.info._ZN7cutlass13device_kernelIN5flash19FlashAttnFwdCombineIN4cute5tupleIJNS3_1CILi16EEENS5_ILi64EEEEEELi4ELi256ELi1ELb0ELb0ENS_6half_tEfNS_4arch4Sm90EEEEEvNT_6ParamsE --------------------------
	.section	.nv.info._ZN7cutlass13device_kernelIN5flash19FlashAttnFwdCombineIN4cute5tupleIJNS3_1CILi16EEENS5_ILi64EEEEEELi4ELi256ELi1ELb0ELb0ENS_6half_tEfNS_4arch4Sm90EEEEEvNT_6ParamsE,"",@"SHT_CUDA_INFO"
	.sectionflags	@""
	.align	4


	//----- nvinfo : EIATTR_CUDA_API_VERSION
	.align		4
        /*0000*/ 	.byte	0x04, 0x37
        /*0002*/ 	.short	(.L_2107 - .L_2106)
.L_2106:
        /*0004*/ 	.word	0x00000082


	//----- nvinfo : EIATTR_SW2861232_WAR
	.align		4
.L_2107:
        /*0008*/ 	.byte	0x01, 0x35
	.zero		2


	//----- nvinfo : EIATTR_PARAM_CBANK
	.align		4
        /*000c*/ 	.byte	0x04, 0x0a
        /*000e*/ 	.short	(.L_2109 - .L_2108)
	.align		4
.L_2108:
        /*0010*/ 	.word	index@(.nv.constant0._ZN7cutlass13device_kernelIN5flash19FlashAttnFwdCombineIN4cute5tupleIJNS3_1CILi16EEENS5_ILi64EEEEEELi4ELi256ELi1ELb0ELb0ENS_6half_tEfNS_4arch4Sm90EEEEEvNT_6ParamsE)
        /*0014*/ 	.short	0x0160
        /*0016*/ 	.short	0x00e8


	//----- nvinfo : EIATTR_CBANK_PARAM_SIZE
	.align		4
.L_2109:
        /*0018*/ 	.byte	0x03, 0x19
        /*001a*/ 	.short	0x00e8


	//----- nvinfo : EIATTR_KPARAM_INFO
	.align		4
        /*001c*/ 	.byte	0x04, 0x17
        /*001e*/ 	.short	(.L_2111 - .L_2110)
.L_2110:
        /*0020*/ 	.word	0x00000000
        /*0024*/ 	.short	0x0000
        /*0026*/ 	.short	0x0000
        /*0028*/ 	.byte	0x00, 0xf0, 0xa1, 0x03


	//----- nvinfo : EIATTR_MAXREG_COUNT
	.align		4
.L_2111:
        /*002c*/ 	.byte	0x03, 0x1b
        /*002e*/ 	.short	0x0080


	//----- nvinfo : EIATTR_NUM_BARRIERS
	.align		4
        /*0030*/ 	.byte	0x02, 0x4c
        /*0032*/ 	.byte	0x01
	.zero		1


	//----- nvinfo : EIATTR_EXTERNS
	.align		4
        /*0034*/ 	.byte	0x04, 0x0f
        /*0036*/ 	.short	(.L_2113 - .L_2112)


	//   ....[0]....
	.align		4
.L_2112:
        /*0038*/ 	.word	index@(__assertfail)


	//----- nvinfo : EIATTR_MERCURY_ISA_VERSION
	.align		4
.L_2113:
        /*003c*/ 	.byte	0x03, 0x5f
        /*003e*/ 	.short	0x0000


	//----- nvinfo : EIATTR_COOP_GROUP_MASK_REGIDS
	.align		4
        /*0040*/ 	.byte	0x04, 0x29
        /*0042*/ 	.short	(.L_2115 - .L_2114)


	//   ....[0]....
.L_2114:
        /*0044*/ 	.word	0xffffffff


	//   ....[1]....
        /*0048*/ 	.word	0xffffffff


	//   ....[2]....
        /*004c*/ 	.word	0xffffffff


	//   ....[3]....
        /*0050*/ 	.word	0xffffffff


	//   ....[4]....
        /*0054*/ 	.word	0xffffffff


	//   ....[5]....
        /*0058*/ 	.word	0xffffffff


	//   ....[6]....
        /*005c*/ 	.word	0xffffffff


	//   ....[7]....
        /*0060*/ 	.word	0xffffffff


	//   ....[8]....
        /*0064*/ 	.word	0xffffffff


	//   ....[9]....
        /*0068*/ 	.word	0xffffffff


	//   ....[10]....
        /*006c*/ 	.word	0xffffffff


	//   ....[11]....
        /*0070*/ 	.word	0xffffffff


	//   ....[12]....
        /*0074*/ 	.word	0xffffffff


	//----- nvinfo : EIATTR_COOP_GROUP_INSTR_OFFSETS
	.align		4
.L_2115:
        /*0078*/ 	.byte	0x04, 0x28
        /*007a*/ 	.short	(.L_2117 - .L_2116)


	//   ....[0]....
.L_2116:
        /*007c*/ 	.word	0x00000b10


	//   ....[1]....
        /*0080*/ 	.word	0x00000b50


	//   ....[2]....
        /*0084*/ 	.word	0x00000b70


	//   ....[3]....
        /*0088*/ 	.word	0x00000b90


	//   ....[4]....
        /*008c*/ 	.word	0x00000c10


	//   ....[5]....
        /*0090*/ 	.word	0x00000c50


	//   ....[6]....
        /*0094*/ 	.word	0x00000c60


	//   ....[7]....
        /*0098*/ 	.word	0x00000c90


	//   ....[8]....
        /*009c*/ 	.word	0x00000ca0


	//   ....[9]....
        /*00a0*/ 	.word	0x00000ce0


	//   ....[10]....
        /*00a4*/ 	.word	0x00000cf0


	//   ....[11]....
        /*00a8*/ 	.word	0x00000d30


	//   ....[12]....
        /*00ac*/ 	.word	0x00001e40


	//----- nvinfo : EIATTR_SYSCALL_OFFSETS
	.align		4
.L_2117:
        /*00b0*/ 	.byte	0x04, 0x46
        /*00b2*/ 	.short	(.L_2119 - .L_2118)


	//   ....[0]....
.L_2118:
        /*00b4*/ 	.word	0x00000390


	//----- nvinfo : EIATTR_EXIT_INSTR_OFFSETS
	.align		4
.L_2119:
        /*00b8*/ 	.byte	0x04, 0x1c
        /*00ba*/ 	.short	(.L_2121 - .L_2120)


	//   ....[0]....
.L_2120:
        /*00bc*/ 	.word	0x00000220


	//   ....[1]....
        /*00c0*/ 	.word	0x00001cd0


	//   ....[2]....
        /*00c4*/ 	.word	0x00001e20


	//----- nvinfo : EIATTR_CTAIDZ_USED
	.align		4
.L_2121:
        /*00c8*/ 	.byte	0x01, 0x04
	.zero		2


	//----- nvinfo : EIATTR_MAX_THREADS
	.align		4
        /*00cc*/ 	.byte	0x04, 0x05
        /*00ce*/ 	.short	(.L_2123 - .L_2122)
.L_2122:
        /*00d0*/ 	.word	0x00000100
        /*00d4*/ 	.word	0x00000001
        /*00d8*/ 	.word	0x00000001


	//----- nvinfo : EIATTR_CRS_STACK_SIZE
	.align		4
.L_2123:
        /*00dc*/ 	.byte	0x04, 0x1e
        /*00de*/ 	.short	(.L_2125 - .L_2124)
.L_2124:
        /*00e0*/ 	.word	0x00000000
.L_2125:


//--------------------- .nv.info._ZN7cutlass13device_kernelIN5flash19FlashAttnFwdCombineIN4cute5tupleIJNS3_1CILi16EEENS5_ILi64EEEEEELi8ELi256ELi1ELb0ELb1ENS_6half_tEfNS_4arch4Sm90EEEEEvNT_6ParamsE --------------------------
	.section	.nv.info._ZN7cutlass13device_kernelIN5flash19FlashAttnFwdCombineIN4cute5tupleIJNS3_1CILi16EEENS5_ILi64EEEEEELi8ELi256ELi1ELb0ELb1ENS_6half_tEfNS_4arch4Sm90EEEEEvNT_6ParamsE,"",@"SHT_CUDA_INFO"
	.sectionflags	@""
	.align	4


	//----- nvinfo : EIATTR_CUDA_API_VERSION
	.align		4
        /*0000*/ 	.byte	0x04, 0x37
        /*0002*/ 	.short	(.L_2127 - .L_2126)
.L_2126:
        /*0004*/ 	.word	0x00000082


	//----- nvinfo : EIATTR_SW2861232_WAR
	.align		4
.L_2127:
        /*0008*/ 	.byte	0x01, 0x35
	.zero		2


	//----- nvinfo : EIATTR_PARAM_CBANK
	.align		4
        /*000c*/ 	.byte	0x04, 0x0a
        /*000e*/ 	.short	(.L_2129 - .L_2128)
	.align		4
.L_2128:
        /*0010*/ 	.word	index@(.nv.constant0._ZN7cutlass13device_kernelIN5flash19FlashAttnFwdCombineIN4cute5tupleIJNS3_1CILi16EEENS5_ILi64EEEEEELi8ELi256ELi1ELb0ELb1ENS_6half_tEfNS_4arch4Sm90EEEEEvNT_6ParamsE)
        /*0014*/ 	.short	0x0160
        /*0016*/ 	.short	0x00e8


	//----- nvinfo : EIATTR_CBANK_PARAM_SIZE
	.align		4
.L_2129:
        /*0018*/ 	.byte	0x03, 0x19
        /*001a*/ 	.short	0x00e8


	//----- nvinfo : EIATTR_KPARAM_INFO
	.align		4
        /*001c*/ 	.byte	0x04, 0x17
        /*001e*/ 	.short	(.L_2131 - .L_2130)
.L_2130:
        /*0020*/ 	.word	0x00000000
        /*0024*/ 	.short	0x0000
        /*0026*/ 	.short	0x0000
        /*0028*/ 	.byte	0x00, 0xf0, 0xa1, 0x03


	//----- nvinfo : EIATTR_MAXREG_COUNT
	.align		4
.L_2131:
        /*002c*/ 	.byte	0x03, 0x1b
        /*002e*/ 	.short	0x0080


	//----- nvinfo : EIATTR_NUM_BARRIERS
	.align		4
        /*0030*/ 	.byte	0x02, 0x4c
        /*0032*/ 	.byte	0x01
	.zero		1


	//----- nvinfo : EIATTR_EXTERNS
	.align		4
        /*0034*/ 	.byte	0x04, 0x0f
        /*0036*/ 	.short	(.L_2133 - .L_2132)


	//   ....[0]....
	.align		4
.L_2132:
        /*0038*/ 	.word	index@(__assertfail)


	//----- nvinfo : EIATTR_MERCURY_ISA_VERSION
	.align		4
.L_2133:
        /*003c*/ 	.byte	0x03, 0x5f
        /*003e*/ 	.short	0x0000


	//----- nvinfo : EIATTR_COOP_GROUP_MASK_REGIDS
	.align		4
        /*0040*/ 	.byte	0x04, 0x29
        /*0042*/ 	.short	(.L_2135 - .L_2134)


	//   ....[0]....
.L_2134:
        /*0044*/ 	.word	0xffffffff


	//   ....[1]....
        /*0048*/ 	.word	0xffffffff


	//   ....[2]....
        /*004c*/ 	.word	0xffffffff


	//   ....[3]....
        /*0050*/ 	.word	0xffffffff


	//   ....[4]....
        /*0054*/ 	.word	0xffffffff


	//   ....[5]....
        /*0058*/ 	.word	0xffffffff


	//   ....[6]....
        /*005c*/ 	.word	0xffffffff


	//   ....[7]....
        /*0060*/ 	.word	0xffffffff


	//   ....[8]....
        /*0064*/ 	.word	0xffffffff


	//   ....[9]....
        /*0068*/ 	.word	0xffffffff


	//   ....[10]....
        /*006c*/ 	.word	0xffffffff


	//   ....[11]....
        /*0070*/ 	.word	0xffffffff


	//   ....[12]....
        /*0074*/ 	.word	0xffffffff


	//----- nvinfo : EIATTR_COOP_GROUP_INSTR_OFFSETS
	.align		4
.L_2135:
        /*0078*/ 	.byte	0x04, 0x28
        /*007a*/ 	.short	(.L_2137 - .L_2136)


	//   ....[0]....
.L_2136:
        /*007c*/ 	.word	0x00002560


	//   ....[1]....
        /*0080*/ 	.word	0x000025b0


	//   ....[2]....
        /*0084*/ 	.word	0x000025e0


	//   ....[3]....
        /*0088*/ 	.word	0x00002600


	//   ....[4]....
        /*008c*/ 	.word	0x00002bf0


	//   ....[5]....
        /*0090*/ 	.word	0x00002c40


	//   ....[6]....
        /*0094*/ 	.word	0x00002c50


	//   ....[7]....
        /*0098*/ 	.word	0x00002c90


	//   ....[8]....
        /*009c*/ 	.word	0x00002ca0


	//   ....[9]....
        /*00a0*/ 	.word	0x00002cd0


	//   ....[10]....
        /*00a4*/ 	.word	0x00002cf0


	//   ....[11]....
        /*00a8*/ 	.word	0x00002d20


	//   ....[12]....
        /*00ac*/ 	.word	0x00003f40


	//----- nvinfo : EIATTR_SYSCALL_OFFSETS
	.align		4
.L_2137:
        /*00b0*/ 	.byte	0x04, 0x46
        /*00b2*/ 	.short	(.L_2139 - .L_2138)


	//   ....[0]....
.L_2138:
        /*00b4*/ 	.word	0x000004b0


	//----- nvinfo : EIATTR_EXIT_INSTR_OFFSETS
	.align		4
.L_2139:
        /*00b8*/ 	.byte	0x04, 0x1c
        /*00ba*/ 	.short	(.L_2141 - .L_2140)


	//   ....[0]....
.L_2140:
        /*00bc*/ 	.word	0x00000200


	//   ....[1]....
        /*00c0*/ 	.word	0x00000360


	//   ....[2]....
        /*00c4*/ 	.word	0x00003e10


	//   ....[3]....
        /*00c8*/ 	.word	0x00003f20


	//----- nvinfo : EIATTR_CTAIDZ_USED
	.align		4
.L_2141:
        /*00cc*/ 	.byte	0x01, 0x04
	.zero		2


	//----- nvinfo : EIATTR_MAX_THREADS
	.align		4
        /*00d0*/ 	.byte	0x04, 0x05
        /*00d2*/ 	.short	(.L_2143 - .L_2142)
.L_2142:
        /*00d4*/ 	.word	0x00000100
        /*00d8*/ 	.word	0x00000001
        /*00dc*/ 	.word	0x00000001


	//----- nvinfo : EIATTR_CRS_STACK_SIZE
	.align		4
.L_2143:
        /*00e0*/ 	.byte	0x04, 0x1e
        /*00e2*/ 	.short	(.L_2145 - .L_2144)
.L_2144:
        /*00e4*/ 	.word	0x00000000
.L_2145:


//--------------------- .nv.info._ZN7cutlass13device_kernelIN5flash19FlashAttnFwdCombineIN4cute5tupleIJNS3_1CILi16EEENS5_ILi64EEEEEELi7ELi256ELi1ELb0ELb1ENS_6half_tEfNS_4arch4Sm90EEEEEvNT_6ParamsE --------------------------
	.section	.nv.info._ZN7cutlass13device_kernelIN5flash19FlashAttnFwdCombineIN4cute5tupleIJNS3_1CILi16EEENS5_ILi64EEEEEELi7ELi256ELi1ELb0ELb1ENS_6half_tEfNS_4arch4Sm90EEEEEvNT_6ParamsE,"",@"SHT_CUDA_INFO"
	.sectionflags	@""
	.align	4


	//----- nvinfo : EIATTR_CUDA_API_VERSION
	.align		4
        /*0000*/ 	.byte	0x04, 0x37
        /*0002*/ 	.short	(.L_2147 - .L_2146)
.L_2146:
        /*0004*/ 	.word	0x00000082


	//----- nvinfo : EIATTR_SW2861232_WAR
	.align		4
.L_2147:
        /*0008*/ 	.byte	0x01, 0x35
	.zero		2


	//----- nvinfo : EIATTR_PARAM_CBANK
	.align		4
        /*000c*/ 	.byte	0x04, 0x0a
        /*000e*/ 	.short	(.L_2149 - .L_2148)
	.align		4
.L_2148:
        /*0010*/ 	.word	index@(.nv.constant0._ZN7cutlass13device_kernelIN5flash19FlashAttnFwdCombineIN4cute5tupleIJNS3_1CILi16EEENS5_ILi64EEEEEELi7ELi256ELi1ELb0ELb1ENS_6half_tEfNS_4arch4Sm90EEEEEvNT_6ParamsE)
        /*0014*/ 	.short	0x0160
        /*0016*/ 	.short	0x00e8


	//----- nvinfo : EIATTR_CBANK_PARAM_SIZE
	.align		4
.L_2149:
        /*0018*/ 	.byte	0x03, 0x19
        /*001a*/ 	.short	0x00e8


	//----- nvinfo : EIATTR_KPARAM_INFO
	.align		4
        /*001c*/ 	.byte	0x04, 0x17
        /*001e*/ 	.short	(.L_2151 - .L_2150)
.L_2150:
        /*0020*/ 	.word	0x00000000
        /*0024*/ 	.short	0x0000
        /*0026*/ 	.short	0x0000
        /*0028*/ 	.byte	0x00, 0xf0, 0xa1, 0x03


	//----- nvinfo : EIATTR_MAXREG_COUNT
	.align		4
.L_2151:
        /*002c*/ 	.byte	0x03, 0x1b
        /*002e*/ 	.short	0x0080


	//----- nvinfo : EIATTR_NUM_BARRIERS
	.align		4
        /*0030*/ 	.byte	0x02, 0x4c
        /*0032*/ 	.byte	0x01
	.zero		1


	//----- nvinfo : EIATTR_EXTERNS
	.align		4
        /*0034*/ 	.byte	0x04, 0x0f
        /*0036*/ 	.short	(.L_2153 - .L_2152)


	//   ....[0]....
	.align		4
.L_2152:
        /*0038*/ 	.word	index@(__assertfail)


	//----- nvinfo : EIATTR_MERCURY_ISA_VERSION
	.align		4
.L_2153:
        /*003c*/ 	.byte	0x03, 0x5f
        /*003e*/ 	.short	0x0000


	//----- nvinfo : EIATTR_COOP_GROUP_MASK_REGIDS
	.align		4
        /*0040*/ 	.byte	0x04, 0x29
        /*0042*/ 	.short	(.L_2155 - .L_2154)


	//   ....[0]....
.L_2154:
        /*0044*/ 	.word	0xffffffff


	//   ....[1]....
        /*0048*/ 	.word	0xffffffff


	//   ....[2]....
        /*004c*/ 	.word	0xffffffff


	//   ....[3]....
        /*0050*/ 	.word	0xffffffff


	//   ....[4]....
        /*0054*/ 	.word	0xffffffff


	//   ....[5]....
        /*0058*/ 	.word	0xffffffff


	//   ....[6]....
        /*005c*/ 	.word	0xffffffff


	//   ....[7]....
        /*0060*/ 	.word	0xffffffff


	//   ....[8]....
        /*0064*/ 	.word	0xffffffff


	//   ....[9]....
        /*0068*/ 	.word	0xffffffff


	//   ....[10]....
        /*006c*/ 	.word	0xffffffff


	//   ....[11]....
        /*0070*/ 	.word	0xffffffff


	//   ....[12]....
        /*0074*/ 	.word	0xffffffff


	//----- nvinfo : EIATTR_COOP_GROUP_INSTR_OFFSETS
	.align		4
.L_2155:
        /*0078*/ 	.byte	0x04, 0x28
        /*007a*/ 	.short	(.L_2157 - .L_2156)


	//   ....[0]....
.L_2156:
        /*007c*/ 	.word	0x00001be0


	//   ....[1]....
        /*0080*/ 	.word	0x00001c30


	//   ....[2]....
        /*0084*/ 	.word	0x00001c60


	//   ....[3]....
        /*0088*/ 	.word	0x00001c80


	//   ....[4]....
        /*008c*/ 	.word	0x00001f20


	//   ....[5]....
        /*0090*/ 	.word	0x00001fb0


	//   ....[6]....
        /*0094*/ 	.word	0x00001fd0


	//   ....[7]....
        /*0098*/ 	.word	0x00001ff0


	//   ....[8]....
        /*009c*/ 	.word	0x00002010


	//   ....[9]....
        /*00a0*/ 	.word	0x00002040


	//   ....[10]....
        /*00a4*/ 	.word	0x00002050


	//   ....[11]....
        /*00a8*/ 	.word	0x000020a0


	//   ....[12]....
        /*00ac*/ 	.word	0x000031c0


	//----- nvinfo : EIATTR_SYSCALL_OFFSETS
	.align		4
.L_2157:
        /*00b0*/ 	.byte	0x04, 0x46
        /*00b2*/ 	.short	(.L_2159 - .L_2158)


	//   ....[0]....
.L_2158:
        /*00b4*/ 	.word	0x000004b0


	//----- nvinfo : EIATTR_EXIT_INSTR_OFFSETS
	.align		4
.L_2159:
        /*00b8*/ 	.byte	0x04, 0x1c
        /*00ba*/ 	.short	(.L_2161 - .L_2160)


	//   ....[0]....
.L_2160:
        /*00bc*/ 	.word	0x00000200


	//   ....[1]....
        /*00c0*/ 	.word	0x00000360


	//   ....[2]....
        /*00c4*/ 	.word	0x00003090


	//   ....[3]....
        /*00c8*/ 	.word	0x000031a0


	//----- nvinfo : EIATTR_CTAIDZ_USED
	.align		4
.L_2161:
        /*00cc*/ 	.byte	0x01, 0x04
	.zero		2


	//----- nvinfo : EIATTR_MAX_THREADS
	.align		4
        /*00d0*/ 	.byte	0x04, 0x05
        /*00d2*/ 	.short	(.L_2163 - .L_2162)
.L_2162:
        /*00d4*/ 	.word	0x00000100
        /*00d8*/ 	.word	0x00000001
        /*00dc*/ 	.word	0x00000001


	//----- nvinfo : EIATTR_CRS_STACK_SIZE
	.align		4
.L_2163:
        /*00e0*/ 	.byte	0x04, 0x1e
        /*00e2*/ 	.short	(.L_2165 - .L_2164)
.L_2164:
        /*00e4*/ 	.word	0x00000000
.L_2165:


//--------------------- .nv.info._ZN7cutlass13device_kernelIN5flash19FlashAttnFwdCombineIN4cute5tupleIJNS3_1CILi16EEENS5_ILi64EEEEEELi6ELi256ELi1ELb0ELb1ENS_6half_tEfNS_4arch4Sm90EEEEEvNT_6ParamsE --------------------------
	.section	.nv.info._ZN7cutlass13device_kernelIN5flash19FlashAttnFwdCombineIN4cute5tupleIJNS3_1CILi16EEENS5_ILi64EEEEEELi6ELi256ELi1ELb0ELb1ENS_6half_tEfNS_4arch4Sm90EEEEEvNT_6ParamsE,"",@"SHT_CUDA_INFO"
	.sectionflags	@""
	.align	4


	//----- nvinfo : EIATTR_CUDA_API_VERSION
	.align		4
        /*0000*/ 	.byte	0x04, 0x37
        /*0002*/ 	.short	(.L_2167 - .L_2166)
.L_2166:
        /*0004*/ 	.word	0x00000082


	//----- nvinfo : EIATTR_SW2861232_WAR
	.align		4
.L_2167:
        /*0008*/ 	.byte	0x01, 0x35
	.zero		2


	//----- nvinfo : EIATTR_PARAM_CBANK
	.align		4
        /*000c*/ 	.byte	0x04, 0x0a
        /*000e*/ 	.short	(.L_2169 - .L_2168)
	.align		4
.L_2168:
        /*0010*/ 	.word	index@(.nv.constant0._ZN7cutlass13device_kernelIN5flash19FlashAttnFwdCombineIN4cute5tupleIJNS3_1CILi16EEENS5_ILi64EEEEEELi6ELi256ELi1ELb0ELb1ENS_6half_tEfNS_4arch4Sm90EEEEEvNT_6ParamsE)
        /*0014*/ 	.short	0x0160
        /*0016*/ 	.short	0x00e8


	//----- nvinfo : EIATTR_CBANK_PARAM_SIZE
	.align		4
.L_2169:
        /*0018*/ 	.byte	0x03, 0x19
        /*001a*/ 	.short	0x00e8


	//----- nvinfo : EIATTR_KPARAM_INFO
	.align		4
        /*001c*/ 	.byte	0x04, 0x17
        /*001e*/ 	.short	(.L_2171 - .L_2170)
.L_2170:
        /*0020*/ 	.word	0x00000000
        /*0024*/ 	.short	0x0000
        /*0026*/ 	.short	0x0000
        /*0028*/ 	.byte	0x00, 0xf0, 0xa1, 0x03


	//----- nvinfo : EIATTR_MAXREG_COUNT
	.align		4
.L_2171:
        /*002c*/ 	.byte	0x03, 0x1b
        /*002e*/ 	.short	0x0080


	//----- nvinfo : EIATTR_NUM_BARRIERS
	.align		4
        /*0030*/ 	.byte	0x02, 0x4c
        /*0032*/ 	.byte	0x01
	.zero		1


	//----- nvinfo : EIATTR_EXTERNS
	.align		4
        /*0034*/ 	.byte	0x04, 0x0f
        /*0036*/ 	.short	(.L_2173 - .L_2172)


	//   ....[0]....
	.align		4
.L_2172:
        /*0038*/ 	.word	index@(__assertfail)


	//----- nvinfo : EIATTR_MERCURY_ISA_VERSION
	.align		4
.L_2173:
        /*003c*/ 	.byte	0x03, 0x5f
        /*003e*/ 	.short	0x0000


	//----- nvinfo : EIATTR_COOP_GROUP_MASK_REGIDS
	.align		4
        /*0040*/ 	.byte	0x04, 0x29
        /*0042*/ 	.short	(.L_2175 - .L_2174)


	//   ....[0]....
.L_2174:
        /*0044*/ 	.word	0xffffffff


	//   ....[1]....
        /*0048*/ 	.word	0xffffffff


	//   ....[2]....
        /*004c*/ 	.word	0xffffffff


	//   ....[3]....
        /*0050*/ 	.word	0xffffffff


	//   ....[4]....
        /*0054*/ 	.word	0xffffffff


	//   ....[5]....
        /*0058*/ 	.word	0xffffffff


	//   ....[6]....
        /*005c*/ 	.word	0xffffffff


	//   ....[7]....
        /*0060*/ 	.word	0xffffffff


	//   ....[8]....
        /*0064*/ 	.word	0xffffffff


	//   ....[9]....
        /*0068*/ 	.word	0xffffffff


	//   ....[10]....
        /*006c*/ 	.word	0xffffffff


	//   ....[11]....
        /*0070*/ 	.word	0xffffffff


	//   ....[12]....
        /*0074*/ 	.word	0xffffffff


	//----- nvinfo : EIATTR_COOP_GROUP_INSTR_OFFSETS
	.align		4
.L_2175:
        /*0078*/ 	.byte	0x04, 0x28
        /*007a*/ 	.short	(.L_2177 - .L_2176)


	//   ....[0]....
.L_2176:
        /*007c*/ 	.word	0x000017a0


	//   ....[1]....
        /*0080*/ 	.word	0x000017f0


	//   ....[2]....
        /*0084*/ 	.word	0x00001820


	//   ....[3]....
        /*0088*/ 	.word	0x00001840


	//   ....[4]....
        /*008c*/ 	.word	0x00001980


	//   ....[5]....
        /*0090*/ 	.word	0x00001a00


	//   ....[6]....
        /*0094*/ 	.word	0x00001a10


	//   ....[7]....
        /*0098*/ 	.word	0x00001a40


	//   ....[8]....
        /*009c*/ 	.word	0x00001a50


	//   ....[9]....
        /*00a0*/ 	.word	0x00001a90


	//   ....[10]....
        /*00a4*/ 	.word	0x00001aa0


	//   ....[11]....
        /*00a8*/ 	.word	0x00001ad0


	//   ....[12]....
        /*00ac*/ 	.word	0x00002ba0


	//----- nvinfo : EIATTR_SYSCALL_OFFSETS
	.align		4
.L_2177:
        /*00b0*/ 	.byte	0x04, 0x46
        /*00b2*/ 	.short	(.L_2179 - .L_2178)


	//   ....[0]....
.L_2178:
        /*00b4*/ 	.word	0x000004b0


	//----- nvinfo : EIATTR_EXIT_INSTR_OFFSETS
	.align		4
.L_2179:
        /*00b8*/ 	.byte	0x04, 0x1c
        /*00ba*/ 	.short	(.L_2181 - .L_2180)


	//   ....[0]....
.L_2180:
        /*00bc*/ 	.word	0x00000200


	//   ....[1]....
        /*00c0*/ 	.word	0x00000360


	//   ....[2]....
        /*00c4*/ 	.word	0x00002a70


	//   ....[3]....
        /*00c8*/ 	.word	0x00002b80


	//----- nvinfo : EIATTR_CTAIDZ_USED
	.align		4
.L_2181:
        /*00cc*/ 	.byte	0x01, 0x04
	.zero		2


	//----- nvinfo : EIATTR_MAX_THREADS
	.align		4
        /*00d0*/ 	.byte	0x04, 0x05
        /*00d2*/ 	.short	(.L_2183 - .L_2182)
.L_2182:
        /*00d4*/ 	.word	0x00000100
        /*00d8*/ 	.word	0x00000001
        /*00dc*/ 	.word	0x00000001


	//----- nvinfo : EIATTR_CRS_STACK_SIZE
	.align		4
.L_2183:
        /*00e0*/ 	.byte	0x04, 0x1e
        /*00e2*/ 	.short	(.L_2185 - .L_2184)
.L_2184:
        /*00e4*/ 	.word	0x00000000
.L_2185:


//--------------------- .nv.info._ZN7cutlass13device_kernelIN5flash19FlashAttnFwdCombineIN4cute5tupleIJNS3_1CILi16EEENS5_ILi64EEEEEELi5ELi256ELi1ELb0ELb1ENS_6half_tEfNS_4arch4Sm90EEEEEvNT_6ParamsE --------------------------
	.section	.nv.info._ZN7cutlass13device_kernelIN5flash19FlashAttnFwdCombineIN4cute5tupleIJNS3_1CILi16EEENS5_ILi64EEEEEELi5ELi256ELi1ELb0ELb1ENS_6half_tEfNS_4arch4Sm90EEEEEvNT_6ParamsE,"",@"SHT_CUDA_INFO"
	.sectionflags	@""
	.align	4


	//----- nvinfo : EIATTR_CUDA_API_VERSION
	.align		4
        /*0000*/ 	.byte	0x04, 0x37
        /*0002*/ 	.short	(.L_2187 - .L_2186)
.L_2186:
        /*0004*/ 	.word	0x00000082


	//----- nvinfo : EIATTR_SW2861232_WAR
	.align		4
.L_2187:
        /*0008*/ 	.byte	0x01, 0x35
	.zero		2


	//----- nvinfo : EIATTR_PARAM_CBANK
	.align		4
        /*000c*/ 	.byte	0x04, 0x0a
        /*000e*/ 	.short	(.L_2189 - .L_2188)
	.align		4
.L_2188:
        /*0010*/ 	.word	index@(.nv.constant0._ZN7cutlass13device_kernelIN5flash19FlashAttnFwdCombineIN4cute5tupleIJNS3_1CILi16EEENS5_ILi64EEEEEELi5ELi256ELi1ELb0ELb1ENS_6half_tEfNS_4arch4Sm90EEEEEvNT_6ParamsE)
        /*0014*/ 	.short	0x0160
        /*0016*/ 	.short	0x00e8


	//----- nvinfo : EIATTR_CBANK_PARAM_SIZE
	.align		4
.L_2189:
        /*0018*/ 	.byte	0x03, 0x19
        /*001a*/ 	.short	0x00e8


	//----- nvinfo : EIATTR_KPARAM_INFO
	.align		4
        /*001c*/ 	.byte	0x04, 0x17
        /*001e*/ 	.short	(.L_2191 - .L_2190)
.L_2190:
        /*0020*/ 	.word	0x00000000
        /*0024*/ 	.short	0x0000
        /*0026*/ 	.short	0x0000
        /*0028*/ 	.byte	0x00, 0xf0, 0xa1, 0x03


	//----- nvinfo : EIATTR_MAXREG_COUNT
	.align		4
.L_2191:
        /*002c*/ 	.byte	0x03, 0x1b
        /*002e*/ 	.short	0x0080


	//----- nvinfo : EIATTR_NUM_BARRIERS
	.align		4
        /*0030*/ 	.byte	0x02, 0x4c
        /*0032*/ 	.byte	0x01
	.zero		1


	//----- nvinfo : EIATTR_EXTERNS
	.align		4
        /*0034*/ 	.byte	0x04, 0x0f
        /*0036*/ 	.short	(.L_2193 - .L_2192)


	//   ....[0]....
	.align		4
.L_2192:
        /*0038*/ 	.word	index@(__assertfail)


	//----- nvinfo : EIATTR_MERCURY_ISA_VERSION
	.align		4
.L_2193:
        /*003c*/ 	.byte	0x03, 0x5f
        /*003e*/ 	.short	0x0000


	//----- nvinfo : EIATTR_COOP_GROUP_MASK_REGIDS
	.align		4
        /*0040*/ 	.byte	0x04, 0x29
        /*0042*/ 	.short	(.L_2195 - .L_2194)


	//   ....[0]....
.L_2194:
        /*0044*/ 	.word	0xffffffff


	//   ....[1]....
        /*0048*/ 	.word	0xffffffff


	//   ....[2]....
        /*004c*/ 	.word	0xffffffff


	//   ....[3]....
        /*0050*/ 	.word	0xffffffff


	//   ....[4]....
        /*0054*/ 	.word	0xffffffff


	//   ....[5]....
        /*0058*/ 	.word	0xffffffff


	//   ....[6]....
        /*005c*/ 	.word	0xffffffff


	//   ....[7]....
        /*0060*/ 	.word	0xffffffff


	//   ....[8]....
        /*0064*/ 	.word	0xffffffff


	//   ....[9]....
        /*0068*/ 	.word	0xffffffff


	//   ....[10]....
        /*006c*/ 	.word	0xffffffff


	//   ....[11]....
        /*0070*/ 	.word	0xffffffff


	//   ....[12]....
        /*0074*/ 	.word	0xffffffff


	//----- nvinfo : EIATTR_COOP_GROUP_INSTR_OFFSETS
	.align		4
.L_2195:
        /*0078*/ 	.byte	0x04, 0x28
        /*007a*/ 	.short	(.L_2197 - .L_2196)


	//   ....[0]....
.L_2196:
        /*007c*/ 	.word	0x00001560


	//   ....[1]....
        /*0080*/ 	.word	0x000015a0


	//   ....[2]....
        /*0084*/ 	.word	0x000015c0


	//   ....[3]....
        /*0088*/ 	.word	0x000015e0


	//   ....[4]....
        /*008c*/ 	.word	0x000016b0


	//   ....[5]....
        /*0090*/ 	.word	0x000016f0


	//   ....[6]....
        /*0094*/ 	.word	0x00001710


	//   ....[7]....
        /*0098*/ 	.word	0x00001730


	//   ....[8]....
        /*009c*/ 	.word	0x00001750


	//   ....[9]....
        /*00a0*/ 	.word	0x00001770


	//   ....[10]....
        /*00a4*/ 	.word	0x000017a0


	//   ....[11]....
        /*00a8*/ 	.word	0x000017c0


	//   ....[12]....
        /*00ac*/ 	.word	0x00002860


	//----- nvinfo : EIATTR_SYSCALL_OFFSETS
	.align		4
.L_2197:
        /*00b0*/ 	.byte	0x04, 0x46
        /*00b2*/ 	.short	(.L_2199 - .L_2198)


	//   ....[0]....
.L_2198:
        /*00b4*/ 	.word	0x000004b0


	//----- nvinfo : EIATTR_EXIT_INSTR_OFFSETS
	.align		4
.L_2199:
        /*00b8*/ 	.byte	0x04, 0x1c
        /*00ba*/ 	.short	(.L_2201 - .L_2200)


	//   ....[0]....
.L_2200:
        /*00bc*/ 	.word	0x00000200


	//   ....[1]....
        /*00c0*/ 	.word	0x00000360


	//   ....[2]....
        /*00c4*/ 	.word	0x00002730


	//   ....[3]....
        /*00c8*/ 	.word	0x00002840


	//----- nvinfo : EIATTR_CTAIDZ_USED
	.align		4
.L_2201:
        /*00cc*/ 	.byte	0x01, 0x04
	.zero		2


	//----- nvinfo : EIATTR_MAX_THREADS
	.align		4
        /*00d0*/ 	.byte	0x04, 0x05
        /*00d2*/ 	.short	(.L_2203 - .L_2202)
.L_2202:
        /*00d4*/ 	.word	0x00000100
        /*00d8*/ 	.word	0x00000001
        /*00dc*/ 	.word	0x00000001


	//----- nvinfo : EIATTR_CRS_STACK_SIZE
	.align		4
.L_2203:
        /*00e0*/ 	.byte	0x04, 0x1e
        /*00e2*/ 	.short	(.L_2205 - .L_2204)
.L_2204:
        /*00e4*/ 	.word	0x00000000
.L_2205:


//--------------------- .nv.info._ZN7cutlass13device_kernelIN5flash19FlashAttnFwdCombineIN4cute5tupleIJNS3_1CILi16EEENS5_ILi64EEEEEELi4ELi256ELi1ELb0ELb1ENS_6half_tEfNS_4arch4Sm90EEEEEvNT_6ParamsE --------------------------
	.section	.nv.info._ZN7cutlass13device_kernelIN5flash19FlashAttnFwdCombineIN4cute5tupleIJNS3_1CILi16EEENS5_ILi64EEEEEELi4ELi256ELi1ELb0ELb1ENS_6half_tEfNS_4arch4Sm90EEEEEvNT_6ParamsE,"",@"SHT_CUDA_INFO"
	.sectionflags	@""
	.align	4


	//----- nvinfo : EIATTR_CUDA_API_VERSION
	.align		4
        /*0000*/ 	.byte	0x04, 0x37
        /*0002*/ 	.short	(.L_2207 - .L_2206)
.L_2206:
        /*0004*/ 	.word	0x00000082


	//----- nvinfo : EIATTR_SW2861232_WAR
	.align		4
.L_2207:
        /*0008*/ 	.byte	0x01, 0x35
	.zero		2


	//----- nvinfo : EIATTR_PARAM_CBANK
	.align		4
        /*000c*/ 	.byte	0x04, 0x0a
        /*000e*/ 	.short	(.L_2209 - .L_2208)
	.align		4
.L_2208:
        /*0010*/ 	.word	index@(.nv.constant0._ZN7cutlass13device_kernelIN5flash19FlashAttnFwdCombineIN4cute5tupleIJNS3_1CILi16EEENS5_ILi64EEEEEELi4ELi256ELi1ELb0ELb1ENS_6half_tEfNS_4arch4Sm90EEEEEvNT_6ParamsE)
        /*0014*/ 	.short	0x0160
        /*0016*/ 	.short	0x00e8


	//----- nvinfo : EIATTR_CBANK_PARAM_SIZE
	.align		4
.L_2209:
        /*0018*/ 	.byte	0x03, 0x19
        /*001a*/ 	.short	0x00e8


	//----- nvinfo : EIATTR_KPARAM_INFO
	.align		4
        /*001c*/ 	.byte	0x04, 0x17
        /*001e*/ 	.short	(.L_2211 - .L_2210)
.L_2210:
        /*0020*/ 	.word	0x00000000
        /*0024*/ 	.short	0x0000
        /*0026*/ 	.short	0x0000
        /*0028*/ 	.byte	0x00, 0xf0, 0xa1, 0x03


	//----- nvinfo : EIATTR_MAXREG_COUNT
	.align		4
.L_2211:
        /*002c*/ 	.byte	0x03, 0x1b
        /*002e*/ 	.short	0x0080


	//----- nvinfo : EIATTR_NUM_BARRIERS
	.align		4
        /*0030*/ 	.byte	0x02, 0x4c
        /*0032*/ 	.byte	0x01
	.zero		1


	//----- nvinfo : EIATTR_EXTERNS
	.align		4
        /*0034*/ 	.byte	0x04, 0x0f
        /*0036*/ 	.short	(.L_2213 - .L_2212)


	//   ....[0]....
	.align		4
.L_2212:
        /*0038*/ 	.word	index@(__assertfail)


	//----- nvinfo : EIATTR_MERCURY_ISA_VERSION
	.align		4
.L_2213:
        /*003c*/ 	.byte	0x03, 0x5f
        /*003e*/ 	.short	0x0000


	//----- nvinfo : EIATTR_COOP_GROUP_MASK_REGIDS
	.align		4
        /*0040*/ 	.byte	0x04, 0x29
        /*0042*/ 	.short	(.L_2215 - .L_2214)


	//   ....[0]....
.L_2214:
        /*0044*/ 	.word	0xffffffff


	//   ....[1]....
        /*0048*/ 	.word	0xffffffff


	//   ....[2]....
        /*004c*/ 	.word	0xffffffff


	//   ....[3]....
        /*0050*/ 	.word	0xffffffff


	//   ....[4]....
        /*0054*/ 	.word	0xffffffff


	//   ....[5]....
        /*0058*/ 	.word	0xffffffff


	//   ....[6]....
        /*005c*/ 	.word	0xffffffff


	//   ....[7]....
        /*0060*/ 	.word	0xffffffff


	//   ....[8]....
        /*0064*/ 	.word	0xffffffff


	//   ....[9]....
        /*0068*/ 	.word	0xffffffff


	//   ....[10]....
        /*006c*/ 	.word	0xffffffff


	//   ....[11]....
        /*0070*/ 	.word	0xffffffff


	//   ....[12]....
        /*0074*/ 	.word	0xffffffff


	//----- nvinfo : EIATTR_COOP_GROUP_INSTR_OFFSETS
	.align		4
.L_2215:
        /*0078*/ 	.byte	0x04, 0x28
        /*007a*/ 	.short	(.L_2217 - .L_2216)


	//   ....[0]....
.L_2216:
        /*007c*/ 	.word	0x00001440


	//   ....[1]....
        /*0080*/ 	.word	0x00001480


	//   ....[2]....
        /*0084*/ 	.word	0x000014a0


	//   ....[3]....
        /*0088*/ 	.word	0x000014c0


	//   ....[4]....
        /*008c*/ 	.word	0x00001550


	//   ....[5]....
        /*0090*/ 	.word	0x00001580


	//   ....[6]....
        /*0094*/ 	.word	0x00001590


	//   ....[7]....
        /*0098*/ 	.word	0x000015c0


	//   ....[8]....
        /*009c*/ 	.word	0x000015d0


	//   ....[9]....
        /*00a0*/ 	.word	0x00001600


	//   ....[10]....
        /*00a4*/ 	.word	0x00001610


	//   ....[11]....
        /*00a8*/ 	.word	0x00001670


	//   ....[12]....
        /*00ac*/ 	.word	0x000026c0


	//----- nvinfo : EIATTR_SYSCALL_OFFSETS
	.align		4
.L_2217:
        /*00b0*/ 	.byte	0x04, 0x46
        /*00b2*/ 	.short	(.L_2219 - .L_2218)


	//   ....[0]....
.L_2218:
        /*00b4*/ 	.word	0x000004b0


	//----- nvinfo : EIATTR_EXIT_INSTR_OFFSETS
	.align		4
.L_2219:
        /*00b8*/ 	.byte	0x04, 0x1c
        /*00ba*/ 	.short	(.L_2221 - .L_2220)


	//   ....[0]....
.L_2220:
        /*00bc*/ 	.word	0x00000200


	//   ....[1]....
        /*00c0*/ 	.word	0x00000360


	//   ....[2]....
        /*00c4*/ 	.word	0x00002590


	//   ....[3]....
        /*00c8*/ 	.word	0x000026a0


	//----- nvinfo : EIATTR_CTAIDZ_USED
	.align		4
.L_2221:
        /*00cc*/ 	.byte	0x01, 0x04
	.zero		2


	//----- nvinfo : EIATTR_MAX_THREADS
	.align		4
        /*00d0*/ 	.byte	0x04, 0x05
        /*00d2*/ 	.short	(.L_2223 - .L_2222)
.L_2222:
        /*00d4*/ 	.word	0x00000100
        /*00d8*/ 	.word	0x00000001
        /*00dc*/ 	.word	0x00000001


	//----- nvinfo : EIATTR_CRS_STACK_SIZE
	.align		4
.L_2223:
        /*00e0*/ 	.byte	0x04, 0x1e
        /*00e2*/ 	.short	(.L_2225 - .L_2224)
.L_2224:
        /*00e4*/ 	.word	0x00000000
.L_2225:


//--------------------- .nv.info._ZN7cutlass13device_kernelIN5flash19FlashAttnFwdCombineIN4cute5tupleIJNS3_1CILi16EEENS5_ILi64EEEEEELi8ELi256ELi1ELb0ELb0ENS_6half_tEfNS_4arch4Sm80EEEEEvNT_6ParamsE --------------------------
	.section	.nv.info._ZN7cutlass13device_kernelIN5flash19FlashAttnFwdCombineIN4cute5tupleIJNS3_1CILi16EEENS5_ILi64EEEEEELi8ELi256ELi1ELb0ELb0ENS_6half_tEfNS_4arch4Sm80EEEEEvNT_6ParamsE,"",@"SHT_CUDA_INFO"
	.sectionflags	@""
	.align	4


	//----- nvinfo : EIATTR_CUDA_API_VERSION
	.align		4
        /*0000*/ 	.byte	0x04, 0x37
        /*0002*/ 	.short	(.L_2227 - .L_2226)
.L_2226:
        /*0004*/ 	.word	0x00000082


	//----- nvinfo : EIATTR_SW2861232_WAR
	.align		4
.L_2227:
        /*0008*/ 	.byte	0x01, 0x35
	.zero		2


	//----- nvinfo : EIATTR_PARAM_CBANK
	.align		4
        /*000c*/ 	.byte	0x04, 0x0a
        /*000e*/ 	.short	(.L_2229 - .L_2228)
	.align		4
.L_2228:
        /*0010*/ 	.word	index@(.nv.constant0._ZN7cutlass13device_kernelIN5flash19FlashAttnFwdCombineIN4cute5tupleIJNS3_1CILi16EEENS5_ILi64EEEEEELi8ELi256ELi1ELb0ELb0ENS_6half_tEfNS_4arch4Sm80EEEEEvNT_6ParamsE)
        /*0014*/ 	.short	0x0160
        /*0016*/ 	.short	0x00e8


	//----- nvinfo : EIATTR_CBANK_PARAM_SIZE
	.align		4
.L_2229:
        /*0018*/ 	.byte	0x03, 0x19
        /*001a*/ 	.short	0x00e8


	//----- nvinfo : EIATTR_KPARAM_INFO
	.align		4
        /*001c*/ 	.byte	0x04, 0x17
        /*001e*/ 	.short	(.L_2231 - .L_2230)
.L_2230:
        /*0020*/ 	.word	0x00000000
        /*0024*/ 	.short	0x0000
        /*0026*/ 	.short	0x0000
        /*0028*/ 	.byte	0x00, 0xf0, 0xa1, 0x03


	//----- nvinfo : EIATTR_MAXREG_COUNT
	.align		4
.L_2231:
        /*002c*/ 	.byte	0x03, 0x1b
        /*002e*/ 	.short	0x0080


	//----- nvinfo : EIATTR_NUM_BARRIERS
	.align		4
        /*0030*/ 	.byte	0x02, 0x4c
        /*0032*/ 	.byte	0x01
	.zero		1


	//----- nvinfo : EIATTR_EXTERNS
	.align		4
        /*0034*/ 	.byte	0x04, 0x0f
        /*0036*/ 	.short	(.L_2233 - .L_2232)


	//   ....[0]....
	.align		4
.L_2232:
        /*0038*/ 	.word	index@(__assertfail)


	//----- nvinfo : EIATTR_MERCURY_ISA_VERSION
	.align		4
.L_2233:
        /*003c*/ 	.byte	0x03, 0x5f
        /*003e*/ 	.short	0x0000


	//----- nvinfo : EIATTR_COOP_GROUP_MASK_REGIDS
	.align		4
        /*0040*/ 	.byte	0x04, 0x29
        /*0042*/ 	.short	(.L_2235 - .L_2234)


	//   ....[0]....
.L_2234:
        /*0044*/ 	.word	0xffffffff


	//   ....[1]....
        /*0048*/ 	.word	0xffffffff


	//   ....[2]....
        /*004c*/ 	.word	0xffffffff


	//   ....[3]....
        /*0050*/ 	.word	0xffffffff


	//   ....[4]....
        /*0054*/ 	.word	0xffffffff


	//   ....[5]....
        /*0058*/ 	.word	0xffffffff


	//   ....[6]....
        /*005c*/ 	.word	0xffffffff


	//   ....[7]....
        /*0060*/ 	.word	0xffffffff


	//   ....[8]....
        /*0064*/ 	.word	0xffffffff


	//   ....[9]....
        /*0068*/ 	.word	0xffffffff


	//   ....[10]....
        /*006c*/ 	.word	0xffffffff


	//   ....[11]....
        /*0070*/ 	.word	0xffffffff


	//   ....[12]....
        /*0074*/ 	.word	0xffffffff


	//----- nvinfo : EIATTR_COOP_GROUP_INSTR_OFFSETS
	.align		4
.L_2235:
        /*0078*/ 	.byte	0x04, 0x28
        /*007a*/ 	.short	(.L_2237 - .L_2236)


	//   ....[0]....
.L_2236:
        /*007c*/ 	.word	0x00001bf0


	//   ....[1]....
        /*0080*/ 	.word	0x00001c40


	//   ....[2]....
        /*0084*/ 	.word	0x00001c70


	//   ....[3]....
        /*0088*/ 	.word	0x00001c90


	//   ....[4]....
        /*008c*/ 	.word	0x00002280


	//   ....[5]....
        /*0090*/ 	.word	0x000022c0


	//   ....[6]....
        /*0094*/ 	.word	0x000022e0


	//   ....[7]....
        /*0098*/ 	.word	0x00002310


	//   ....[8]....
        /*009c*/ 	.word	0x00002330


	//   ....[9]....
        /*00a0*/ 	.word	0x00002350


	//   ....[10]....
        /*00a4*/ 	.word	0x00002380


	//   ....[11]....
        /*00a8*/ 	.word	0x000023a0


	//   ....[12]....
        /*00ac*/ 	.word	0x00003680


	//----- nvinfo : EIATTR_SYSCALL_OFFSETS
	.align		4
.L_2237:
        /*00b0*/ 	.byte	0x04, 0x46
        /*00b2*/ 	.short	(.L_2239 - .L_2238)


	//   ....[0]....
.L_2238:
        /*00b4*/ 	.word	0x00000390


	//----- nvinfo : EIATTR_EXIT_INSTR_OFFSETS
	.align		4
.L_2239:
        /*00b8*/ 	.byte	0x04, 0x1c
        /*00ba*/ 	.short	(.L_2241 - .L_2240)


	//   ....[0]....
.L_2240:
        /*00bc*/ 	.word	0x00000220


	//   ....[1]....
        /*00c0*/ 	.word	0x00003510


	//   ....[2]....
        /*00c4*/ 	.word	0x00003660


	//----- nvinfo : EIATTR_CTAIDZ_USED
	.align		4
.L_2241:
        /*00c8*/ 	.byte	0x01, 0x04
	.zero		2


	//----- nvinfo : EIATTR_MAX_THREADS
	.align		4
        /*00cc*/ 	.byte	0x04, 0x05
        /*00ce*/ 	.short	(.L_2243 - .L_2242)
.L_2242:
        /*00d0*/ 	.word	0x00000100
        /*00d4*/ 	.word	0x00000001
        /*00d8*/ 	.word	0x00000001


	//----- nvinfo : EIATTR_CRS_STACK_SIZE
	.align		4
.L_2243:
        /*00dc*/ 	.byte	0x04, 0x1e
        /*00de*/ 	.short	(.L_2245 - .L_2244)
.L_2244:
        /*00e0*/ 	.word	0x00000000
.L_2245:


//--------------------- .nv.info._ZN7cutlass13device_kernelIN5flash19FlashAttnFwdCombineIN4cute5tupleIJNS3_1CILi16EEENS5_ILi64EEEEEELi7ELi256ELi1ELb0ELb0ENS_6half_tEfNS_4arch4Sm80EEEEEvNT_6ParamsE --------------------------
	.section	.nv.info._ZN7cutlass13device_kernelIN5flash19FlashAttnFwdCombineIN4cute5tupleIJNS3_1CILi16EEENS5_ILi64EEEEEELi7ELi256ELi1ELb0ELb0ENS_6half_tEfNS_4arch4Sm80EEEEEvNT_6ParamsE,"",@"SHT_CUDA_INFO"
	.sectionflags	@""
	.align	4


	//----- nvinfo : EIATTR_CUDA_API_VERSION
	.align		4
        /*0000*/ 	.byte	0x04, 0x37
        /*0002*/ 	.short	(.L_2247 - .L_2246)
.L_2246:
        /*0004*/ 	.word	0x00000082


	//----- nvinfo : EIATTR_SW2861232_WAR
	.align		4
.L_2247:
        /*0008*/ 	.byte	0x01, 0x35
	.zero		2


	//----- nvinfo : EIATTR_PARAM_CBANK
	.align		4
        /*000c*/ 	.byte	0x04, 0x0a
        /*000e*/ 	.short	(.L_2249 - .L_2248)
	.align		4
.L_2248:
        /*0010*/ 	.word	index@(.nv.constant0._ZN7cutlass13device_kernelIN5flash19FlashAttnFwdCombineIN4cute5tupleIJNS3_1CILi16EEENS5_ILi64EEEEEELi7ELi256ELi1ELb0ELb0ENS_6half_tEfNS_4arch4Sm80EEEEEvNT_6ParamsE)
        /*0014*/ 	.short	0x0160
        /*0016*/ 	.short	0x00e8


	//----- nvinfo : EIATTR_CBANK_PARAM_SIZE
	.align		4
.L_2249:
        /*0018*/ 	.byte	0x03, 0x19
        /*001a*/ 	.short	0x00e8


	//----- nvinfo : EIATTR_KPARAM_INFO
	.align		4
        /*001c*/ 	.byte	0x04, 0x17
        /*001e*/ 	.short	(.L_2251 - .L_2250)
.L_2250:
        /*0020*/ 	.word	0x00000000
        /*0024*/ 	.short	0x0000
        /*0026*/ 	.short	0x0000
        /*0028*/ 	.byte	0x00, 0xf0, 0xa1, 0x03


	//----- nvinfo : EIATTR_MAXREG_COUNT
	.align		4
.L_2251:
        /*002c*/ 	.byte	0x03, 0x1b
        /*002e*/ 	.short	0x0080


	//----- nvinfo : EIATTR_NUM_BARRIERS
	.align		4
        /*0030*/ 	.byte	0x02, 0x4c
        /*0032*/ 	.byte	0x01
	.zero		1


	//----- nvinfo : EIATTR_EXTERNS
	.align		4
        /*0034*/ 	.byte	0x04, 0x0f
        /*0036*/ 	.short	(.L_2253 - .L_2252)


	//   ....[0]....
	.align		4
.L_2252:
        /*0038*/ 	.word	index@(__assertfail)


	//----- nvinfo : EIATTR_MERCURY_ISA_VERSION
	.align		4
.L_2253:
        /*003c*/ 	.byte	0x03, 0x5f
        /*003e*/ 	.short	0x0000


	//----- nvinfo : EIATTR_COOP_GROUP_MASK_REGIDS
	.align		4
        /*0040*/ 	.byte	0x04, 0x29
        /*0042*/ 	.short	(.L_2255 - .L_2254)


	//   ....[0]....
.L_2254:
        /*0044*/ 	.word	0xffffffff


	//   ....[1]....
        /*0048*/ 	.word	0xffffffff


	//   ....[2]....
        /*004c*/ 	.word	0xffffffff


	//   ....[3]....
        /*0050*/ 	.word	0xffffffff


	//   ....[4]....
        /*0054*/ 	.word	0xffffffff


	//   ....[5]....
        /*0058*/ 	.word	0xffffffff


	//   ....[6]....
        /*005c*/ 	.word	0xffffffff


	//   ....[7]....
        /*0060*/ 	.word	0xffffffff


	//   ....[8]....
        /*0064*/ 	.word	0xffffffff


	//   ....[9]....
        /*0068*/ 	.word	0xffffffff


	//   ....[10]....
        /*006c*/ 	.word	0xffffffff


	//   ....[11]....
        /*0070*/ 	.word	0xffffffff


	//   ....[12]....
        /*0074*/ 	.word	0xffffffff


	//----- nvinfo : EIATTR_COOP_GROUP_INSTR_OFFSETS
	.align		4
.L_2255:
        /*0078*/ 	.byte	0x04, 0x28
        /*007a*/ 	.short	(.L_2257 - .L_2256)


	//   ....[0]....
.L_2256:
        /*007c*/ 	.word	0x00001330


	//   ....[1]....
        /*0080*/ 	.word	0x00001380


	//   ....[2]....
        /*0084*/ 	.word	0x000013b0


	//   ....[3]....
        /*0088*/ 	.word	0x000013d0


	//   ....[4]....
        /*008c*/ 	.word	0x00001670


	//   ....[5]....
        /*0090*/ 	.word	0x00001710


	//   ....[6]....
        /*0094*/ 	.word	0x00001730


	//   ....[7]....
        /*0098*/ 	.word	0x00001740


	//   ....[8]....
        /*009c*/ 	.word	0x00001780


	//   ....[9]....
        /*00a0*/ 	.word	0x00001790


	//   ....[10]....
        /*00a4*/ 	.word	0x000017d0


	//   ....[11]....
        /*00a8*/ 	.word	0x000017e0


	//   ....[12]....
        /*00ac*/ 	.word	0x000029e0


	//----- nvinfo : EIATTR_SYSCALL_OFFSETS
	.align		4
.L_2257:
        /*00b0*/ 	.byte	0x04, 0x46
        /*00b2*/ 	.short	(.L_2259 - .L_2258)


	//   ....[0]....
.L_2258:
        /*00b4*/ 	.word	0x00000390


	//----- nvinfo : EIATTR_EXIT_INSTR_OFFSETS
	.align		4
.L_2259:
        /*00b8*/ 	.byte	0x04, 0x1c
        /*00ba*/ 	.short	(.L_2261 - .L_2260)


	//   ....[0]....
.L_2260:
        /*00bc*/ 	.word	0x00000220


	//   ....[1]....
        /*00c0*/ 	.word	0x00002870


	//   ....[2]....
        /*00c4*/ 	.word	0x000029c0


	//----- nvinfo : EIATTR_CTAIDZ_USED
	.align		4
.L_2261:
        /*00c8*/ 	.byte	0x01, 0x04
	.zero		2


	//----- nvinfo : EIATTR_MAX_THREADS
	.align		4
        /*00cc*/ 	.byte	0x04, 0x05
        /*00ce*/ 	.short	(.L_2263 - .L_2262)
.L_2262:
        /*00d0*/ 	.word	0x00000100
        /*00d4*/ 	.word	0x00000001
        /*00d8*/ 	.word	0x00000001


	//----- nvinfo : EIATTR_CRS_STACK_SIZE
	.align		4
.L_2263:
        /*00dc*/ 	.byte	0x04, 0x1e
        /*00de*/ 	.short	(.L_2265 - .L_2264)
.L_2264:
        /*00e0*/ 	.word	0x00000000
.L_2265:


//--------------------- .nv.info._ZN7cutlass13device_kernelIN5flash19FlashAttnFwdCombineIN4cute5tupleIJNS3_1CILi16EEENS5_ILi64EEEEEELi6ELi256ELi1ELb0ELb0ENS_6half_tEfNS_4arch4Sm80EEEEEvNT_6ParamsE --------------------------
	.section	.nv.info._ZN7cutlass13device_kernelIN5flash19FlashAttnFwdCombineIN4cute5tupleIJNS3_1CILi16EEENS5_ILi64EEEEEELi6ELi256ELi1ELb0ELb0ENS_6half_tEfNS_4arch4Sm80EEEEEvNT_6ParamsE,"",@"SHT_CUDA_INFO"
	.sectionflags	@""
	.align	4


	//----- nvinfo : EIATTR_CUDA_API_VERSION
	.align		4
        /*0000*/ 	.byte	0x04, 0x37
        /*0002*/ 	.short	(.L_2267 - .L_2266)
.L_2266:
        /*0004*/ 	.word	0x00000082


	//----- nvinfo : EIATTR_SW2861232_WAR
	.align		4
.L_2267:
        /*0008*/ 	.byte	0x01, 0x35
	.zero		2


	//----- nvinfo : EIATTR_PARAM_CBANK
	.align		4
        /*000c*/ 	.byte	0x04, 0x0a
        /*000e*/ 	.short	(.L_2269 - .L_2268)
	.align		4
.L_2268:
        /*0010*/ 	.word	index@(.nv.constant0._ZN7cutlass13device_kernelIN5flash19FlashAttnFwdCombineIN4cute5tupleIJNS3_1CILi16EEENS5_ILi64EEEEEELi6ELi256ELi1ELb0ELb0ENS_6half_tEfNS_4arch4Sm80EEEEEvNT_6ParamsE)
        /*0014*/ 	.short	0x0160
        /*0016*/ 	.short	0x00e8


	//----- nvinfo : EIATTR_CBANK_PARAM_SIZE
	.align		4
.L_2269:
        /*0018*/ 	.byte	0x03, 0x19
        /*001a*/ 	.short	0x00e8


	//----- nvinfo : EIATTR_KPARAM_INFO
	.align		4
        /*001c*/ 	.byte	0x04, 0x17
        /*001e*/ 	.short	(.L_2271 - .L_2270)
.L_2270:
        /*0020*/ 	.word	0x00000000
        /*0024*/ 	.short	0x0000
        /*0026*/ 	.short	0x0000
        /*0028*/ 	.byte	0x00, 0xf0, 0xa1, 0x03


	//----- nvinfo : EIATTR_MAXREG_COUNT
	.align		4
.L_2271:
        /*002c*/ 	.byte	0x03, 0x1b
        /*002e*/ 	.short	0x0080


	//----- nvinfo : EIATTR_NUM_BARRIERS
	.align		4
        /*0030*/ 	.byte	0x02, 0x4c
        /*0032*/ 	.byte	0x01
	.zero		1


	//----- nvinfo : EIATTR_EXTERNS
	.align		4
        /*0034*/ 	.byte	0x04, 0x0f
        /*0036*/ 	.short	(.L_2273 - .L_2272)


	//   ....[0]....
	.align		4
.L_2272:
        /*0038*/ 	.word	index@(__assertfail)


	//----- nvinfo : EIATTR_MERCURY_ISA_VERSION
	.align		4
.L_2273:
        /*003c*/ 	.byte	0x03, 0x5f
        /*003e*/ 	.short	0x0000


	//----- nvinfo : EIATTR_COOP_GROUP_MASK_REGIDS
	.align		4
        /*0040*/ 	.byte	0x04, 0x29
        /*0042*/ 	.short	(.L_2275 - .L_2274)


	//   ....[0]....
.L_2274:
        /*0044*/ 	.word	0xffffffff


	//   ....[1]....
        /*0048*/ 	.word	0xffffffff


	//   ....[2]....
        /*004c*/ 	.word	0xffffffff


	//   ....[3]....
        /*0050*/ 	.word	0xffffffff


	//   ....[4]....
        /*0054*/ 	.word	0xffffffff


	//   ....[5]....
        /*0058*/ 	.word	0xffffffff


	//   ....[6]....
        /*005c*/ 	.word	0xffffffff


	//   ....[7]....
        /*0060*/ 	.word	0xffffffff


	//   ....[8]....
        /*0064*/ 	.word	0xffffffff


	//   ....[9]....
        /*0068*/ 	.word	0xffffffff


	//   ....[10]....
        /*006c*/ 	.word	0xffffffff


	//   ....[11]....
        /*0070*/ 	.word	0xffffffff


	//   ....[12]....
        /*0074*/ 	.word	0xffffffff


	//----- nvinfo : EIATTR_COOP_GROUP_INSTR_OFFSETS
	.align		4
.L_2275:
        /*0078*/ 	.byte	0x04, 0x28
        /*007a*/ 	.short	(.L_2277 - .L_2276)


	//   ....[0]....
.L_2276:
        /*007c*/ 	.word	0x00000e70


	//   ....[1]....
        /*0080*/ 	.word	0x00000ed0


	//   ....[2]....
        /*0084*/ 	.word	0x00000f30


	//   ....[3]....
        /*0088*/ 	.word	0x00000f50


	//   ....[4]....
        /*008c*/ 	.word	0x00001090


	//   ....[5]....
        /*0090*/ 	.word	0x00001110


	//   ....[6]....
        /*0094*/ 	.word	0x00001120


	//   ....[7]....
        /*0098*/ 	.word	0x00001150


	//   ....[8]....
        /*009c*/ 	.word	0x00001160


	//   ....[9]....
        /*00a0*/ 	.word	0x00001190


	//   ....[10]....
        /*00a4*/ 	.word	0x000011a0


	//   ....[11]....
        /*00a8*/ 	.word	0x000011f0


	//   ....[12]....
        /*00ac*/ 	.word	0x000022d0


	//----- nvinfo : EIATTR_SYSCALL_OFFSETS
	.align		4
.L_2277:
        /*00b0*/ 	.byte	0x04, 0x46
        /*00b2*/ 	.short	(.L_2279 - .L_2278)


	//   ....[0]....
.L_2278:
        /*00b4*/ 	.word	0x00000390


	//----- nvinfo : EIATTR_EXIT_INSTR_OFFSETS
	.align		4
.L_2279:
        /*00b8*/ 	.byte	0x04, 0x1c
        /*00ba*/ 	.short	(.L_2281 - .L_2280)


	//   ....[0]....
.L_2280:
        /*00bc*/ 	.word	0x00000220


	//   ....[1]....
        /*00c0*/ 	.word	0x00002160


	//   ....[2]....
        /*00c4*/ 	.word	0x000022b0


	//----- nvinfo : EIATTR_CTAIDZ_USED
	.align		4
.L_2281:
        /*00c8*/ 	.byte	0x01, 0x04
	.zero		2


	//----- nvinfo : EIATTR_MAX_THREADS
	.align		4
        /*00cc*/ 	.byte	0x04, 0x05
        /*00ce*/ 	.short	(.L_2283 - .L_2282)
.L_2282:
        /*00d0*/ 	.word	0x00000100
        /*00d4*/ 	.word	0x00000001
        /*00d8*/ 	.word	0x00000001


	//----- nvinfo : EIATTR_CRS_STACK_SIZE
	.align		4
.L_2283:
        /*00dc*/ 	.byte	0x04, 0x1e
        /*00de*/ 	.short	(.L_2285 - .L_2284)
.L_2284:
        /*00e0*/ 	.word	0x00000000
.L_2285:


//--------------------- .nv.info._ZN7cutlass13device_kernelIN5flash19FlashAttnFwdCombineIN4cute5tupleIJNS3_1CILi16EEENS5_ILi64EEEEEELi5ELi256ELi1ELb0ELb0ENS_6half_tEfNS_4arch4Sm80EEEEEvNT_6ParamsE --------------------------
	.section	.nv.info._ZN7cutlass13device_kernelIN5flash19FlashAttnFwdCombineIN4cute5tupleIJNS3_1CILi16EEENS5_ILi64EEEEEELi5ELi256ELi1ELb0ELb0ENS_6half_tEfNS_4arch4Sm80EEEEEvNT_6ParamsE,"",@"SHT_CUDA_INFO"
	.sectionflags	@""
	.align	4


	//----- nvinfo : EIATTR_CUDA_API_VERSION
	.align		4
        /*0000*/ 	.byte	0x04, 0x37
        /*0002*/ 	.short	(.L_2287 - .L_2286)
.L_2286:
        /*0004*/ 	.word	0x00000082


	//----- nvinfo : EIATTR_SW2861232_WAR
	.align		4
.L_2287:
        /*0008*/ 	.byte	0x01, 0x35
	.zero		2


	//----- nvinfo : EIATTR_PARAM_CBANK
	.align		4
        /*000c*/ 	.byte	0x04, 0x0a
        /*000e*/ 	.short	(.L_2289 - .L_2288)
	.align		4
.L_2288:
        /*0010*/ 	.word	index@(.nv.constant0._ZN7cutlass13device_kernelIN5flash19FlashAttnFwdCombineIN4cute5tupleIJNS3_1CILi16EEENS5_ILi64EEEEEELi5ELi256ELi1ELb0ELb0ENS_6half_tEfNS_4arch4Sm80EEEEEvNT_6ParamsE)
        /*0014*/ 	.short	0x0160
        /*0016*/ 	.short	0x00e8


	//----- nvinfo : EIATTR_CBANK_PARAM_SIZE
	.align		4
.L_2289:
        /*0018*/ 	.byte	0x03, 0x19
        /*001a*/ 	.short	0x00e8


	//----- nvinfo : EIATTR_KPARAM_INFO
	.align		4
        /*001c*/ 	.byte	0x04, 0x17
        /*001e*/ 	.short	(.L_2291 - .L_2290)
.L_2290:
        /*0020*/ 	.word	0x00000000
        /*0024*/ 	.short	0x0000
        /*0026*/ 	.short	0x0000
        /*0028*/ 	.byte	0x00, 0xf0, 0xa1, 0x03


	//----- nvinfo : EIATTR_MAXREG_COUNT
	.align		4
.L_2291:
        /*002c*/ 	.byte	0x03, 0x1b
        /*002e*/ 	.short	0x0080


	//----- nvinfo : EIATTR_NUM_BARRIERS
	.align		4
        /*0030*/ 	.byte	0x02, 0x4c
        /*0032*/ 	.byte	0x01
	.zero		1


	//----- nvinfo : EIATTR_EXTERNS
	.align		4
        /*0034*/ 	.byte	0x04, 0x0f
        /*0036*/ 	.short	(.L_2293 - .L_2292)


	//   ....[0]....
	.align		4
.L_2292:
        /*0038*/ 	.word	index@(__assertfail)


	//----- nvinfo : EIATTR_MERCURY_ISA_VERSION
	.align		4
.L_2293:
        /*003c*/ 	.byte	0x03, 0x5f
        /*003e*/ 	.short	0x0000


	//----- nvinfo : EIATTR_COOP_GROUP_MASK_REGIDS
	.align		4
        /*0040*/ 	.byte	0x04, 0x29
        /*0042*/ 	.short	(.L_2295 - .L_2294)


	//   ....[0]....
.L_2294:
        /*0044*/ 	.word	0xffffffff


	//   ....[1]....
        /*0048*/ 	.word	0xffffffff


	//   ....[2]....
        /*004c*/ 	.word	0xffffffff


	//   ....[3]....
        /*0050*/ 	.word	0xffffffff


	//   ....[4]....
        /*0054*/ 	.word	0xffffffff


	//   ....[5]....
        /*0058*/ 	.word	0xffffffff


	//   ....[6]....
        /*005c*/ 	.word	0xffffffff


	//   ....[7]....
        /*0060*/ 	.word	0xffffffff


	//   ....[8]....
        /*0064*/ 	.word	0xffffffff


	//   ....[9]....
        /*0068*/ 	.word	0xffffffff


	//   ....[10]....
        /*006c*/ 	.word	0xffffffff


	//   ....[11]....
        /*0070*/ 	.word	0xffffffff


	//   ....[12]....
        /*0074*/ 	.word	0xffffffff


	//----- nvinfo : EIATTR_COOP_GROUP_INSTR_OFFSETS
	.align		4
.L_2295:
        /*0078*/ 	.byte	0x04, 0x28
        /*007a*/ 	.short	(.L_2297 - .L_2296)


	//   ....[0]....
.L_2296:
        /*007c*/ 	.word	0x00000c30


	//   ....[1]....
        /*0080*/ 	.word	0x00000c70


	//   ....[2]....
        /*0084*/ 	.word	0x00000cb0


	//   ....[3]....
        /*0088*/ 	.word	0x00000cd0


	//   ....[4]....
        /*008c*/ 	.word	0x00000d90


	//   ....[5]....
        /*0090*/ 	.word	0x00000dd0


	//   ....[6]....
        /*0094*/ 	.word	0x00000df0


	//   ....[7]....
        /*0098*/ 	.word	0x00000e10


	//   ....[8]....
        /*009c*/ 	.word	0x00000e30


	//   ....[9]....
        /*00a0*/ 	.word	0x00000e60


	//   ....[10]....
        /*00a4*/ 	.word	0x00000e90


	//   ....[11]....
        /*00a8*/ 	.word	0x00000ea0


	//   ....[12]....
        /*00ac*/ 	.word	0x00001fe0


	//----- nvinfo : EIATTR_SYSCALL_OFFSETS
	.align		4
.L_2297:
        /*00b0*/ 	.byte	0x04, 0x46
        /*00b2*/ 	.short	(.L_2299 - .L_2298)


	//   ....[0]....
.L_2298:
        /*00b4*/ 	.word	0x00000390


	//----- nvinfo : EIATTR_EXIT_INSTR_OFFSETS
	.align		4
.L_2299:
        /*00b8*/ 	.byte	0x04, 0x1c
        /*00ba*/ 	.short	(.L_2301 - .L_2300)


	//   ....[0]....
.L_2300:
        /*00bc*/ 	.word	0x00000220


	//   ....[1]....
        /*00c0*/ 	.word	0x00001e70


	//   ....[2]....
        /*00c4*/ 	.word	0x00001fc0


	//----- nvinfo : EIATTR_CTAIDZ_USED
	.align		4
.L_2301:
        /*00c8*/ 	.byte	0x01, 0x04
	.zero		2


	//----- nvinfo : EIATTR_MAX_THREADS
	.align		4
        /*00cc*/ 	.byte	0x04, 0x05
        /*00ce*/ 	.short	(.L_2303 - .L_2302)
.L_2302:
        /*00d0*/ 	.word	0x00000100
        /*00d4*/ 	.word	0x00000001
        /*00d8*/ 	.word	0x00000001


	//----- nvinfo : EIATTR_CRS_STACK_SIZE
	.align		4
.L_2303:
        /*00dc*/ 	.byte	0x04, 0x1e
        /*00de*/ 	.short	(.L_2305 - .L_2304)
.L_2304:
        /*00e0*/ 	.word	0x00000000
.L_2305:


//--------------------- .nv.info._ZN7cutlass13device_kernelIN5flash19FlashAttnFwdCombineIN4cute5tupleIJNS3_1CILi16EEENS5_ILi64EEEEEELi4ELi256ELi1ELb0ELb0ENS_6half_tEfNS_4arch4Sm80EEEEEvNT_6ParamsE --------------------------
	.section	.nv.info._ZN7cutlass13device_kernelIN5flash19FlashAttnFwdCombineIN4cute5tupleIJNS3_1CILi16EEENS5_ILi64EEEEEELi4ELi256ELi1ELb0ELb0ENS_6half_tEfNS_4arch4Sm80EEEEEvNT_6ParamsE,"",@"SHT_CUDA_INFO"
	.sectionflags	@""
	.align	4


	//----- nvinfo : EIATTR_CUDA_API_VERSION
	.align		4
        /*0000*/ 	.byte	0x04, 0x37
        /*0002*/ 	.short	(.L_2307 - .L_2306)
.L_2306:
        /*0004*/ 	.word	0x00000082


	//----- nvinfo : EIATTR_SW2861232_WAR
	.align		4
.L_2307:
        /*0008*/ 	.byte	0x01, 0x35
	.zero		2


	//----- nvinfo : EIATTR_PARAM_CBANK
	.align		4
        /*000c*/ 	.byte	0x04, 0x0a
        /*000e*/ 	.short	(.L_2309 - .L_2308)
	.align		4
.L_2308:
        /*0010*/ 	.word	index@(.nv.constant0._ZN7cutlass13device_kernelIN5flash19FlashAttnFwdCombineIN4cute5tupleIJNS3_1CILi16EEENS5_ILi64EEEEEELi4ELi256ELi1ELb0ELb0ENS_6half_tEfNS_4arch4Sm80EEEEEvNT_6ParamsE)
        /*0014*/ 	.short	0x0160
        /*0016*/ 	.short	0x00e8


	//----- nvinfo : EIATTR_CBANK_PARAM_SIZE
	.align		4
.L_2309:
        /*0018*/ 	.byte	0x03, 0x19
        /*001a*/ 	.short	0x00e8


	//----- nvinfo : EIATTR_KPARAM_INFO
	.align		4
        /*001c*/ 	.byte	0x04, 0x17
        /*001e*/ 	.short	(.L_2311 - .L_2310)
.L_2310:
        /*0020*/ 	.word	0x00000000
        /*0024*/ 	.short	0x0000
        /*0026*/ 	.short	0x0000
        /*0028*/ 	.byte	0x00, 0xf0, 0xa1, 0x03


	//----- nvinfo : EIATTR_MAXREG_COUNT
	.align		4
.L_2311:
        /*002c*/ 	.byte	0x03, 0x1b
        /*002e*/ 	.short	0x0080


	//----- nvinfo : EIATTR_NUM_BARRIERS
	.align		4
        /*0030*/ 	.byte	0x02, 0x4c
        /*0032*/ 	.byte	0x01
	.zero		1


	//----- nvinfo : EIATTR_EXTERNS
	.align		4
        /*0034*/ 	.byte	0x04, 0x0f
        /*0036*/ 	.short	(.L_2313 - .L_2312)


	//   ....[0]....
	.align		4
.L_2312:
        /*0038*/ 	.word	index@(__assertfail)


	//----- nvinfo : EIATTR_MERCURY_ISA_VERSION
	.align		4
.L_2313:
        /*003c*/ 	.byte	0x03, 0x5f
        /*003e*/ 	.short	0x0000


	//----- nvinfo : EIATTR_COOP_GROUP_MASK_REGIDS
	.align		4
        /*0040*/ 	.byte	0x04, 0x29
        /*0042*/ 	.short	(.L_2315 - .L_2314)


	//   ....[0]....
.L_2314:
        /*0044*/ 	.word	0xffffffff


	//   ....[1]....
        /*0048*/ 	.word	0xffffffff


	//   ....[2]....
        /*004c*/ 	.word	0xffffffff


	//   ....[3]....
        /*0050*/ 	.word	0xffffffff


	//   ....[4]....
        /*0054*/ 	.word	0xffffffff


	//   ....[5]....
        /*0058*/ 	.word	0xffffffff


	//   ....[6]....
        /*005c*/ 	.word	0xffffffff


	//   ....[7]....
        /*0060*/ 	.word	0xffffffff


	//   ....[8]....
        /*0064*/ 	.word	0xffffffff


	//   ....[9]....
        /*0068*/ 	.word	0xffffffff


	//   ....[10]....
        /*006c*/ 	.word	0xffffffff


	//   ....[11]....
        /*0070*/ 	.word	0xffffffff


	//   ....[12]....
        /*0074*/ 	.word	0xffffffff


	//----- nvinfo : EIATTR_COOP_GROUP_INSTR_OFFSETS
	.align		4
.L_2315:
        /*0078*/ 	.byte	0x04, 0x28
        /*007a*/ 	.short	(.L_2317 - .L_2316)


	//   ....[0]....
.L_2316:
        /*007c*/ 	.word	0x00000b10


	//   ....[1]....
        /*0080*/ 	.word	0x00000b50


	//   ....[2]....
        /*0084*/ 	.word	0x00000b70


	//   ....[3]....
        /*0088*/ 	.word	0x00000b90


	//   ....[4]....
        /*008c*/ 	.word	0x00000c10


	//   ....[5]....
        /*0090*/ 	.word	0x00000c50


	//   ....[6]....
        /*0094*/ 	.word	0x00000c60


	//   ....[7]....
        /*0098*/ 	.word	0x00000c90


	//   ....[8]....
        /*009c*/ 	.word	0x00000ca0


	//   ....[9]....
        /*00a0*/ 	.word	0x00000ce0


	//   ....[10]....
        /*00a4*/ 	.word	0x00000cf0


	//   ....[11]....
        /*00a8*/ 	.word	0x00000d30


	//   ....[12]....
        /*00ac*/ 	.word	0x00001e40


	//----- nvinfo : EIATTR_SYSCALL_OFFSETS
	.align		4
.L_2317:
        /*00b0*/ 	.byte	0x04, 0x46
        /*00b2*/ 	.short	(.L_2319 - .L_2318)


	//   ....[0]....
.L_2318:
        /*00b4*/ 	.word	0x00000390


	//----- nvinfo : EIATTR_EXIT_INSTR_OFFSETS
	.align		4
.L_2319:
        /*00b8*/ 	.byte	0x04, 0x1c
        /*00ba*/ 	.short	(.L_2321 - .L_2320)


	//   ....[0]....
.L_2320:
        /*00bc*/ 	.word	0x00000220


	//   ....[1]....
        /*00c0*/ 	.word	0x00001cd0


	//   ....[2]....
        /*00c4*/ 	.word	0x00001e20


	//----- nvinfo : EIATTR_CTAIDZ_USED
	.align		4
.L_2321:
        /*00c8*/ 	.byte	0x01, 0x04
	.zero		2


	//----- nvinfo : EIATTR_MAX_THREADS
	.align		4
        /*00cc*/ 	.byte	0x04, 0x05
        /*00ce*/ 	.short	(.L_2323 - .L_2322)
.L_2322:
        /*00d0*/ 	.word	0x00000100
        /*00d4*/ 	.word	0x00000001
        /*00d8*/ 	.word	0x00000001


	//----- nvinfo : EIATTR_CRS_STACK_SIZE
	.align		4
.L_2323:
        /*00dc*/ 	.byte	0x04, 0x1e
        /*00de*/ 	.short	(.L_2325 - .L_2324)
.L_2324:
        /*00e0*/ 	.word	0x00000000
.L_2325:


//--------------------- .nv.info._ZN7cutlass13device_kernelIN5flash19FlashAttnFwdCombineIN4cute5tupleIJNS3_1CILi16EEENS5_ILi64EEEEEELi8ELi256ELi1ELb0ELb1ENS_6half_tEfNS_4arch4Sm80EEEEEvNT_6ParamsE --------------------------
	.section	.nv.info._ZN7cutlass13device_kernelIN5flash19FlashAttnFwdCombineIN4cute5tupleIJNS3_1CILi16EEENS5_ILi64EEEEEELi8ELi256ELi1ELb0ELb1ENS_6half_tEfNS_4arch4Sm80EEEEEvNT_6ParamsE,"",@"SHT_CUDA_INFO"
	.sectionflags	@""
	.align	4


	//----- nvinfo : EIATTR_CUDA_API_VERSION
	.align		4
        /*0000*/ 	.byte	0x04, 0x37
        /*0002*/ 	.short	(.L_2327 - .L_2326)
.L_2326:
        /*0004*/ 	.word	0x00000082


	//----- nvinfo : EIATTR_SW2861232_WAR
	.align		4
.L_2327:
        /*0008*/ 	.byte	0x01, 0x35
	.zero		2


	//----- nvinfo : EIATTR_PARAM_CBANK
	.align		4
        /*000c*/ 	.byte	0x04, 0x0a
        /*000e*/ 	.short	(.L_2329 - .L_2328)
	.align		4
.L_2328:
        /*0010*/ 	.word	index@(.nv.constant0._ZN7cutlass13device_kernelIN5flash19FlashAttnFwdCombineIN4cute5tupleIJNS3_1CILi16EEENS5_ILi64EEEEEELi8ELi256ELi1ELb0ELb1ENS_6half_tEfNS_4arch4Sm80EEEEEvNT_6ParamsE)
        /*0014*/ 	.short	0x0160
        /*0016*/ 	.short	0x00e8


	//----- nvinfo : EIATTR_CBANK_PARAM_SIZE
	.align		4
.L_2329:
        /*0018*/ 	.byte	0x03, 0x19
        /*001a*/ 	.short	0x00e8


	//----- nvinfo : EIATTR_KPARAM_INFO
	.align		4
        /*001c*/ 	.byte	0x04, 0x17
        /*001e*/ 	.short	(.L_2331 - .L_2330)
.L_2330:
        /*0020*/ 	.word	0x00000000
        /*0024*/ 	.short	0x0000
        /*0026*/ 	.short	0x0000
        /*0028*/ 	.byte	0x00, 0xf0, 0xa1, 0x03


	//----- nvinfo : EIATTR_MAXREG_COUNT
	.align		4
.L_2331:
        /*002c*/ 	.byte	0x03, 0x1b
        /*002e*/ 	.short	0x0080


	//----- nvinfo : EIATTR_NUM_BARRIERS
	.align		4
        /*0030*/ 	.byte	0x02, 0x4c
        /*0032*/ 	.byte	0x01
	.zero		1


	//----- nvinfo : EIATTR_EXTERNS
	.align		4
        /*0034*/ 	.byte	0x04, 0x0f
        /*0036*/ 	.short	(.L_2333 - .L_2332)


	//   ....[0]....
	.align		4
.L_2332:
        /*0038*/ 	.word	index@(__assertfail)


	//----- nvinfo : EIATTR_MERCURY_ISA_VERSION
	.align		4
.L_2333:
        /*003c*/ 	.byte	0x03, 0x5f
        /*003e*/ 	.short	0x0000


	//----- nvinfo : EIATTR_COOP_GROUP_MASK_REGIDS
	.align		4
        /*0040*/ 	.byte	0x04, 0x29
        /*0042*/ 	.short	(.L_2335 - .L_2334)


	//   ....[0]....
.L_2334:
        /*0044*/ 	.word	0xffffffff


	//   ....[1]....
        /*0048*/ 	.word	0xffffffff


	//   ....[2]....
        /*004c*/ 	.word	0xffffffff


	//   ....[3]....
        /*0050*/ 	.word	0xffffffff


	//   ....[4]....
        /*0054*/ 	.word	0xffffffff


	//   ....[5]....
        /*0058*/ 	.word	0xffffffff


	//   ....[6]....
        /*005c*/ 	.word	0xffffffff


	//   ....[7]....
        /*0060*/ 	.word	0xffffffff


	//   ....[8]....
        /*0064*/ 	.word	0xffffffff


	//   ....[9]....
        /*0068*/ 	.word	0xffffffff


	//   ....[10]....
        /*006c*/ 	.word	0xffffffff


	//   ....[11]....
        /*0070*/ 	.word	0xffffffff


	//   ....[12]....
        /*0074*/ 	.word	0xffffffff


	//----- nvinfo : EIATTR_COOP_GROUP_INSTR_OFFSETS
	.align		4
.L_2335:
        /*0078*/ 	.byte	0x04, 0x28
        /*007a*/ 	.short	(.L_2337 - .L_2336)


	//   ....[0]....
.L_2336:
        /*007c*/ 	.word	0x00002560


	//   ....[1]....
        /*0080*/ 	.word	0x000025b0


	//   ....[2]....
        /*0084*/ 	.word	0x000025e0


	//   ....[3]....
        /*0088*/ 	.word	0x00002600


	//   ....[4]....
        /*008c*/ 	.word	0x00002bf0


	//   ....[5]....
        /*0090*/ 	.word	0x00002c40


	//   ....[6]....
        /*0094*/ 	.word	0x00002c50


	//   ....[7]....
        /*0098*/ 	.word	0x00002c90


	//   ....[8]....
        /*009c*/ 	.word	0x00002ca0


	//   ....[9]....
        /*00a0*/ 	.word	0x00002cd0


	//   ....[10]....
        /*00a4*/ 	.word	0x00002cf0


	//   ....[11]....
        /*00a8*/ 	.word	0x00002d20


	//   ....[12]....
        /*00ac*/ 	.word	0x00003f40


	//----- nvinfo : EIATTR_SYSCALL_OFFSETS
	.align		4
.L_2337:
        /*00b0*/ 	.byte	0x04, 0x46
        /*00b2*/ 	.short	(.L_2339 - .L_2338)


	//   ....[0]....
.L_2338:
        /*00b4*/ 	.word	0x000004b0


	//----- nvinfo : EIATTR_EXIT_INSTR_OFFSETS
	.align		4
.L_2339:
        /*00b8*/ 	.byte	0x04, 0x1c
        /*00ba*/ 	.short	(.L_2341 - .L_2340)


	//   ....[0]....
.L_2340:
        /*00bc*/ 	.word	0x00000200


	//   ....[1]....
        /*00c0*/ 	.word	0x00000360


	//   ....[2]....
        /*00c4*/ 	.word	0x00003e10


	//   ....[3]....
        /*00c8*/ 	.word	0x00003f20


	//----- nvinfo : EIATTR_CTAIDZ_USED
	.align		4
.L_2341:
        /*00cc*/ 	.byte	0x01, 0x04
	.zero		2


	//----- nvinfo : EIATTR_MAX_THREADS
	.align		4
        /*00d0*/ 	.byte	0x04, 0x05
        /*00d2*/ 	.short	(.L_2343 - .L_2342)
.L_2342:
        /*00d4*/ 	.word	0x00000100
        /*00d8*/ 	.word	0x00000001
        /*00dc*/ 	.word	0x00000001


	//----- nvinfo : EIATTR_CRS_STACK_SIZE
	.align		4
.L_2343:
        /*00e0*/ 	.byte	0x04, 0x1e
        /*00e2*/ 	.short	(.L_2345 - .L_2344)
.L_2344:
        /*00e4*/ 	.word	0x00000000
.L_2345:


//--------------------- .nv.info._ZN7cutlass13device_kernelIN5flash19FlashAttnFwdCombineIN4cute5tupleIJNS3_1CILi16EEENS5_ILi64EEEEEELi7ELi256ELi1ELb0ELb1ENS_6half_tEfNS_4arch4Sm80EEEEEvNT_6ParamsE --------------------------
	.section	.nv.info._ZN7cutlass13device_kernelIN5flash19FlashAttnFwdCombineIN4cute5tupleIJNS3_1CILi16EEENS5_ILi64EEEEEELi7ELi256ELi1ELb0ELb1ENS_6half_tEfNS_4arch4Sm80EEEEEvNT_6ParamsE,"",@"SHT_CUDA_INFO"
	.sectionflags	@""
	.align	4


	//----- nvinfo : EIATTR_CUDA_API_VERSION
	.align		4
        /*0000*/ 	.byte	0x04, 0x37
        /*0002*/ 	.short	(.L_2347 - .L_2346)
.L_2346:
        /*0004*/ 	.word	0x00000082


	//----- nvinfo : EIATTR_SW2861232_WAR
	.align		4
.L_2347:
        /*0008*/ 	.byte	0x01, 0x35
	.zero		2


	//----- nvinfo : EIATTR_PARAM_CBANK
	.align		4
        /*000c*/ 	.byte	0x04, 0x0a
        /*000e*/ 	.short	(.L_2349 - .L_2348)
	.align		4
.L_2348:
        /*0010*/ 	.word	index@(.nv.constant0._ZN7cutlass13device_kernelIN5flash19FlashAttnFwdCombineIN4cute5tupleIJNS3_1CILi16EEENS5_ILi64EEEEEELi7ELi256ELi1ELb0ELb1ENS_6half_tEfNS_4arch4Sm80EEEEEvNT_6ParamsE)
        /*0014*/ 	.short	0x0160
        /*0016*/ 	.short	0x00e8


	//----- nvinfo : EIATTR_CBANK_PARAM_SIZE
	.align		4
.L_2349:
        /*0018*/ 	.byte	0x03, 0x19
        /*001a*/ 	.short	0x00e8


	//----- nvinfo : EIATTR_KPARAM_INFO
	.align		4
        /*001c*/ 	.byte	0x04, 0x17
        /*001e*/ 	.short	(.L_2351 - .L_2350)
.L_2350:
        /*0020*/ 	.word	0x00000000
        /*0024*/ 	.short	0x0000
        /*0026*/ 	.short	0x0000
        /*0028*/ 	.byte	0x00, 0xf0, 0xa1, 0x03


	//----- nvinfo : EIATTR_MAXREG_COUNT
	.align		4
.L_2351:
        /*002c*/ 	.byte	0x03, 0x1b
        /*002e*/ 	.short	0x0080


	//----- nvinfo : EIATTR_NUM_BARRIERS
	.align		4
        /*0030*/ 	.byte	0x02, 0x4c
        /*0032*/ 	.byte	0x01
	.zero		1


	//----- nvinfo : EIATTR_EXTERNS
	.align		4
        /*0034*/ 	.byte	0x04, 0x0f
        /*0036*/ 	.short	(.L_2353 - .L_2352)


	//   ....[0]....
	.align		4
.L_2352:
        /*0038*/ 	.word	index@(__assertfail)


	//----- nvinfo : EIATTR_MERCURY_ISA_VERSION
	.align		4
.L_2353:
        /*003c*/ 	.byte	0x03, 0x5f
        /*003e*/ 	.short	0x0000


	//----- nvinfo : EIATTR_COOP_GROUP_MASK_REGIDS
	.align		4
        /*0040*/ 	.byte	0x04, 0x29
        /*0042*/ 	.short	(.L_2355 - .L_2354)


	//   ....[0]....
.L_2354:
        /*0044*/ 	.word	0xffffffff


	//   ....[1]....
        /*0048*/ 	.word	0xffffffff


	//   ....[2]....
        /*004c*/ 	.word	0xffffffff


	//   ....[3]....
        /*0050*/ 	.word	0xffffffff


	//   ....[4]....
        /*0054*/ 	.word	0xffffffff


	//   ....[5]....
        /*0058*/ 	.word	0xffffffff


	//   ....[6]....
        /*005c*/ 	.word	0xffffffff


	//   ....[7]....
        /*0060*/ 	.word	0xffffffff


	//   ....[8]....
        /*0064*/ 	.word	0xffffffff


	//   ....[9]....
        /*0068*/ 	.word	0xffffffff


	//   ....[10]....
        /*006c*/ 	.word	0xffffffff


	//   ....[11]....
        /*0070*/ 	.word	0xffffffff


	//   ....[12]....
        /*0074*/ 	.word	0xffffffff


	//----- nvinfo : EIATTR_COOP_GROUP_INSTR_OFFSETS
	.align		4
.L_2355:
        /*0078*/ 	.byte	0x04, 0x28
        /*007a*/ 	.short	(.L_2357 - .L_2356)


	//   ....[0]....
.L_2356:
        /*007c*/ 	.word	0x00001be0


	//   ....[1]....
        /*0080*/ 	.word	0x00001c30


	//   ....[2]....
        /*0084*/ 	.word	0x00001c60


	//   ....[3]....
        /*0088*/ 	.word	0x00001c80


	//   ....[4]....
        /*008c*/ 	.word	0x00001f20


	//   ....[5]....
        /*0090*/ 	.word	0x00001fb0


	//   ....[6]....
        /*0094*/ 	.word	0x00001fd0


	//   ....[7]....
        /*0098*/ 	.word	0x00001ff0


	//   ....[8]....
        /*009c*/ 	.word	0x00002010


	//   ....[9]....
        /*00a0*/ 	.word	0x00002040


	//   ....[10]....
        /*00a4*/ 	.word	0x00002050


	//   ....[11]....
        /*00a8*/ 	.word	0x000020a0


	//   ....[12]....
        /*00ac*/ 	.word	0x000031c0


	//----- nvinfo : EIATTR_SYSCALL_OFFSETS
	.align		4
.L_2357:
        /*00b0*/ 	.byte	0x04, 0x46
        /*00b2*/ 	.short	(.L_2359 - .L_2358)


	//   ....[0]....
.L_2358:
        /*00b4*/ 	.word	0x000004b0


	//----- nvinfo : EIATTR_EXIT_INSTR_OFFSETS
	.align		4
.L_2359:
        /*00b8*/ 	.byte	0x04, 0x1c
        /*00ba*/ 	.short	(.L_2361 - .L_2360)


	//   ....[0]....
.L_2360:
        /*00bc*/ 	.word	0x00000200


	//   ....[1]....
        /*00c0*/ 	.word	0x00000360


	//   ....[2]....
        /*00c4*/ 	.word	0x00003090


	//   ....[3]....
        /*00c8*/ 	.word	0x000031a0


	//----- nvinfo : EIATTR_CTAIDZ_USED
	.align		4
.L_2361:
        /*00cc*/ 	.byte	0x01, 0x04
	.zero		2


	//----- nvinfo : EIATTR_MAX_THREADS
	.align		4
        /*00d0*/ 	.byte	0x04, 0x05
        /*00d2*/ 	.short	(.L_2363 - .L_2362)
.L_2362:
        /*00d4*/ 	.word	0x00000100
        /*00d8*/ 	.word	0x00000001
        /*00dc*/ 	.word	0x00000001


	//----- nvinfo : EIATTR_CRS_STACK_SIZE
	.align		4
.L_2363:
        /*00e0*/ 	.byte	0x04, 0x1e
        /*00e2*/ 	.short	(.L_2365 - .L_2364)
.L_2364:
        /*00e4*/ 	.word	0x00000000
.L_2365:


//--------------------- .nv.info._ZN7cutlass13device_kernelIN5flash19FlashAttnFwdCombineIN4cute5tupleIJNS3_1CILi16EEENS5_ILi64EEEEEELi6ELi256ELi1ELb0ELb1ENS_6half_tEfNS_4arch4Sm80EEEEEvNT_6ParamsE --------------------------
	.section	.nv.info._ZN7cutlass13device_kernelIN5flash19FlashAttnFwdCombineIN4cute5tupleIJNS3_1CILi16EEENS5_ILi64EEEEEELi6ELi256ELi1ELb0ELb1ENS_6half_tEfNS_4arch4Sm80EEEEEvNT_6ParamsE,"",@"SHT_CUDA_INFO"
	.sectionflags	@""
	.align	4


	//----- nvinfo : EIATTR_CUDA_API_VERSION
	.align		4
        /*0000*/ 	.byte	0x04, 0x37
        /*0002*/ 	.short	(.L_2367 - .L_2366)
.L_2366:
        /*0004*/ 	.word	0x00000082


	//----- nvinfo : EIATTR_SW2861232_WAR
	.align		4
.L_2367:
        /*0008*/ 	.byte	0x01, 0x35
	.zero		2


	//----- nvinfo : EIATTR_PARAM_CBANK
	.align		4
        /*000c*/ 	.byte	0x04, 0x0a
        /*000e*/ 	.short	(.L_2369 - .L_2368)
	.align		4
.L_2368:
        /*0010*/ 	.word	index@(.nv.constant0._ZN7cutlass13device_kernelIN5flash19FlashAttnFwdCombineIN4cute5tupleIJNS3_1CILi16EEENS5_ILi64EEEEEELi6ELi256ELi1ELb0ELb1ENS_6half_tEfNS_4arch4Sm80EEEEEvNT_6ParamsE)
        /*0014*/ 	.short	0x0160
        /*0016*/ 	.short	0x00e8


	//----- nvinfo : EIATTR_CBANK_PARAM_SIZE
	.align		4
.L_2369:
        /*0018*/ 	.byte	0x03, 0x19
        /*001a*/ 	.short	0x00e8


	//----- nvinfo : EIATTR_KPARAM_INFO
	.align		4
        /*001c*/ 	.byte	0x04, 0x17
        /*001e*/ 	.short	(.L_2371 - .L_2370)
.L_2370:
        /*0020*/ 	.word	0x00000000
        /*0024*/ 	.short	0x0000
        /*0026*/ 	.short	0x0000
        /*0028*/ 	.byte	0x00, 0xf0, 0xa1, 0x03


	//----- nvinfo : EIATTR_MAXREG_COUNT
	.align		4
.L_2371:
        /*002c*/ 	.byte	0x03, 0x1b
        /*002e*/ 	.short	0x0080


	//----- nvinfo : EIATTR_NUM_BARRIERS
	.align		4
        /*0030*/ 	.byte	0x02, 0x4c
        /*0032*/ 	.byte	0x01
	.zero		1


	//----- nvinfo : EIATTR_EXTERNS
	.align		4
        /*0034*/ 	.byte	0x04, 0x0f
        /*0036*/ 	.short	(.L_2373 - .L_2372)


	//   ....[0]....
	.align		4
.L_2372:
        /*0038*/ 	.word	index@(__assertfail)


	//----- nvinfo : EIATTR_MERCURY_ISA_VERSION
	.align		4
.L_2373:
        /*003c*/ 	.byte	0x03, 0x5f
        /*003e*/ 	.short	0x0000


	//----- nvinfo : EIATTR_COOP_GROUP_MASK_REGIDS
	.align		4
        /*0040*/ 	.byte	0x04, 0x29
        /*0042*/ 	.short	(.L_2375 - .L_2374)


	//   ....[0]....
.L_2374:
        /*0044*/ 	.word	0xffffffff


	//   ....[1]....
        /*0048*/ 	.word	0xffffffff


	//   ....[2]....
        /*004c*/ 	.word	0xffffffff


	//   ....[3]....
        /*0050*/ 	.word	0xffffffff


	//   ....[4]....
        /*0054*/ 	.word	0xffffffff


	//   ....[5]....
        /*0058*/ 	.word	0xffffffff


	//   ....[6]....
        /*005c*/ 	.word	0xffffffff


	//   ....[7]....
        /*0060*/ 	.word	0xffffffff


	//   ....[8]....
        /*0064*/ 	.word	0xffffffff


	//   ....[9]....
        /*0068*/ 	.word	0xffffffff


	//   ....[10]....
        /*006c*/ 	.word	0xffffffff


	//   ....[11]....
        /*0070*/ 	.word	0xffffffff


	//   ....[12]....
        /*0074*/ 	.word	0xffffffff


	//----- nvinfo : EIATTR_COOP_GROUP_INSTR_OFFSETS
	.align		4
.L_2375:
        /*0078*/ 	.byte	0x04, 0x28
        /*007a*/ 	.short	(.L_2377 - .L_2376)


	//   ....[0]....
.L_2376:
        /*007c*/ 	.word	0x000017a0


	//   ....[1]....
        /*0080*/ 	.word	0x000017f0


	//   ....[2]....
        /*0084*/ 	.word	0x00001820


	//   ....[3]....
        /*0088*/ 	.word	0x00001840


	//   ....[4]....
        /*008c*/ 	.word	0x00001980


	//   ....[5]....
        /*0090*/ 	.word	0x00001a00


	//   ....[6]....
        /*0094*/ 	.word	0x00001a10


	//   ....[7]....
        /*0098*/ 	.word	0x00001a40


	//   ....[8]....
        /*009c*/ 	.word	0x00001a50


	//   ....[9]....
        /*00a0*/ 	.word	0x00001a90


	//   ....[10]....
        /*00a4*/ 	.word	0x00001aa0


	//   ....[11]....
        /*00a8*/ 	.word	0x00001ad0


	//   ....[12]....
        /*00ac*/ 	.word	0x00002ba0


	//----- nvinfo : EIATTR_SYSCALL_OFFSETS
	.align		4
.L_2377:
        /*00b0*/ 	.byte	0x04, 0x46
        /*00b2*/ 	.short	(.L_2379 - .L_2378)


	//   ....[0]....
.L_2378:
        /*00b4*/ 	.word	0x000004b0


	//----- nvinfo : EIATTR_EXIT_INSTR_OFFSETS
	.align		4
.L_2379:
        /*00b8*/ 	.byte	0x04, 0x1c
        /*00ba*/ 	.short	(.L_2381 - .L_2380)


	//   ....[0]....
.L_2380:
        /*00bc*/ 	.word	0x00000200


	//   ....[1]....
        /*00c0*/ 	.word	0x00000360


	//   ....[2]....
        /*00c4*/ 	.word	0x00002a70


	//   ....[3]....
        /*00c8*/ 	.word	0x00002b80


	//----- nvinfo : EIATTR_CTAIDZ_USED
	.align		4
.L_2381:
        /*00cc*/ 	.byte	0x01, 0x04
	.zero		2


	//----- nvinfo : EIATTR_MAX_THREADS
	.align		4
        /*00d0*/ 	.byte	0x04, 0x05
        /*00d2*/ 	.short	(.L_2383 - .L_2382)
.L_2382:
        /*00d4*/ 	.word	0x00000100
        /*00d8*/ 	.word	0x00000001
        /*00dc*/ 	.word	0x00000001


	//----- nvinfo : EIATTR_CRS_STACK_SIZE
	.align		4
.L_2383:
        /*00e0*/ 	.byte	0x04, 0x1e
        /*00e2*/ 	.short	(.L_2385 - .L_2384)
.L_2384:
        /*00e4*/ 	.word	0x00000000
.L_2385:


//--------------------- .nv.info._ZN7cutlass13device_kernelIN5flash19FlashAttnFwdCombineIN4cute5tupleIJNS3_1CILi16EEENS5_ILi64EEEEEELi5ELi256ELi1ELb0ELb1ENS_6half_tEfNS_4arch4Sm80EEEEEvNT_6ParamsE --------------------------
	.section	.nv.info._ZN7cutlass13device_kernelIN5flash19FlashAttnFwdCombineIN4cute5tupleIJNS3_1CILi16EEENS5_ILi64EEEEEELi5ELi256ELi1ELb0ELb1ENS_6half_tEfNS_4arch4Sm80EEEEEvNT_6ParamsE,"",@"SHT_CUDA_INFO"
	.sectionflags	@""
	.align	4


	//----- nvinfo : EIATTR_CUDA_API_VERSION
	.align		4
        /*0000*/ 	.byte	0x04, 0x37
        /*0002*/ 	.short	(.L_2387 - .L_2386)
.L_2386:
        /*0004*/ 	.word	0x00000082


	//----- nvinfo : EIATTR_SW2861232_WAR
	.align		4
.L_2387:
        /*0008*/ 	.byte	0x01, 0x35
	.zero		2


	//----- nvinfo : EIATTR_PARAM_CBANK
	.align		4
        /*000c*/ 	.byte	0x04, 0x0a
        /*000e*/ 	.short	(.L_2389 - .L_2388)
	.align		4
.L_2388:
        /*0010*/ 	.word	index@(.nv.constant0._ZN7cutlass13device_kernelIN5flash19FlashAttnFwdCombineIN4cute5tupleIJNS3_1CILi16EEENS5_ILi64EEEEEELi5ELi256ELi1ELb0ELb1ENS_6half_tEfNS_4arch4Sm80EEEEEvNT_6ParamsE)
        /*0014*/ 	.short	0x0160
        /*0016*/ 	.short	0x00e8


	//----- nvinfo : EIATTR_CBANK_PARAM_SIZE
	.align		4
.L_2389:
        /*0018*/ 	.byte	0x03, 0x19
        /*001a*/ 	.short	0x00e8


	//----- nvinfo : EIATTR_KPARAM_INFO
	.align		4
        /*001c*/ 	.byte	0x04, 0x17
        /*001e*/ 	.short	(.L_2391 - .L_2390)
.L_2390:
        /*0020*/ 	.word	0x00000000
        /*0024*/ 	.short	0x0000
        /*0026*/ 	.short	0x0000
        /*0028*/ 	.byte	0x00, 0xf0, 0xa1, 0x03


	//----- nvinfo : EIATTR_MAXREG_COUNT
	.align		4
.L_2391:
        /*002c*/ 	.byte	0x03, 0x1b
        /*002e*/ 	.short	0x0080


	//----- nvinfo : EIATTR_NUM_BARRIERS
	.align		4
        /*0030*/ 	.byte	0x02, 0x4c
        /*0032*/ 	.byte	0x01
	.zero		1


	//----- nvinfo : EIATTR_EXTERNS
	.align		4
        /*0034*/ 	.byte	0x04, 0x0f
        /*0036*/ 	.short	(.L_2393 - .L_2392)


	//   ....[0]....
	.align		4
.L_2392:
        /*0038*/ 	.word	index@(__assertfail)


	//----- nvinfo : EIATTR_MERCURY_ISA_VERSION
	.align		4
.L_2393:
        /*003c*/ 	.byte	0x03, 0x5f
        /*003e*/ 	.short	0x0000


	//----- nvinfo : EIATTR_COOP_GROUP_MASK_REGIDS
	.align		4
        /*0040*/ 	.byte	0x04, 0x29
        /*0042*/ 	.short	(.L_2395 - .L_2394)


	//   ....[0]....
.L_2394:
        /*0044*/ 	.word	0xffffffff


	//   ....[1]....
        /*0048*/ 	.word	0xffffffff


	//   ....[2]....
        /*004c*/ 	.word	0xffffffff


	//   ....[3]....
        /*0050*/ 	.word	0xffffffff


	//   ....[4]....
        /*0054*/ 	.word	0xffffffff


	//   ....[5]....
        /*0058*/ 	.word	0xffffffff


	//   ....[6]....
        /*005c*/ 	.word	0xffffffff


	//   ....[7]....
        /*0060*/ 	.word	0xffffffff


	//   ....[8]....
        /*0064*/ 	.word	0xffffffff


	//   ....[9]....
        /*0068*/ 	.word	0xffffffff


	//   ....[10]....
        /*006c*/ 	.word	0xffffffff


	//   ....[11]....
        /*0070*/ 	.word	0xffffffff


	//   ....[12]....
        /*0074*/ 	.word	0xffffffff


	//----- nvinfo : EIATTR_COOP_GROUP_INSTR_OFFSETS
	.align		4
.L_2395:
        /*0078*/ 	.byte	0x04, 0x28
        /*007a*/ 	.short	(.L_2397 - .L_2396)


	//   ....[0]....
.L_2396:
        /*007c*/ 	.word	0x00001560


	//   ....[1]....
        /*0080*/ 	.word	0x000015a0


	//   ....[2]....
        /*0084*/ 	.word	0x000015c0


	//   ....[3]....
        /*0088*/ 	.word	0x000015e0


	//   ....[4]....
        /*008c*/ 	.word	0x000016b0


	//   ....[5]....
        /*0090*/ 	.word	0x000016f0


	//   ....[6]....
        /*0094*/ 	.word	0x00001710


	//   ....[7]....
        /*0098*/ 	.word	0x00001730


	//   ....[8]....
        /*009c*/ 	.word	0x00001750


	//   ....[9]....
        /*00a0*/ 	.word	0x00001770


	//   ....[10]....
        /*00a4*/ 	.word	0x000017a0


	//   ....[11]....
        /*00a8*/ 	.word	0x000017c0


	//   ....[12]....
        /*00ac*/ 	.word	0x00002860


	//----- nvinfo : EIATTR_SYSCALL_OFFSETS
	.align		4
.L_2397:
        /*00b0*/ 	.byte	0x04, 0x46
        /*00b2*/ 	.short	(.L_2399 - .L_2398)


	//   ....[0]....
.L_2398:
        /*00b4*/ 	.word	0x000004b0


	//----- nvinfo : EIATTR_EXIT_INSTR_OFFSETS
	.align		4
.L_2399:
        /*00b8*/ 	.byte	0x04, 0x1c
        /*00ba*/ 	.short	(.L_2401 - .L_2400)


	//   ....[0]....
.L_2400:
        /*00bc*/ 	.word	0x00000200


	//   ....[1]....
        /*00c0*/ 	.word	0x00000360


	//   ....[2]....
        /*00c4*/ 	.word	0x00002730


	//   ....[3]....
        /*00c8*/ 	.word	0x00002840


	//----- nvinfo : EIATTR_CTAIDZ_USED
	.align		4
.L_2401:
        /*00cc*/ 	.byte	0x01, 0x04
	.zero		2


	//----- nvinfo : EIATTR_MAX_THREADS
	.align		4
        /*00d0*/ 	.byte	0x04, 0x05
        /*00d2*/ 	.short	(.L_2403 - .L_2402)
.L_2402:
        /*00d4*/ 	.word	0x00000100
        /*00d8*/ 	.word	0x00000001
        /*00dc*/ 	.word	0x00000001


	//----- nvinfo : EIATTR_CRS_STACK_SIZE
	.align		4
.L_2403:
        /*00e0*/ 	.byte	0x04, 0x1e
        /*00e2*/ 	.short	(.L_2405 - .L_2404)
.L_2404:
        /*00e4*/ 	.word	0x00000000
.L_2405:


//--------------------- .nv.info._ZN7cutlass13device_kernelIN5flash19FlashAttnFwdCombineIN4cute5tupleIJNS3_1CILi16EEENS5_ILi64EEEEEELi4ELi256ELi1ELb0ELb1ENS_6half_tEfNS_4arch4Sm80EEEEEvNT_6ParamsE --------------------------
	.section	.nv.info._ZN7cutlass13device_kernelIN5flash19FlashAttnFwdCombineIN4cute5tupleIJNS3_1CILi16EEENS5_ILi64EEEEEELi4ELi256ELi1ELb0ELb1ENS_6half_tEfNS_4arch4Sm80EEEEEvNT_6ParamsE,"",@"SHT_CUDA_INFO"
	.sectionflags	@""
	.align	4


	//----- nvinfo : EIATTR_CUDA_API_VERSION
	.align		4
        /*0000*/ 	.byte	0x04, 0x37
        /*0002*/ 	.short	(.L_2407 - .L_2406)
.L_2406:
        /*0004*/ 	.word	0x00000082


	//----- nvinfo : EIATTR_SW2861232_WAR
	.align		4
.L_2407:
        /*0008*/ 	.byte	0x01, 0x35
	.zero		2


	//----- nvinfo : EIATTR_PARAM_CBANK
	.align		4
        /*000c*/ 	.byte	0x04, 0x0a
        /*000e*/ 	.short	(.L_2409 - .L_2408)
	.align		4
.L_2408:
        /*0010*/ 	.word	index@(.nv.constant0._ZN7cutlass13device_kernelIN5flash19FlashAttnFwdCombineIN4cute5tupleIJNS3_1CILi16EEENS5_ILi64EEEEEELi4ELi256ELi1ELb0ELb1ENS_6half_tEfNS_4arch4Sm80EEEEEvNT_6ParamsE)
        /*0014*/ 	.short	0x0160
        /*0016*/ 	.short	0x00e8


	//----- nvinfo : EIATTR_CBANK_PARAM_SIZE
	.align		4
.L_2409:
        /*0018*/ 	.byte	0x03, 0x19
        /*001a*/ 	.short	0x00e8


	//----- nvinfo : EIATTR_KPARAM_INFO
	.align		4
        /*001c*/ 	.byte	0x04, 0x17
        /*001e*/ 	.short	(.L_2411 - .L_2410)
.L_2410:
        /*0020*/ 	.word	0x00000000
        /*0024*/ 	.short	0x0000
        /*0026*/ 	.short	0x0000
        /*0028*/ 	.byte	0x00, 0xf0, 0xa1, 0x03


	//----- nvinfo : EIATTR_MAXREG_COUNT
	.align		4
.L_2411:
        /*002c*/ 	.byte	0x03, 0x1b
        /*002e*/ 	.short	0x0080


	//----- nvinfo : EIATTR_NUM_BARRIERS
	.align		4
        /*0030*/ 	.byte	0x02, 0x4c
        /*0032*/ 	.byte	0x01
	.zero		1


	//----- nvinfo : EIATTR_EXTERNS
	.align		4
        /*0034*/ 	.byte	0x04, 0x0f
        /*0036*/ 	.short	(.L_2413 - .L_2412)


	//   ....[0]....
	.align		4
.L_2412:
        /*0038*/ 	.word	index@(__assertfail)


	//----- nvinfo : EIATTR_MERCURY_ISA_VERSION
	.align		4
.L_2413:
        /*003c*/ 	.byte	0x03, 0x5f
        /*003e*/ 	.short	0x0000


	//----- nvinfo : EIATTR_COOP_GROUP_MASK_REGIDS
	.align		4
        /*0040*/ 	.byte	0x04, 0x29
        /*0042*/ 	.short	(.L_2415 - .L_2414)


	//   ....[0]....
.L_2414:
        /*0044*/ 	.word	0xffffffff


	//   ....[1]....
        /*0048*/ 	.word	0xffffffff


	//   ....[2]....
        /*004c*/ 	.word	0xffffffff


	//   ....[3]....
        /*0050*/ 	.word	0xffffffff


	//   ....[4]....
        /*0054*/ 	.word	0xffffffff


	//   ....[5]....
        /*0058*/ 	.word	0xffffffff


	//   ....[6]....
        /*005c*/ 	.word	0xffffffff


	//   ....[7]....
        /*0060*/ 	.word	0xffffffff


	//   ....[8]....
        /*0064*/ 	.word	0xffffffff


	//   ....[9]....
        /*0068*/ 	.word	0xffffffff


	//   ....[10]....
        /*006c*/ 	.word	0xffffffff


	//   ....[11]....
        /*0070*/ 	.word	0xffffffff


	//   ....[12]....
        /*0074*/ 	.word	0xffffffff


	//----- nvinfo : EIATTR_COOP_GROUP_INSTR_OFFSETS
	.align		4
.L_2415:
        /*0078*/ 	.byte	0x04, 0x28
        /*007a*/ 	.short	(.L_2417 - .L_2416)


	//   ....[0]....
.L_2416:
        /*007c*/ 	.word	0x00001440


	//   ....[1]....
        /*0080*/ 	.word	0x00001480


	//   ....[2]....
        /*0084*/ 	.word	0x000014a0


	//   ....[3]....
        /*0088*/ 	.word	0x000014c0


	//   ....[4]....
        /*008c*/ 	.word	0x00001550


	//   ....[5]....
        /*0090*/ 	.word	0x00001580


	//   ....[6]....
        /*0094*/ 	.word	0x00001590


	//   ....[7]....
        /*0098*/ 	.word	0x000015c0


	//   ....[8]....
        /*009c*/ 	.word	0x000015d0


	//   ....[9]....
        /*00a0*/ 	.word	0x00001600


	//   ....[10]....
        /*00a4*/ 	.word	0x00001610


	//   ....[11]....
        /*00a8*/ 	.word	0x00001670


	//   ....[12]....
        /*00ac*/ 	.word	0x000026c0


	//----- nvinfo : EIATTR_SYSCALL_OFFSETS
	.align		4
.L_2417:
        /*00b0*/ 	.byte	0x04, 0x46
        /*00b2*/ 	.short	(.L_2419 - .L_2418)


	//   ....[0]....
.L_2418:
        /*00b4*/ 	.word	0x000004b0


	//----- nvinfo : EIATTR_EXIT_INSTR_OFFSETS
	.align		4
.L_2419:
        /*00b8*/ 	.byte	0x04, 0x1c
        /*00ba*/ 	.short	(.L_2421 - .L_2420)


	//   ....[0]....
.L_2420:
        /*00bc*/ 	.word	0x00000200


	//   ....[1]....
        /*00c0*/ 	.word	0x00000360


	//   ....[2]....
        /*00c4*/ 	.word	0x00002590


	//   ....[3]....
        /*00c8*/ 	.word	0x000026a0


	//----- nvinfo : EIATTR_CTAIDZ_USED
	.align		4
.L_2421:
        /*00cc*/ 	.byte	0x01, 0x04
	.zero		2


	//----- nvinfo : EIATTR_MAX_THREADS
	.align		4
        /*00d0*/ 	.byte	0x04, 0x05
        /*00d2*/ 	.short	(.L_2423 - .L_2422)
.L_2422:
        /*00d4*/ 	.word	0x00000100
        /*00d8*/ 	.word	0x00000001
        /*00dc*/ 	.word	0x00000001


	//----- nvinfo : EIATTR_CRS_STACK_SIZE
	.align		4
.L_2423:
        /*00e0*/ 	.byte	0x04, 0x1e
        /*00e2*/ 	.short	(.L_2425 - .L_2424)
.L_2424:
        /*00e4*/ 	.word	0x00000000
.L_2425:


//--------------------- .nv.info._ZN7cutlass13device_kernelIN5flash19FlashAttnFwdCombineIN4cute5tupleIJNS3_1CILi8EEENS5_ILi128EEEEEELi8ELi256ELi1ELb0ELb0EffNS_4arch4Sm90EEEEEvNT_6ParamsE --------------------------
	.section	.nv.info._ZN7cutlass13device_kernelIN5flash19FlashAttnFwdCombineIN4cute5tupleIJNS3_1CILi8EEENS5_ILi128EEEEEELi8ELi256ELi1ELb0ELb0EffNS_4arch4Sm90EEEEEvNT_6ParamsE,"",@"SHT_CUDA_INFO"
	.sectionflags	@""
	.align	4


	//----- nvinfo : EIATTR_CUDA_API_VERSION
	.align		4
        /*0000*/ 	.byte	0x04, 0x37
        /*0002*/ 	.short	(.L_2427 - .L_2426)
.L_2426:
        /*0004*/ 	.word	0x00000082


	//----- nvinfo : EIATTR_SW2861232_WAR
	.align		4
.L_2427:
        /*0008*/ 	.byte	0x01, 0x35
	.zero		2


	//----- nvinfo : EIATTR_PARAM_CBANK
	.align		4
        /*000c*/ 	.byte	0x04, 0x0a
        /*000e*/ 	.short	(.L_2429 - .L_2428)
	.align		4
.L_2428:
        /*0010*/ 	.word	index@(.nv.constant0._ZN7cutlass13device_kernelIN5flash19FlashAttnFwdCombineIN4cute5tupleIJNS3_1CILi8EEENS5_ILi128EEEEEELi8ELi256ELi1ELb0ELb0EffNS_4arch4Sm90EEEEEvNT_6ParamsE)
        /*0014*/ 	.short	0x0160
        /*0016*/ 	.short	0x00e8


	//----- nvinfo : EIATTR_CBANK_PARAM_SIZE
	.align		4
.L_2429:
        /*0018*/ 	.byte	0x03, 0x19
        /*001a*/ 	.short	0x00e8


	//----- nvinfo : EIATTR_KPARAM_INFO
	.align		4
        /*001c*/ 	.byte	0x04, 0x17
        /*001e*/ 	.short	(.L_2431 - .L_2430)
.L_2430:
        /*0020*/ 	.word	0x00000000
        /*0024*/ 	.short	0x0000
        /*0026*/ 	.short	0x0000
        /*0028*/ 	.byte	0x00, 0xf0, 0xa1, 0x03


	//----- nvinfo : EIATTR_MAXREG_COUNT
	.align		4
.L_2431:
        /*002c*/ 	.byte	0x03, 0x1b
        /*002e*/ 	.short	0x0080


	//----- nvinfo : EIATTR_NUM_BARRIERS
	.align		4
        /*0030*/ 	.byte	0x02, 0x4c
        /*0032*/ 	.byte	0x01
	.zero		1


	//----- nvinfo : EIATTR_EXTERNS
	.align		4
        /*0034*/ 	.byte	0x04, 0x0f
        /*0036*/ 	.short	(.L_2433 - .L_2432)


	//   ....[0]....
	.align		4
.L_2432:
        /*0038*/ 	.word	index@(__assertfail)


	//----- nvinfo : EIATTR_MERCURY_ISA_VERSION
	.align		4
.L_2433:
        /*003c*/ 	.byte	0x03, 0x5f
        /*003e*/ 	.short	0x0000


	//----- nvinfo : EIATTR_COOP_GROUP_MASK_REGIDS
	.align		4
        /*0040*/ 	.byte	0x04, 0x29
        /*0042*/ 	.short	(.L_2435 - .L_2434)


	//   ....[0]....
.L_2434:
        /*0044*/ 	.word	0xffffffff


	//   ....[1]....
        /*0048*/ 	.word	0xffffffff


	//   ....[2]....
        /*004c*/ 	.word	0xffffffff


	//   ....[3]....
        /*0050*/ 	.word	0xffffffff


	//   ....[4]....
        /*0054*/ 	.word	0xffffffff


	//   ....[5]....
        /*0058*/ 	.word	0xffffffff


	//   ....[6]....
        /*005c*/ 	.word	0xffffffff


	//   ....[7]....
        /*0060*/ 	.word	0xffffffff


	//   ....[8]....
        /*0064*/ 	.word	0xffffffff


	//   ....[9]....
        /*0068*/ 	.word	0xffffffff


	//   ....[10]....
        /*006c*/ 	.word	0xffffffff


	//   ....[11]....
        /*0070*/ 	.word	0xffffffff


	//   ....[12]....
        /*0074*/ 	.word	0xffffffff


	//   ....[13]....
        /*0078*/ 	.word	0xffffffff


	//   ....[14]....
        /*007c*/ 	.word	0xffffffff


	//   ....[15]....
        /*0080*/ 	.word	0xffffffff


	//----- nvinfo : EIATTR_COOP_GROUP_INSTR_OFFSETS
	.align		4
.L_2435:
        /*0084*/ 	.byte	0x04, 0x28
        /*0086*/ 	.short	(.L_2437 - .L_2436)


	//   ....[0]....
.L_2436:
        /*0088*/ 	.word	0x00001530


	//   ....[1]....
        /*008c*/ 	.word	0x00001580


	//   ....[2]....
        /*0090*/ 	.word	0x000015b0


	//   ....[3]....
        /*0094*/ 	.word	0x000015d0


	//   ....[4]....
        /*0098*/ 	.word	0x000015f0


	//   ....[5]....
        /*009c*/ 	.word	0x00001910


	//   ....[6]....
        /*00a0*/ 	.word	0x00001930


	//   ....[7]....
        /*00a4*/ 	.word	0x00001940


	//   ....[8]....
        /*00a8*/ 	.word	0x00001980


	//   ....[9]....
        /*00ac*/ 	.word	0x00001990


	//   ....[10]....
        /*00b0*/ 	.word	0x000019c0


	//   ....[11]....
        /*00b4*/ 	.word	0x000019d0


	//   ....[12]....
        /*00b8*/ 	.word	0x00001a10


	//   ....[13]....
        /*00bc*/ 	.word	0x00001a20


	//   ....[14]....
        /*00c0*/ 	.word	0x00001a50


	//   ....[15]....
        /*00c4*/ 	.word	0x00002c10


	//----- nvinfo : EIATTR_SYSCALL_OFFSETS
	.align		4
.L_2437:
        /*00c8*/ 	.byte	0x04, 0x46
        /*00ca*/ 	.short	(.L_2439 - .L_2438)


	//   ....[0]....
.L_2438:
        /*00cc*/ 	.word	0x00000390


	//----- nvinfo : EIATTR_EXIT_INSTR_OFFSETS
	.align		4
.L_2439:
        /*00d0*/ 	.byte	0x04, 0x1c
        /*00d2*/ 	.short	(.L_2441 - .L_2440)


	//   ....[0]....
.L_2440:
        /*00d4*/ 	.word	0x00000220


	//   ....[1]....
        /*00d8*/ 	.word	0x00002aa0


	//   ....[2]....
        /*00dc*/ 	.word	0x00002bf0


	//----- nvinfo : EIATTR_CTAIDZ_USED
	.align		4
.L_2441:
        /*00e0*/ 	.byte	0x01, 0x04
	.zero		2


	//----- nvinfo : EIATTR_MAX_THREADS
	.align		4
        /*00e4*/ 	.byte	0x04, 0x05
        /*00e6*/ 	.short	(.L_2443 - .L_2442)
.L_2442:
        /*00e8*/ 	.word	0x00000100
        /*00ec*/ 	.word	0x00000001
        /*00f0*/ 	.word	0x00000001


	//----- nvinfo : EIATTR_CRS_STACK_SIZE
	.align		4
.L_2443:
        /*00f4*/ 	.byte	0x04, 0x1e
        /*00f6*/ 	.short	(.L_2445 - .L_2444)
.L_2444:
        /*00f8*/ 	.word	0x00000000
.L_2445:


//--------------------- .nv.info._ZN7cutlass13device_kernelIN5flash19FlashAttnFwdCombineIN4cute5tupleIJNS3_1CILi8EEENS5_ILi128EEEEEELi7ELi256ELi1ELb0ELb0EffNS_4arch4Sm90EEEEEvNT_6ParamsE --------------------------
	.section	.nv.info._ZN7cutlass13device_kernelIN5flash19FlashAttnFwdCombineIN4cute5tupleIJNS3_1CILi8EEENS5_ILi128EEEEEELi7ELi256ELi1ELb0ELb0EffNS_4arch4Sm90EEEEEvNT_6ParamsE,"",@"SHT_CUDA_INFO"
	.sectionflags	@""
	.align	4


	//----- nvinfo : EIATTR_CUDA_API_VERSION
	.align		4
        /*0000*/ 	.byte	0x04, 0x37
        /*0002*/ 	.short	(.L_2447 - .L_2446)
.L_2446:
        /*0004*/ 	.word	0x00000082


	//----- nvinfo : EIATTR_SW2861232_WAR
	.align		4
.L_2447:
        /*0008*/ 	.byte	0x01, 0x35
	.zero		2


	//----- nvinfo : EIATTR_PARAM_CBANK
	.align		4
        /*000c*/ 	.byte	0x04, 0x0a
        /*000e*/ 	.short	(.L_2449 - .L_2448)
	.align		4
.L_2448:
        /*0010*/ 	.word	index@(.nv.constant0._ZN7cutlass13device_kernelIN5flash19FlashAttnFwdCombineIN4cute5tupleIJNS3_1CILi8EEENS5_ILi128EEEEEELi7ELi256ELi1ELb0ELb0EffNS_4arch4Sm90EEEEEvNT_6ParamsE)
        /*0014*/ 	.short	0x0160
        /*0016*/ 	.short	0x00e8


	//----- nvinfo : EIATTR_CBANK_PARAM_SIZE
	.align		4
.L_2449:
        /*0018*/ 	.byte	0x03, 0x19
        /*001a*/ 	.short	0x00e8


	//----- nvinfo : EIATTR_KPARAM_INFO
	.align		4
        /*001c*/ 	.byte	0x04, 0x17
        /*001e*/ 	.short	(.L_2451 - .L_2450)
.L_2450:
        /*0020*/ 	.word	0x00000000
        /*0024*/ 	.short	0x0000
        /*0026*/ 	.short	0x0000
        /*0028*/ 	.byte	0x00, 0xf0, 0xa1, 0x03


	//----- nvinfo : EIATTR_MAXREG_COUNT
	.align		4
.L_2451:
        /*002c*/ 	.byte	0x03, 0x1b
        /*002e*/ 	.short	0x0080


	//----- nvinfo : EIATTR_NUM_BARRIERS
	.align		4
        /*0030*/ 	.byte	0x02, 0x4c
        /*0032*/ 	.byte	0x01
	.zero		1


	//----- nvinfo : EIATTR_EXTERNS
	.align		4
        /*0034*/ 	.byte	0x04, 0x0f
        /*0036*/ 	.short	(.L_2453 - .L_2452)


	//   ....[0]....
	.align		4
.L_2452:
        /*0038*/ 	.word	index@(__assertfail)


	//----- nvinfo : EIATTR_MERCURY_ISA_VERSION
	.align		4
.L_2453:
        /*003c*/ 	.byte	0x03, 0x5f
        /*003e*/ 	.short	0x0000


	//----- nvinfo : EIATTR_COOP_GROUP_MASK_REGIDS
	.align		4
        /*0040*/ 	.byte	0x04, 0x29
        /*0042*/ 	.short	(.L_2455 - .L_2454)


	//   ....[0]....
.L_2454:
        /*0044*/ 	.word	0xffffffff


	//   ....[1]....
        /*0048*/ 	.word	0xffffffff


	//   ....[2]....
        /*004c*/ 	.word	0xffffffff


	//   ....[3]....
        /*0050*/ 	.word	0xffffffff


	//   ....[4]....
        /*0054*/ 	.word	0xffffffff


	//   ....[5]....
        /*0058*/ 	.word	0xffffffff


	//   ....[6]....
        /*005c*/ 	.word	0xffffffff


	//   ....[7]....
        /*0060*/ 	.word	0xffffffff


	//   ....[8]....
        /*0064*/ 	.word	0xffffffff


	//   ....[9]....
        /*0068*/ 	.word	0xffffffff


	//   ....[10]....
        /*006c*/ 	.word	0xffffffff


	//   ....[11]....
        /*0070*/ 	.word	0xffffffff


	//   ....[12]....
        /*0074*/ 	.word	0xffffffff


	//   ....[13]....
        /*0078*/ 	.word	0xffffffff


	//   ....[14]....
        /*007c*/ 	.word	0xffffffff


	//   ....[15]....
        /*0080*/ 	.word	0xffffffff


	//----- nvinfo : EIATTR_COOP_GROUP_INSTR_OFFSETS
	.align		4
.L_2455:
        /*0084*/ 	.byte	0x04, 0x28
        /*0086*/ 	.short	(.L_2457 - .L_2456)


	//   ....[0]....
.L_2456:
        /*0088*/ 	.word	0x00001050


	//   ....[1]....
        /*008c*/ 	.word	0x000010a0


	//   ....[2]....
        /*0090*/ 	.word	0x000010d0


	//   ....[3]....
        /*0094*/ 	.word	0x000010f0


	//   ....[4]....
        /*0098*/ 	.word	0x00001110


	//   ....[5]....
        /*009c*/ 	.word	0x000012b0


	//   ....[6]....
        /*00a0*/ 	.word	0x000012d0


	//   ....[7]....
        /*00a4*/ 	.word	0x000012e0


	//   ....[8]....
        /*00a8*/ 	.word	0x00001320


	//   ....[9]....
        /*00ac*/ 	.word	0x00001330


	//   ....[10]....
        /*00b0*/ 	.word	0x00001360


	//   ....[11]....
        /*00b4*/ 	.word	0x00001370


	//   ....[12]....
        /*00b8*/ 	.word	0x000013a0


	//   ....[13]....
        /*00bc*/ 	.word	0x000013c0


	//   ....[14]....
        /*00c0*/ 	.word	0x000013f0


	//   ....[15]....
        /*00c4*/ 	.word	0x00002530


	//----- nvinfo : EIATTR_SYSCALL_OFFSETS
	.align		4
.L_2457:
        /*00c8*/ 	.byte	0x04, 0x46
        /*00ca*/ 	.short	(.L_2459 - .L_2458)


	//   ....[0]....
.L_2458:
        /*00cc*/ 	.word	0x00000390


	//----- nvinfo : EIATTR_EXIT_INSTR_OFFSETS
	.align		4
.L_2459:
        /*00d0*/ 	.byte	0x04, 0x1c
        /*00d2*/ 	.short	(.L_2461 - .L_2460)


	//   ....[0]....
.L_2460:
        /*00d4*/ 	.word	0x00000220


	//   ....[1]....
        /*00d8*/ 	.word	0x000023c0


	//   ....[2]....
        /*00dc*/ 	.word	0x00002510


	//----- nvinfo : EIATTR_CTAIDZ_USED
	.align		4
.L_2461:
        /*00e0*/ 	.byte	0x01, 0x04
	.zero		2


	//----- nvinfo : EIATTR_MAX_THREADS
	.align		4
        /*00e4*/ 	.byte	0x04, 0x05
        /*00e6*/ 	.short	(.L_2463 - .L_2462)
.L_2462:
        /*00e8*/ 	.word	0x00000100
        /*00ec*/ 	.word	0x00000001
        /*00f0*/ 	.word	0x00000001


	//----- nvinfo : EIATTR_CRS_STACK_SIZE
	.align		4
.L_2463:
        /*00f4*/ 	.byte	0x04, 0x1e
        /*00f6*/ 	.short	(.L_2465 - .L_2464)
.L_2464:
        /*00f8*/ 	.word	0x00000000
.L_2465:


//--------------------- .nv.info._ZN7cutlass13device_kernelIN5flash19FlashAttnFwdCombineIN4cute5tupleIJNS3_1CILi8EEENS5_ILi128EEEEEELi6ELi256ELi1ELb0ELb0EffNS_4arch4Sm90EEEEEvNT_6ParamsE --------------------------
	.section	.nv.info._ZN7cutlass13device_kernelIN5flash19FlashAttnFwdCombineIN4cute5tupleIJNS3_1CILi8EEENS5_ILi128EEEEEELi6ELi256ELi1ELb0ELb0EffNS_4arch4Sm90EEEEEvNT_6ParamsE,"",@"SHT_CUDA_INFO"
	.sectionflags	@""
	.align	4


	//----- nvinfo : EIATTR_CUDA_API_VERSION
	.align		4
        /*0000*/ 	.byte	0x04, 0x37
        /*0002*/ 	.short	(.L_2467 - .L_2466)
.L_2466:
        /*0004*/ 	.word	0x00000082


	//----- nvinfo : EIATTR_SW2861232_WAR
	.align		4
.L_2467:
        /*0008*/ 	.byte	0x01, 0x35
	.zero		2


	//----- nvinfo : EIATTR_PARAM_CBANK
	.align		4
        /*000c*/ 	.byte	0x04, 0x0a
        /*000e*/ 	.short	(.L_2469 - .L_2468)
	.align		4
.L_2468:
        /*0010*/ 	.word	index@(.nv.constant0._ZN7cutlass13device_kernelIN5flash19FlashAttnFwdCombineIN4cute5tupleIJNS3_1CILi8EEENS5_ILi128EEEEEELi6ELi256ELi1ELb0ELb0EffNS_4arch4Sm90EEEEEvNT_6ParamsE)
        /*0014*/ 	.short	0x0160
        /*0016*/ 	.short	0x00e8


	//----- nvinfo : EIATTR_CBANK_PARAM_SIZE
	.align		4
.L_2469:
        /*0018*/ 	.byte	0x03, 0x19
        /*001a*/ 	.short	0x00e8


	//----- nvinfo : EIATTR_KPARAM_INFO
	.align		4
        /*001c*/ 	.byte	0x04, 0x17
        /*001e*/ 	.short	(.L_2471 - .L_2470)
.L_2470:
        /*0020*/ 	.word	0x00000000
        /*0024*/ 	.short	0x0000
        /*0026*/ 	.short	0x0000
        /*0028*/ 	.byte	0x00, 0xf0, 0xa1, 0x03


	//----- nvinfo : EIATTR_MAXREG_COUNT
	.align		4
.L_2471:
        /*002c*/ 	.byte	0x03, 0x1b
        /*002e*/ 	.short	0x0080


	//----- nvinfo : EIATTR_NUM_BARRIERS
	.align		4
        /*0030*/ 	.byte	0x02, 0x4c
        /*0032*/ 	.byte	0x01
	.zero		1


	//----- nvinfo : EIATTR_EXTERNS
	.align		4
        /*0034*/ 	.byte	0x04, 0x0f
        /*0036*/ 	.short	(.L_2473 - .L_2472)


	//   ....[0]....
	.align		4
.L_2472:
        /*0038*/ 	.word	index@(__assertfail)


	//----- nvinfo : EIATTR_MERCURY_ISA_VERSION
	.align		4
.L_2473:
        /*003c*/ 	.byte	0x03, 0x5f
        /*003e*/ 	.short	0x0000


	//----- nvinfo : EIATTR_COOP_GROUP_MASK_REGIDS
	.align		4
        /*0040*/ 	.byte	0x04, 0x29
        /*0042*/ 	.short	(.L_2475 - .L_2474)


	//   ....[0]....
.L_2474:
        /*0044*/ 	.word	0xffffffff


	//   ....[1]....
        /*0048*/ 	.word	0xffffffff


	//   ....[2]....
        /*004c*/ 	.word	0xffffffff


	//   ....[3]....
        /*0050*/ 	.word	0xffffffff


	//   ....[4]....
        /*0054*/ 	.word	0xffffffff


	//   ....[5]....
        /*0058*/ 	.word	0xffffffff


	//   ....[6]....
        /*005c*/ 	.word	0xffffffff


	//   ....[7]....
        /*0060*/ 	.word	0xffffffff


	//   ....[8]....
        /*0064*/ 	.word	0xffffffff


	//   ....[9]....
        /*0068*/ 	.word	0xffffffff


	//   ....[10]....
        /*006c*/ 	.word	0xffffffff


	//   ....[11]....
        /*0070*/ 	.word	0xffffffff


	//   ....[12]....
        /*0074*/ 	.word	0xffffffff


	//   ....[13]....
        /*0078*/ 	.word	0xffffffff


	//   ....[14]....
        /*007c*/ 	.word	0xffffffff


	//   ....[15]....
        /*0080*/ 	.word	0xffffffff


	//----- nvinfo : EIATTR_COOP_GROUP_INSTR_OFFSETS
	.align		4
.L_2475:
        /*0084*/ 	.byte	0x04, 0x28
        /*0086*/ 	.short	(.L_2477 - .L_2476)


	//   ....[0]....
.L_2476:
        /*0088*/ 	.word	0x00000d30


	//   ....[1]....
        /*008c*/ 	.word	0x00000d70


	//   ....[2]....
        /*0090*/ 	.word	0x00000d90


	//   ....[3]....
        /*0094*/ 	.word	0x00000db0


	//   ....[4]....
        /*0098*/ 	.word	0x00000dd0


	//   ....[5]....
        /*009c*/ 	.word	0x00000ea0


	//   ....[6]....
        /*00a0*/ 	.word	0x00000ee0


	//   ....[7]....
        /*00a4*/ 	.word	0x00000f10


	//   ....[8]....
        /*00a8*/ 	.word	0x00000f30


	//   ....[9]....
        /*00ac*/ 	.word	0x00000f60


	//   ....[10]....
        /*00b0*/ 	.word	0x00000f80


	//   ....[11]....
        /*00b4*/ 	.word	0x00000fa0


	//   ....[12]....
        /*00b8*/ 	.word	0x00000fc0


	//   ....[13]....
        /*00bc*/ 	.word	0x00000fe0


	//   ....[14]....
        /*00c0*/ 	.word	0x00001000


	//   ....[15]....
        /*00c4*/ 	.word	0x00002110


	//----- nvinfo : EIATTR_SYSCALL_OFFSETS
	.align		4
.L_2477:
        /*00c8*/ 	.byte	0x04, 0x46
        /*00ca*/ 	.short	(.L_2479 - .L_2478)


	//   ....[0]....
.L_2478:
        /*00cc*/ 	.word	0x00000390


	//----- nvinfo : EIATTR_EXIT_INSTR_OFFSETS
	.align		4
.L_2479:
        /*00d0*/ 	.byte	0x04, 0x1c
        /*00d2*/ 	.short	(.L_2481 - .L_2480)


	//   ....[0]....
.L_2480:
        /*00d4*/ 	.word	0x00000220


	//   ....[1]....
        /*00d8*/ 	.word	0x00001fa0


	//   ....[2]....
        /*00dc*/ 	.word	0x000020f0


	//----- nvinfo : EIATTR_CTAIDZ_USED
	.align		4
.L_2481:
        /*00e0*/ 	.byte	0x01, 0x04
	.zero		2


	//----- nvinfo : EIATTR_MAX_THREADS
	.align		4
        /*00e4*/ 	.byte	0x04, 0x05
        /*00e6*/ 	.short	(.L_2483 - .L_2482)
.L_2482:
        /*00e8*/ 	.word	0x00000100
        /*00ec*/ 	.word	0x00000001
        /*00f0*/ 	.word	0x00000001


	//----- nvinfo : EIATTR_CRS_STACK_SIZE
	.align		4
.L_2483:
        /*00f4*/ 	.byte	0x04, 0x1e
        /*00f6*/ 	.short	(.L_2485 - .L_2484)
.L_2484:
        /*00f8*/ 	.word	0x00000000
.L_2485:


//--------------------- .nv.info._ZN7cutlass13device_kernelIN5flash19FlashAttnFwdCombineIN4cute5tupleIJNS3_1CILi8EEENS5_ILi128EEEEEELi5ELi256ELi1ELb0ELb0EffNS_4arch4Sm90EEEEEvNT_6ParamsE --------------------------
	.section	.nv.info._ZN7cutlass13device_kernelIN5flash19FlashAttnFwdCombineIN4cute5tupleIJNS3_1CILi8EEENS5_ILi128EEEEEELi5ELi256ELi1ELb0ELb0EffNS_4arch4Sm90EEEEEvNT_6ParamsE,"",@"SHT_CUDA_INFO"
	.sectionflags	@""
	.align	4


	//----- nvinfo : EIATTR_CUDA_API_VERSION
	.align		4
        /*0000*/ 	.byte	0x04, 0x37
        /*0002*/ 	.short	(.L_2487 - .L_2486)
.L_2486:
        /*0004*/ 	.word	0x00000082


	//----- nvinfo : EIATTR_SW2861232_WAR
	.align		4
.L_2487:
        /*0008*/ 	.byte	0x01, 0x35
	.zero		2


	//----- nvinfo : EIATTR_PARAM_CBANK
	.align		4
        /*000c*/ 	.byte	0x04, 0x0a
        /*000e*/ 	.short	(.L_2489 - .L_2488)
	.align		4
.L_2488:
        /*0010*/ 	.word	index@(.nv.constant0._ZN7cutlass13device_kernelIN5flash19FlashAttnFwdCombineIN4cute5tupleIJNS3_1CILi8EEENS5_ILi128EEEEEELi5ELi256ELi1ELb0ELb0EffNS_4arch4Sm90EEEEEvNT_6ParamsE)
        /*0014*/ 	.short	0x0160
        /*0016*/ 	.short	0x00e8


	//----- nvinfo : EIATTR_CBANK_PARAM_SIZE
	.align		4
.L_2489:
        /*0018*/ 	.byte	0x03, 0x19
        /*001a*/ 	.short	0x00e8


	//----- nvinfo : EIATTR_KPARAM_INFO
	.align		4
        /*001c*/ 	.byte	0x04, 0x17
        /*001e*/ 	.short	(.L_2491 - .L_2490)
.L_2490:
        /*0020*/ 	.word	0x00000000
        /*0024*/ 	.short	0x0000
        /*0026*/ 	.short	0x0000
        /*0028*/ 	.byte	0x00, 0xf0, 0xa1, 0x03


	//----- nvinfo : EIATTR_MAXREG_COUNT
	.align		4
.L_2491:
        /*002c*/ 	.byte	0x03, 0x1b
        /*002e*/ 	.short	0x0080


	//----- nvinfo : EIATTR_NUM_BARRIERS
	.align		4
        /*0030*/ 	.byte	0x02, 0x4c
        /*0032*/ 	.byte	0x01
	.zero		1


	//----- nvinfo : EIATTR_EXTERNS
	.align		4
        /*0034*/ 	.byte	0x04, 0x0f
        /*0036*/ 	.short	(.L_2493 - .L_2492)


	//   ....[0]....
	.align		4
.L_2492:
        /*0038*/ 	.word	index@(__assertfail)


	//----- nvinfo : EIATTR_MERCURY_ISA_VERSION
	.align		4
.L_2493:
        /*003c*/ 	.byte	0x03, 0x5f
        /*003e*/ 	.short	0x0000


	//----- nvinfo : EIATTR_COOP_GROUP_MASK_REGIDS
	.align		4
        /*0040*/ 	.byte	0x04, 0x29
        /*0042*/ 	.short	(.L_2495 - .L_2494)


	//   ....[0]....
.L_2494:
        /*0044*/ 	.word	0xffffffff


	//   ....[1]....
        /*0048*/ 	.word	0xffffffff


	//   ....[2]....
        /*004c*/ 	.word	0xffffffff


	//   ....[3]....
        /*0050*/ 	.word	0xffffffff


	//   ....[4]....
        /*0054*/ 	.word	0xffffffff


	//   ....[5]....
        /*0058*/ 	.word	0xffffffff


	//   ....[6]....
        /*005c*/ 	.word	0xffffffff


	//   ....[7]....
        /*0060*/ 	.word	0xffffffff


	//   ....[8]....
        /*0064*/ 	.word	0xffffffff


	//   ....[9]....
        /*0068*/ 	.word	0xffffffff


	//   ....[10]....
        /*006c*/ 	.word	0xffffffff


	//   ....[11]....
        /*0070*/ 	.word	0xffffffff


	//   ....[12]....
        /*0074*/ 	.word	0xffffffff


	//   ....[13]....
        /*0078*/ 	.word	0xffffffff


	//   ....[14]....
        /*007c*/ 	.word	0xffffffff


	//   ....[15]....
        /*0080*/ 	.word	0xffffffff


	//----- nvinfo : EIATTR_COOP_GROUP_INSTR_OFFSETS
	.align		4
.L_2495:
        /*0084*/ 	.byte	0x04, 0x28
        /*0086*/ 	.short	(.L_2497 - .L_2496)


	//   ....[0]....
.L_2496:
        /*0088*/ 	.word	0x00000b50


	//   ....[1]....
        /*008c*/ 	.word	0x00000b90


	//   ....[2]....
        /*0090*/ 	.word	0x00000bb0


	//   ....[3]....
        /*0094*/ 	.word	0x00000bd0


	//   ....[4]....
        /*0098*/ 	.word	0x00000bf0


	//   ....[5]....
        /*009c*/ 	.word	0x00000c70


	//   ....[6]....
        /*00a0*/ 	.word	0x00000cb0


	//   ....[7]....
        /*00a4*/ 	.word	0x00000cc0


	//   ....[8]....
        /*00a8*/ 	.word	0x00000d00


	//   ....[9]....
        /*00ac*/ 	.word	0x00000d10


	//   ....[10]....
        /*00b0*/ 	.word	0x00000d40


	//   ....[11]....
        /*00b4*/ 	.word	0x00000d50


	//   ....[12]....
        /*00b8*/ 	.word	0x00000d80


	//   ....[13]....
        /*00bc*/ 	.word	0x00000d90


	//   ....[14]....
        /*00c0*/ 	.word	0x00000dc0


	//   ....[15]....
        /*00c4*/ 	.word	0x00001eb0


	//----- nvinfo : EIATTR_SYSCALL_OFFSETS
	.align		4
.L_2497:
        /*00c8*/ 	.byte	0x04, 0x46
        /*00ca*/ 	.short	(.L_2499 - .L_2498)


	//   ....[0]....
.L_2498:
        /*00cc*/ 	.word	0x00000390


	//----- nvinfo : EIATTR_EXIT_INSTR_OFFSETS
	.align		4
.L_2499:
        /*00d0*/ 	.byte	0x04, 0x1c
        /*00d2*/ 	.short	(.L_2501 - .L_2500)


	//   ....[0]....
.L_2500:
        /*00d4*/ 	.word	0x00000220


	//   ....[1]....
        /*00d8*/ 	.word	0x00001d40


	//   ....[2]....
        /*00dc*/ 	.word	0x00001e90


	//----- nvinfo : EIATTR_CTAIDZ_USED
	.align		4
.L_2501:
        /*00e0*/ 	.byte	0x01, 0x04
	.zero		2


	//----- nvinfo : EIATTR_MAX_THREADS
	.align		4
        /*00e4*/ 	.byte	0x04, 0x05
        /*00e6*/ 	.short	(.L_2503 - .L_2502)
.L_2502:
        /*00e8*/ 	.word	0x00000100
        /*00ec*/ 	.word	0x00000001
        /*00f0*/ 	.word	0x00000001


	//----- nvinfo : EIATTR_CRS_STACK_SIZE
	.align		4
.L_2503:
        /*00f4*/ 	.byte	0x04, 0x1e
        /*00f6*/ 	.short	(.L_2505 - .L_2504)
.L_2504:
        /*00f8*/ 	.word	0x00000000
.L_2505:


//--------------------- .nv.info._ZN7cutlass13device_kernelIN5flash19FlashAttnFwdCombineIN4cute5tupleIJNS3_1CILi8EEENS5_ILi128EEEEEELi8ELi256ELi1ELb0ELb1EffNS_4arch4Sm90EEEEEvNT_6ParamsE --------------------------
	.section	.nv.info._ZN7cutlass13device_kernelIN5flash19FlashAttnFwdCombineIN4cute5tupleIJNS3_1CILi8EEENS5_ILi128EEEEEELi8ELi256ELi1ELb0ELb1EffNS_4arch4Sm90EEEEEvNT_6ParamsE,"",@"SHT_CUDA_INFO"
	.sectionflags	@""
	.align	4


	//----- nvinfo : EIATTR_CUDA_API_VERSION
	.align		4
        /*0000*/ 	.byte	0x04, 0x37
        /*0002*/ 	.short	(.L_2507 - .L_2506)
.L_2506:
        /*0004*/ 	.word	0x00000082


	//----- nvinfo : EIATTR_SW2861232_WAR
	.align		4
.L_2507:
        /*0008*/ 	.byte	0x01, 0x35
	.zero		2


	//----- nvinfo : EIATTR_PARAM_CBANK
	.align		4
        /*000c*/ 	.byte	0x04, 0x0a
        /*000e*/ 	.short	(.L_2509 - .L_2508)
	.align		4
.L_2508:
        /*0010*/ 	.word	index@(.nv.constant0._ZN7cutlass13device_kernelIN5flash19FlashAttnFwdCombineIN4cute5tupleIJNS3_1CILi8EEENS5_ILi128EEEEEELi8ELi256ELi1ELb0ELb1EffNS_4arch4Sm90EEEEEvNT_6ParamsE)
        /*0014*/ 	.short	0x0160
        /*0016*/ 	.short	0x00e8


	//----- nvinfo : EIATTR_CBANK_PARAM_SIZE
	.align		4
.L_2509:
        /*0018*/ 	.byte	0x03, 0x19
        /*001a*/ 	.short	0x00e8


	//----- nvinfo : EIATTR_KPARAM_INFO
	.align		4
        /*001c*/ 	.byte	0x04, 0x17
        /*001e*/ 	.short	(.L_2511 - .L_2510)
.L_2510:
        /*0020*/ 	.word	0x00000000
        /*0024*/ 	.short	0x0000
        /*0026*/ 	.short	0x0000
        /*0028*/ 	.byte	0x00, 0xf0, 0xa1, 0x03


	//----- nvinfo : EIATTR_MAXREG_COUNT
	.align		4
.L_2511:
        /*002c*/ 	.byte	0x03, 0x1b
        /*002e*/ 	.short	0x0080


	//----- nvinfo : EIATTR_NUM_BARRIERS
	.align		4
        /*0030*/ 	.byte	0x02, 0x4c
        /*0032*/ 	.byte	0x01
	.zero		1


	//----- nvinfo : EIATTR_EXTERNS
	.align		4
        /*0034*/ 	.byte	0x04, 0x0f
        /*0036*/ 	.short	(.L_2513 - .L_2512)


	//   ....[0]....
	.align		4
.L_2512:
        /*0038*/ 	.word	index@(__assertfail)


	//----- nvinfo : EIATTR_MERCURY_ISA_VERSION
	.align		4
.L_2513:
        /*003c*/ 	.byte	0x03, 0x5f
        /*003e*/ 	.short	0x0000


	//----- nvinfo : EIATTR_COOP_GROUP_MASK_REGIDS
	.align		4
        /*0040*/ 	.byte	0x04, 0x29
        /*0042*/ 	.short	(.L_2515 - .L_2514)


	//   ....[0]....
.L_2514:
        /*0044*/ 	.word	0xffffffff


	//   ....[1]....
        /*0048*/ 	.word	0xffffffff


	//   ....[2]....
        /*004c*/ 	.word	0xffffffff


	//   ....[3]....
        /*0050*/ 	.word	0xffffffff


	//   ....[4]....
        /*0054*/ 	.word	0xffffffff


	//   ....[5]....
        /*0058*/ 	.word	0xffffffff


	//   ....[6]....
        /*005c*/ 	.word	0xffffffff


	//   ....[7]....
        /*0060*/ 	.word	0xffffffff


	//   ....[8]....
        /*0064*/ 	.word	0xffffffff


	//   ....[9]....
        /*0068*/ 	.word	0xffffffff


	//   ....[10]....
        /*006c*/ 	.word	0xffffffff


	//   ....[11]....
        /*0070*/ 	.word	0xffffffff


	//   ....[12]....
        /*0074*/ 	.word	0xffffffff


	//   ....[13]....
        /*0078*/ 	.word	0xffffffff


	//   ....[14]....
        /*007c*/ 	.word	0xffffffff


	//   ....[15]....
        /*0080*/ 	.word	0xffffffff


	//----- nvinfo : EIATTR_COOP_GROUP_INSTR_OFFSETS
	.align		4
.L_2515:
        /*0084*/ 	.byte	0x04, 0x28
        /*0086*/ 	.short	(.L_2517 - .L_2516)


	//   ....[0]....
.L_2516:
        /*0088*/ 	.word	0x00001dd0


	//   ....[1]....
        /*008c*/ 	.word	0x00001e20


	//   ....[2]....
        /*0090*/ 	.word	0x00001e50


	//   ....[3]....
        /*0094*/ 	.word	0x00001e70


	//   ....[4]....
        /*0098*/ 	.word	0x00001e90


	//   ....[5]....
        /*009c*/ 	.word	0x000021b0


	//   ....[6]....
        /*00a0*/ 	.word	0x000021d0


	//   ....[7]....
        /*00a4*/ 	.word	0x000021e0


	//   ....[8]....
        /*00a8*/ 	.word	0x00002220


	//   ....[9]....
        /*00ac*/ 	.word	0x00002230


	//   ....[10]....
        /*00b0*/ 	.word	0x00002260


	//   ....[11]....
        /*00b4*/ 	.word	0x00002270


	//   ....[12]....
        /*00b8*/ 	.word	0x000022b0


	//   ....[13]....
        /*00bc*/ 	.word	0x000022c0


	//   ....[14]....
        /*00c0*/ 	.word	0x000022f0


	//   ....[15]....
        /*00c4*/ 	.word	0x000033d0


	//----- nvinfo : EIATTR_SYSCALL_OFFSETS
	.align		4
.L_2517:
        /*00c8*/ 	.byte	0x04, 0x46
        /*00ca*/ 	.short	(.L_2519 - .L_2518)


	//   ....[0]....
.L_2518:
        /*00cc*/ 	.word	0x000004b0


	//----- nvinfo : EIATTR_EXIT_INSTR_OFFSETS
	.align		4
.L_2519:
        /*00d0*/ 	.byte	0x04, 0x1c
        /*00d2*/ 	.short	(.L_2521 - .L_2520)


	//   ....[0]....
.L_2520:
        /*00d4*/ 	.word	0x00000200


	//   ....[1]....
        /*00d8*/ 	.word	0x00000360


	//   ....[2]....
        /*00dc*/ 	.word	0x000032a0


	//   ....[3]....
        /*00e0*/ 	.word	0x000033b0


	//----- nvinfo : EIATTR_CTAIDZ_USED
	.align		4
.L_2521:
        /*00e4*/ 	.byte	0x01, 0x04
	.zero		2


	//----- nvinfo : EIATTR_MAX_THREADS
	.align		4
        /*00e8*/ 	.byte	0x04, 0x05
        /*00ea*/ 	.short	(.L_2523 - .L_2522)
.L_2522:
        /*00ec*/ 	.word	0x00000100
        /*00f0*/ 	.word	0x00000001
        /*00f4*/ 	.word	0x00000001


	//----- nvinfo : EIATTR_CRS_STACK_SIZE
	.align		4
.L_2523:
        /*00f8*/ 	.byte	0x04, 0x1e
        /*00fa*/ 	.short	(.L_2525 - .L_2524)
.L_2524:
        /*00fc*/ 	.word	0x00000000
.L_2525:


//--------------------- .nv.info._ZN7cutlass13device_kernelIN5flash19FlashAttnFwdCombineIN4cute5tupleIJNS3_1CILi8EEENS5_ILi128EEEEEELi7ELi256ELi1ELb0ELb1EffNS_4arch4Sm90EEEEEvNT_6ParamsE --------------------------
	.section	.nv.info._ZN7cutlass13device_kernelIN5flash19FlashAttnFwdCombineIN4cute5tupleIJNS3_1CILi8EEENS5_ILi128EEEEEELi7ELi256ELi1ELb0ELb1EffNS_4arch4Sm90EEEEEvNT_6ParamsE,"",@"SHT_CUDA_INFO"
	.sectionflags	@""
	.align	4


	//----- nvinfo : EIATTR_CUDA_API_VERSION
	.align		4
        /*0000*/ 	.byte	0x04, 0x37
        /*0002*/ 	.short	(.L_2527 - .L_2526)
.L_2526:
        /*0004*/ 	.word	0x00000082


	//----- nvinfo : EIATTR_SW2861232_WAR
	.align		4
.L_2527:
        /*0008*/ 	.byte	0x01, 0x35
	.zero		2


	//----- nvinfo : EIATTR_PARAM_CBANK
	.align		4
        /*000c*/ 	.byte	0x04, 0x0a
        /*000e*/ 	.short	(.L_2529 - .L_2528)
	.align		4
.L_2528:
        /*0010*/ 	.word	index@(.nv.constant0._ZN7cutlass13device_kernelIN5flash19FlashAttnFwdCombineIN4cute5tupleIJNS3_1CILi8EEENS5_ILi128EEEEEELi7ELi256ELi1ELb0ELb1EffNS_4arch4Sm90EEEEEvNT_6ParamsE)
        /*0014*/ 	.short	0x0160
        /*0016*/ 	.short	0x00e8


	//----- nvinfo : EIATTR_CBANK_PARAM_SIZE
	.align		4
.L_2529:
        /*0018*/ 	.byte	0x03, 0x19
        /*001a*/ 	.short	0x00e8


	//----- nvinfo : EIATTR_KPARAM_INFO
	.align		4
        /*001c*/ 	.byte	0x04, 0x17
        /*001e*/ 	.short	(.L_2531 - .L_2530)
.L_2530:
        /*0020*/ 	.word	0x00000000
        /*0024*/ 	.short	0x0000
        /*0026*/ 	.short	0x0000
        /*0028*/ 	.byte	0x00, 0xf0, 0xa1, 0x03


	//----- nvinfo : EIATTR_MAXREG_COUNT
	.align		4
.L_2531:
        /*002c*/ 	.byte	0x03, 0x1b
        /*002e*/ 	.short	0x0080


	//----- nvinfo : EIATTR_NUM_BARRIERS
	.align		4
        /*0030*/ 	.byte	0x02, 0x4c
        /*0032*/ 	.byte	0x01
	.zero		1


	//----- nvinfo : EIATTR_EXTERNS
	.align		4
        /*0034*/ 	.byte	0x04, 0x0f
        /*0036*/ 	.short	(.L_2533 - .L_2532)


	//   ....[0]....
	.align		4
.L_2532:
        /*0038*/ 	.word	index@(__assertfail)


	//----- nvinfo : EIATTR_MERCURY_ISA_VERSION
	.align		4
.L_2533:
        /*003c*/ 	.byte	0x03, 0x5f
        /*003e*/ 	.short	0x0000


	//----- nvinfo : EIATTR_COOP_GROUP_MASK_REGIDS
	.align		4
        /*0040*/ 	.byte	0x04, 0x29
        /*0042*/ 	.short	(.L_2535 - .L_2534)


	//   ....[0]....
.L_2534:
        /*0044*/ 	.word	0xffffffff


	//   ....[1]....
        /*0048*/ 	.word	0xffffffff


	//   ....[2]....
        /*004c*/ 	.word	0xffffffff


	//   ....[3]....
        /*0050*/ 	.word	0xffffffff


	//   ....[4]....
        /*0054*/ 	.word	0xffffffff


	//   ....[5]....
        /*0058*/ 	.word	0xffffffff


	//   ....[6]....
        /*005c*/ 	.word	0xffffffff


	//   ....[7]....
        /*0060*/ 	.word	0xffffffff


	//   ....[8]....
        /*0064*/ 	.word	0xffffffff


	//   ....[9]....
        /*0068*/ 	.word	0xffffffff


	//   ....[10]....
        /*006c*/ 	.word	0xffffffff


	//   ....[11]....
        /*0070*/ 	.word	0xffffffff


	//   ....[12]....
        /*0074*/ 	.word	0xffffffff


	//   ....[13]....
        /*0078*/ 	.word	0xffffffff


	//   ....[14]....
        /*007c*/ 	.word	0xffffffff


	//   ....[15]....
        /*0080*/ 	.word	0xffffffff


	//----- nvinfo : EIATTR_COOP_GROUP_INSTR_OFFSETS
	.align		4
.L_2535:
        /*0084*/ 	.byte	0x04, 0x28
        /*0086*/ 	.short	(.L_2537 - .L_2536)


	//   ....[0]....
.L_2536:
        /*0088*/ 	.word	0x00001970


	//   ....[1]....
        /*008c*/ 	.word	0x000019c0


	//   ....[2]....
        /*0090*/ 	.word	0x000019f0


	//   ....[3]....
        /*0094*/ 	.word	0x00001a10


	//   ....[4]....
        /*0098*/ 	.word	0x00001a30


	//   ....[5]....
        /*009c*/ 	.word	0x00001bd0


	//   ....[6]....
        /*00a0*/ 	.word	0x00001bf0


	//   ....[7]....
        /*00a4*/ 	.word	0x00001c00


	//   ....[8]....
        /*00a8*/ 	.word	0x00001c30


	//   ....[9]....
        /*00ac*/ 	.word	0x00001c40


	//   ....[10]....
        /*00b0*/ 	.word	0x00001c70


	//   ....[11]....
        /*00b4*/ 	.word	0x00001c80


	//   ....[12]....
        /*00b8*/ 	.word	0x00001cb0


	//   ....[13]....
        /*00bc*/ 	.word	0x00001cc0


	//   ....[14]....
        /*00c0*/ 	.word	0x00001d00


	//   ....[15]....
        /*00c4*/ 	.word	0x00002d90


	//----- nvinfo : EIATTR_SYSCALL_OFFSETS
	.align		4
.L_2537:
        /*00c8*/ 	.byte	0x04, 0x46
        /*00ca*/ 	.short	(.L_2539 - .L_2538)


	//   ....[0]....
.L_2538:
        /*00cc*/ 	.word	0x000004b0


	//----- nvinfo : EIATTR_EXIT_INSTR_OFFSETS
	.align		4
.L_2539:
        /*00d0*/ 	.byte	0x04, 0x1c
        /*00d2*/ 	.short	(.L_2541 - .L_2540)


	//   ....[0]....
.L_2540:
        /*00d4*/ 	.word	0x00000200


	//   ....[1]....
        /*00d8*/ 	.word	0x00000360


	//   ....[2]....
        /*00dc*/ 	.word	0x00002c60


	//   ....[3]....
        /*00e0*/ 	.word	0x00002d70


	//----- nvinfo : EIATTR_CTAIDZ_USED
	.align		4
.L_2541:
        /*00e4*/ 	.byte	0x01, 0x04
	.zero		2


	//----- nvinfo : EIATTR_MAX_THREADS
	.align		4
        /*00e8*/ 	.byte	0x04, 0x05
        /*00ea*/ 	.short	(.L_2543 - .L_2542)
.L_2542:
        /*00ec*/ 	.word	0x00000100
        /*00f0*/ 	.word	0x00000001
        /*00f4*/ 	.word	0x00000001


	//----- nvinfo : EIATTR_CRS_STACK_SIZE
	.align		4
.L_2543:
        /*00f8*/ 	.byte	0x04, 0x1e
        /*00fa*/ 	.short	(.L_2545 - .L_2544)
.L_2544:
        /*00fc*/ 	.word	0x00000000
.L_2545:


//--------------------- .nv.info._ZN7cutlass13device_kernelIN5flash19FlashAttnFwdCombineIN4cute5tupleIJNS3_1CILi8EEENS5_ILi128EEEEEELi6ELi256ELi1ELb0ELb1EffNS_4arch4Sm90EEEEEvNT_6ParamsE --------------------------
	.section	.nv.info._ZN7cutlass13device_kernelIN5flash19FlashAttnFwdCombineIN4cute5tupleIJNS3_1CILi8EEENS5_ILi128EEEEEELi6ELi256ELi1ELb0ELb1EffNS_4arch4Sm90EEEEEvNT_6ParamsE,"",@"SHT_CUDA_INFO"
	.sectionflags	@""
	.align	4


	//----- nvinfo : EIATTR_CUDA_API_VERSION
	.align		4
        /*0000*/ 	.byte	0x04, 0x37
        /*0002*/ 	.short	(.L_2547 - .L_2546)
.L_2546:
        /*0004*/ 	.word	0x00000082


	//----- nvinfo : EIATTR_SW2861232_WAR
	.align		4
.L_2547:
        /*0008*/ 	.byte	0x01, 0x35
	.zero		2


	//----- nvinfo : EIATTR_PARAM_CBANK
	.align		4
        /*000c*/ 	.byte	0x04, 0x0a
        /*000e*/ 	.short	(.L_2549 - .L_2548)
	.align		4
.L_2548:
        /*0010*/ 	.word	index@(.nv.constant0._ZN7cutlass13device_kernelIN5flash19FlashAttnFwdCombineIN4cute5tupleIJNS3_1CILi8EEENS5_ILi128EEEEEELi6ELi256ELi1ELb0ELb1EffNS_4arch4Sm90EEEEEvNT_6ParamsE)
        /*0014*/ 	.short	0x0160
        /*0016*/ 	.short	0x00e8


	//----- nvinfo : EIATTR_CBANK_PARAM_SIZE
	.align		4
.L_2549:
        /*0018*/ 	.byte	0x03, 0x19
        /*001a*/ 	.short	0x00e8


	//----- nvinfo : EIATTR_KPARAM_INFO
	.align		4
        /*001c*/ 	.byte	0x04, 0x17
        /*001e*/ 	.short	(.L_2551 - .L_2550)
.L_2550:
        /*0020*/ 	.word	0x00000000
        /*0024*/ 	.short	0x0000
        /*0026*/ 	.short	0x0000
        /*0028*/ 	.byte	0x00, 0xf0, 0xa1, 0x03


	//----- nvinfo : EIATTR_MAXREG_COUNT
	.align		4
.L_2551:
        /*002c*/ 	.byte	0x03, 0x1b
        /*002e*/ 	.short	0x0080


	//----- nvinfo : EIATTR_NUM_BARRIERS
	.align		4
        /*0030*/ 	.byte	0x02, 0x4c
        /*0032*/ 	.byte	0x01
	.zero		1


	//----- nvinfo : EIATTR_EXTERNS
	.align		4
        /*0034*/ 	.byte	0x04, 0x0f
        /*0036*/ 	.short	(.L_2553 - .L_2552)


	//   ....[0]....
	.align		4
.L_2552:
        /*0038*/ 	.word	index@(__assertfail)


	//----- nvinfo : EIATTR_MERCURY_ISA_VERSION
	.align		4
.L_2553:
        /*003c*/ 	.byte	0x03, 0x5f
        /*003e*/ 	.short	0x0000


	//----- nvinfo : EIATTR_COOP_GROUP_MASK_REGIDS
	.align		4
        /*0040*/ 	.byte	0x04, 0x29
        /*0042*/ 	.short	(.L_2555 - .L_2554)


	//   ....[0]....
.L_2554:
        /*0044*/ 	.word	0xffffffff


	//   ....[1]....
        /*0048*/ 	.word	0xffffffff


	//   ....[2]....
        /*004c*/ 	.word	0xffffffff


	//   ....[3]....
        /*0050*/ 	.word	0xffffffff


	//   ....[4]....
        /*0054*/ 	.word	0xffffffff


	//   ....[5]....
        /*0058*/ 	.word	0xffffffff


	//   ....[6]....
        /*005c*/ 	.word	0xffffffff


	//   ....[7]....
        /*0060*/ 	.word	0xffffffff


	//   ....[8]....
        /*0064*/ 	.word	0xffffffff


	//   ....[9]....
        /*0068*/ 	.word	0xffffffff


	//   ....[10]....
        /*006c*/ 	.word	0xffffffff


	//   ....[11]....
        /*0070*/ 	.word	0xffffffff


	//   ....[12]....
        /*0074*/ 	.word	0xffffffff


	//   ....[13]....
        /*0078*/ 	.word	0xffffffff


	//   ....[14]....
        /*007c*/ 	.word	0xffffffff


	//   ....[15]....
        /*0080*/ 	.word	0xffffffff


	//----- nvinfo : EIATTR_COOP_GROUP_INSTR_OFFSETS
	.align		4
.L_2555:
        /*0084*/ 	.byte	0x04, 0x28
        /*0086*/ 	.short	(.L_2557 - .L_2556)


	//   ....[0]....
.L_2556:
        /*0088*/ 	.word	0x00001650


	//   ....[1]....
        /*008c*/ 	.word	0x00001690


	//   ....[2]....
        /*0090*/ 	.word	0x000016b0


	//   ....[3]....
        /*0094*/ 	.word	0x000016d0


	//   ....[4]....
        /*0098*/ 	.word	0x000016f0


	//   ....[5]....
        /*009c*/ 	.word	0x000017f0


	//   ....[6]....
        /*00a0*/ 	.word	0x00001810


	//   ....[7]....
        /*00a4*/ 	.word	0x00001820


	//   ....[8]....
        /*00a8*/ 	.word	0x00001850


	//   ....[9]....
        /*00ac*/ 	.word	0x00001860


	//   ....[10]....
        /*00b0*/ 	.word	0x00001890


	//   ....[11]....
        /*00b4*/ 	.word	0x000018a0


	//   ....[12]....
        /*00b8*/ 	.word	0x000018d0


	//   ....[13]....
        /*00bc*/ 	.word	0x000018e0


	//   ....[14]....
        /*00c0*/ 	.word	0x00001920


	//   ....[15]....
        /*00c4*/ 	.word	0x00002970


	//----- nvinfo : EIATTR_SYSCALL_OFFSETS
	.align		4
.L_2557:
        /*00c8*/ 	.byte	0x04, 0x46
        /*00ca*/ 	.short	(.L_2559 - .L_2558)


	//   ....[0]....
.L_2558:
        /*00cc*/ 	.word	0x000004b0


	//----- nvinfo : EIATTR_EXIT_INSTR_OFFSETS
	.align		4
.L_2559:
        /*00d0*/ 	.byte	0x04, 0x1c
        /*00d2*/ 	.short	(.L_2561 - .L_2560)


	//   ....[0]....
.L_2560:
        /*00d4*/ 	.word	0x00000200


	//   ....[1]....
        /*00d8*/ 	.word	0x00000360


	//   ....[2]....
        /*00dc*/ 	.word	0x00002840


	//   ....[3]....
        /*00e0*/ 	.word	0x00002950


	//----- nvinfo : EIATTR_CTAIDZ_USED
	.align		4
.L_2561:
        /*00e4*/ 	.byte	0x01, 0x04
	.zero		2


	//----- nvinfo : EIATTR_MAX_THREADS
	.align		4
        /*00e8*/ 	.byte	0x04, 0x05
        /*00ea*/ 	.short	(.L_2563 - .L_2562)
.L_2562:
        /*00ec*/ 	.word	0x00000100
        /*00f0*/ 	.word	0x00000001
        /*00f4*/ 	.word	0x00000001


	//----- nvinfo : EIATTR_CRS_STACK_SIZE
	.align		4
.L_2563:
        /*00f8*/ 	.byte	0x04, 0x1e
        /*00fa*/ 	.short	(.L_2565 - .L_2564)
.L_2564:
        /*00fc*/ 	.word	0x00000000
.L_2565:


//--------------------- .nv.info._ZN7cutlass13device_kernelIN5flash19FlashAttnFwdCombineIN4cute5tupleIJNS3_1CILi8EEENS5_ILi128EEEEEELi5ELi256ELi1ELb0ELb1EffNS_4arch4Sm90EEEEEvNT_6ParamsE --------------------------
	.section	.nv.info._ZN7cutlass13device_kernelIN5flash19FlashAttnFwdCombineIN4cute5tupleIJNS3_1CILi8EEENS5_ILi128EEEEEELi5ELi256ELi1ELb0ELb1EffNS_4arch4Sm90EEEEEvNT_6ParamsE,"",@"SHT_CUDA_INFO"
	.sectionflags	@""
	.align	4


	//----- nvinfo : EIATTR_CUDA_API_VERSION
	.align		4
        /*0000*/ 	.byte	0x04, 0x37
        /*0002*/ 	.short	(.L_2567 - .L_2566)
.L_2566:
        /*0004*/ 	.word	0x00000082


	//----- nvinfo : EIATTR_SW2861232_WAR
	.align		4
.L_2567:
        /*0008*/ 	.byte	0x01, 0x35
	.zero		2


	//----- nvinfo : EIATTR_PARAM_CBANK
	.align		4
        /*000c*/ 	.byte	0x04, 0x0a
        /*000e*/ 	.short	(.L_2569 - .L_2568)
	.align		4
.L_2568:
        /*0010*/ 	.word	index@(.nv.constant0._ZN7cutlass13device_kernelIN5flash19FlashAttnFwdCombineIN4cute5tupleIJNS3_1CILi8EEENS5_ILi128EEEEEELi5ELi256ELi1ELb0ELb1EffNS_4arch4Sm90EEEEEvNT_6ParamsE)
        /*0014*/ 	.short	0x0160
        /*0016*/ 	.short	0x00e8


	//----- nvinfo : EIATTR_CBANK_PARAM_SIZE
	.align		4
.L_2569:
        /*0018*/ 	.byte	0x03, 0x19
        /*001a*/ 	.short	0x00e8


	//----- nvinfo : EIATTR_KPARAM_INFO
	.align		4
        /*001c*/ 	.byte	0x04, 0x17
        /*001e*/ 	.short	(.L_2571 - .L_2570)
.L_2570:
        /*0020*/ 	.word	0x00000000
        /*0024*/ 	.short	0x0000
        /*0026*/ 	.short	0x0000
        /*0028*/ 	.byte	0x00, 0xf0, 0xa1, 0x03


	//----- nvinfo : EIATTR_MAXREG_COUNT
	.align		4
.L_2571:
        /*002c*/ 	.byte	0x03, 0x1b
        /*002e*/ 	.short	0x0080


	//----- nvinfo : EIATTR_NUM_BARRIERS
	.align		4
        /*0030*/ 	.byte	0x02, 0x4c
        /*0032*/ 	.byte	0x01
	.zero		1


	//----- nvinfo : EIATTR_EXTERNS
	.align		4
        /*0034*/ 	.byte	0x04, 0x0f
        /*0036*/ 	.short	(.L_2573 - .L_2572)


	//   ....[0]....
	.align		4
.L_2572:
        /*0038*/ 	.word	index@(__assertfail)


	//----- nvinfo : EIATTR_MERCURY_ISA_VERSION
	.align		4
.L_2573:
        /*003c*/ 	.byte	0x03, 0x5f
        /*003e*/ 	.short	0x0000


	//----- nvinfo : EIATTR_COOP_GROUP_MASK_REGIDS
	.align		4
        /*0040*/ 	.byte	0x04, 0x29
        /*0042*/ 	.short	(.L_2575 - .L_2574)


	//   ....[0]....
.L_2574:
        /*0044*/ 	.word	0xffffffff


	//   ....[1]....
        /*0048*/ 	.word	0xffffffff


	//   ....[2]....
        /*004c*/ 	.word	0xffffffff


	//   ....[3]....
        /*0050*/ 	.word	0xffffffff


	//   ....[4]....
        /*0054*/ 	.word	0xffffffff


	//   ....[5]....
        /*0058*/ 	.word	0xffffffff


	//   ....[6]....
        /*005c*/ 	.word	0xffffffff


	//   ....[7]....
        /*0060*/ 	.word	0xffffffff


	//   ....[8]....
        /*0064*/ 	.word	0xffffffff


	//   ....[9]....
        /*0068*/ 	.word	0xffffffff


	//   ....[10]....
        /*006c*/ 	.word	0xffffffff


	//   ....[11]....
        /*0070*/ 	.word	0xffffffff


	//   ....[12]....
        /*0074*/ 	.word	0xffffffff


	//   ....[13]....
        /*0078*/ 	.word	0xffffffff


	//   ....[14]....
        /*007c*/ 	.word	0xffffffff


	//   ....[15]....
        /*0080*/ 	.word	0xffffffff


	//----- nvinfo : EIATTR_COOP_GROUP_INSTR_OFFSETS
	.align		4
.L_2575:
        /*0084*/ 	.byte	0x04, 0x28
        /*0086*/ 	.short	(.L_2577 - .L_2576)


	//   ....[0]....
.L_2576:
        /*0088*/ 	.word	0x00001470


	//   ....[1]....
        /*008c*/ 	.word	0x000014b0


	//   ....[2]....
        /*0090*/ 	.word	0x000014d0


	//   ....[3]....
        /*0094*/ 	.word	0x000014f0


	//   ....[4]....
        /*0098*/ 	.word	0x00001510


	//   ....[5]....
        /*009c*/ 	.word	0x000015b0


	//   ....[6]....
        /*00a0*/ 	.word	0x000015d0


	//   ....[7]....
        /*00a4*/ 	.word	0x000015e0


	//   ....[8]....
        /*00a8*/ 	.word	0x00001610


	//   ....[9]....
        /*00ac*/ 	.word	0x00001620


	//   ....[10]....
        /*00b0*/ 	.word	0x00001650


	//   ....[11]....
        /*00b4*/ 	.word	0x00001660


	//   ....[12]....
        /*00b8*/ 	.word	0x00001690


	//   ....[13]....
        /*00bc*/ 	.word	0x000016a0


	//   ....[14]....
        /*00c0*/ 	.word	0x000016e0


	//   ....[15]....
        /*00c4*/ 	.word	0x00002710


	//----- nvinfo : EIATTR_SYSCALL_OFFSETS
	.align		4
.L_2577:
        /*00c8*/ 	.byte	0x04, 0x46
        /*00ca*/ 	.short	(.L_2579 - .L_2578)


	//   ....[0]....
.L_2578:
        /*00cc*/ 	.word	0x000004b0


	//----- nvinfo : EIATTR_EXIT_INSTR_OFFSETS
	.align		4
.L_2579:
        /*00d0*/ 	.byte	0x04, 0x1c
        /*00d2*/ 	.short	(.L_2581 - .L_2580)


	//   ....[0]....
.L_2580:
        /*00d4*/ 	.word	0x00000200


	//   ....[1]....
        /*00d8*/ 	.word	0x00000360


	//   ....[2]....
        /*00dc*/ 	.word	0x000025e0


	//   ....[3]....
        /*00e0*/ 	.word	0x000026f0


	//----- nvinfo : EIATTR_CTAIDZ_USED
	.align		4
.L_2581:
        /*00e4*/ 	.byte	0x01, 0x04
	.zero		2


	//----- nvinfo : EIATTR_MAX_THREADS
	.align		4
        /*00e8*/ 	.byte	0x04, 0x05
        /*00ea*/ 	.short	(.L_2583 - .L_2582)
.L_2582:
        /*00ec*/ 	.word	0x00000100
        /*00f0*/ 	.word	0x00000001
        /*00f4*/ 	.word	0x00000001


	//----- nvinfo : EIATTR_CRS_STACK_SIZE
	.align		4
.L_2583:
        /*00f8*/ 	.byte	0x04, 0x1e
        /*00fa*/ 	.short	(.L_2585 - .L_2584)
.L_2584:
        /*00fc*/ 	.word	0x00000000
.L_2585:


//--------------------- .nv.info._ZN7cutlass13device_kernelIN5flash19FlashAttnFwdCombineIN4cute5tupleIJNS3_1CILi8EEENS5_ILi128EEEEEELi8ELi256ELi1ELb0ELb0EffNS_4arch4Sm80EEEEEvNT_6ParamsE --------------------------
	.section	.nv.info._ZN7cutlass13device_kernelIN5flash19FlashAttnFwdCombineIN4cute5tupleIJNS3_1CILi8EEENS5_ILi128EEEEEELi8ELi256ELi1ELb0ELb0EffNS_4arch4Sm80EEEEEvNT_6ParamsE,"",@"SHT_CUDA_INFO"
	.sectionflags	@""
	.align	4


	//----- nvinfo : EIATTR_CUDA_API_VERSION
	.align		4
        /*0000*/ 	.byte	0x04, 0x37
        /*0002*/ 	.short	(.L_2587 - .L_2586)
.L_2586:
        /*0004*/ 	.word	0x00000082


	//----- nvinfo : EIATTR_SW2861232_WAR
	.align		4
.L_2587:
        /*0008*/ 	.byte	0x01, 0x35
	.zero		2


	//----- nvinfo : EIATTR_PARAM_CBANK
	.align		4
        /*000c*/ 	.byte	0x04, 0x0a
        /*000e*/ 	.short	(.L_2589 - .L_2588)
	.align		4
.L_2588:
        /*0010*/ 	.word	index@(.nv.constant0._ZN7cutlass13device_kernelIN5flash19FlashAttnFwdCombineIN4cute5tupleIJNS3_1CILi8EEENS5_ILi128EEEEEELi8ELi256ELi1ELb0ELb0EffNS_4arch4Sm80EEEEEvNT_6ParamsE)
        /*0014*/ 	.short	0x0160
        /*0016*/ 	.short	0x00e8


	//----- nvinfo : EIATTR_CBANK_PARAM_SIZE
	.align		4
.L_2589:
        /*0018*/ 	.byte	0x03, 0x19
        /*001a*/ 	.short	0x00e8


	//----- nvinfo : EIATTR_KPARAM_INFO
	.align		4
        /*001c*/ 	.byte	0x04, 0x17
        /*001e*/ 	.short	(.L_2591 - .L_2590)
.L_2590:
        /*0020*/ 	.word	0x00000000
        /*0024*/ 	.short	0x0000
        /*0026*/ 	.short	0x0000
        /*0028*/ 	.byte	0x00, 0xf0, 0xa1, 0x03


	//----- nvinfo : EIATTR_MAXREG_COUNT
	.align		4
.L_2591:
        /*002c*/ 	.byte	0x03, 0x1b
        /*002e*/ 	.short	0x0080


	//----- nvinfo : EIATTR_NUM_BARRIERS
	.align		4
        /*0030*/ 	.byte	0x02, 0x4c
        /*0032*/ 	.byte	0x01
	.zero		1


	//----- nvinfo : EIATTR_EXTERNS
	.align		4
        /*0034*/ 	.byte	0x04, 0x0f
        /*0036*/ 	.short	(.L_2593 - .L_2592)


	//   ....[0]....
	.align		4
.L_2592:
        /*0038*/ 	.word	index@(__assertfail)


	//----- nvinfo : EIATTR_MERCURY_ISA_VERSION
	.align		4
.L_2593:
        /*003c*/ 	.byte	0x03, 0x5f
        /*003e*/ 	.short	0x0000


	//----- nvinfo : EIATTR_COOP_GROUP_MASK_REGIDS
	.align		4
        /*0040*/ 	.byte	0x04, 0x29
        /*0042*/ 	.short	(.L_2595 - .L_2594)


	//   ....[0]....
.L_2594:
        /*0044*/ 	.word	0xffffffff


	//   ....[1]....
        /*0048*/ 	.word	0xffffffff


	//   ....[2]....
        /*004c*/ 	.word	0xffffffff


	//   ....[3]....
        /*0050*/ 	.word	0xffffffff


	//   ....[4]....
        /*0054*/ 	.word	0xffffffff


	//   ....[5]....
        /*0058*/ 	.word	0xffffffff


	//   ....[6]....
        /*005c*/ 	.word	0xffffffff


	//   ....[7]....
        /*0060*/ 	.word	0xffffffff


	//   ....[8]....
        /*0064*/ 	.word	0xffffffff


	//   ....[9]....
        /*0068*/ 	.word	0xffffffff


	//   ....[10]....
        /*006c*/ 	.word	0xffffffff


	//   ....[11]....
        /*0070*/ 	.word	0xffffffff


	//   ....[12]....
        /*0074*/ 	.word	0xffffffff


	//   ....[13]....
        /*0078*/ 	.word	0xffffffff


	//   ....[14]....
        /*007c*/ 	.word	0xffffffff


	//   ....[15]....
        /*0080*/ 	.word	0xffffffff


	//----- nvinfo : EIATTR_COOP_GROUP_INSTR_OFFSETS
	.align		4
.L_2595:
        /*0084*/ 	.byte	0x04, 0x28
        /*0086*/ 	.short	(.L_2597 - .L_2596)


	//   ....[0]....
.L_2596:
        /*0088*/ 	.word	0x00001530


	//   ....[1]....
        /*008c*/ 	.word	0x00001580


	//   ....[2]....
        /*0090*/ 	.word	0x000015b0


	//   ....[3]....
        /*0094*/ 	.word	0x000015d0


	//   ....[4]....
        /*0098*/ 	.word	0x000015f0


	//   ....[5]....
        /*009c*/ 	.word	0x00001910


	//   ....[6]....
        /*00a0*/ 	.word	0x00001930


	//   ....[7]....
        /*00a4*/ 	.word	0x00001940


	//   ....[8]....
        /*00a8*/ 	.word	0x00001980


	//   ....[9]....
        /*00ac*/ 	.word	0x00001990


	//   ....[10]....
        /*00b0*/ 	.word	0x000019c0


	//   ....[11]....
        /*00b4*/ 	.word	0x000019d0


	//   ....[12]....
        /*00b8*/ 	.word	0x00001a10


	//   ....[13]....
        /*00bc*/ 	.word	0x00001a20


	//   ....[14]....
        /*00c0*/ 	.word	0x00001a50


	//   ....[15]....
        /*00c4*/ 	.word	0x00002c10


	//----- nvinfo : EIATTR_SYSCALL_OFFSETS
	.align		4
.L_2597:
        /*00c8*/ 	.byte	0x04, 0x46
        /*00ca*/ 	.short	(.L_2599 - .L_2598)


	//   ....[0]....
.L_2598:
        /*00cc*/ 	.word	0x00000390


	//----- nvinfo : EIATTR_EXIT_INSTR_OFFSETS
	.align		4
.L_2599:
        /*00d0*/ 	.byte	0x04, 0x1c
        /*00d2*/ 	.short	(.L_2601 - .L_2600)


	//   ....[0]....
.L_2600:
        /*00d4*/ 	.word	0x00000220


	//   ....[1]....
        /*00d8*/ 	.word	0x00002aa0


	//   ....[2]....
        /*00dc*/ 	.word	0x00002bf0


	//----- nvinfo : EIATTR_CTAIDZ_USED
	.align		4
.L_2601:
        /*00e0*/ 	.byte	0x01, 0x04
	.zero		2


	//----- nvinfo : EIATTR_MAX_THREADS
	.align		4
        /*00e4*/ 	.byte	0x04, 0x05
        /*00e6*/ 	.short	(.L_2603 - .L_2602)
.L_2602:
        /*00e8*/ 	.word	0x00000100
        /*00ec*/ 	.word	0x00000001
        /*00f0*/ 	.word	0x00000001


	//----- nvinfo : EIATTR_CRS_STACK_SIZE
	.align		4
.L_2603:
        /*00f4*/ 	.byte	0x04, 0x1e
        /*00f6*/ 	.short	(.L_2605 - .L_2604)
.L_2604:
        /*00f8*/ 	.word	0x00000000
.L_2605:


//--------------------- .nv.info._ZN7cutlass13device_kernelIN5flash19FlashAttnFwdCombineIN4cute5tupleIJNS3_1CILi8EEENS5_ILi128EEEEEELi7ELi256ELi1ELb0ELb0EffNS_4arch4Sm80EEEEEvNT_6ParamsE --------------------------
	.section	.nv.info._ZN7cutlass13device_kernelIN5flash19FlashAttnFwdCombineIN4cute5tupleIJNS3_1CILi8EEENS5_ILi128EEEEEELi7ELi256ELi1ELb0ELb0EffNS_4arch4Sm80EEEEEvNT_6ParamsE,"",@"SHT_CUDA_INFO"
	.sectionflags	@""
	.align	4


	//----- nvinfo : EIATTR_CUDA_API_VERSION
	.align		4
        /*0000*/ 	.byte	0x04, 0x37
        /*0002*/ 	.short	(.L_2607 - .L_2606)
.L_2606:
        /*0004*/ 	.word	0x00000082


	//----- nvinfo : EIATTR_SW2861232_WAR
	.align		4
.L_2607:
        /*0008*/ 	.byte	0x01, 0x35
	.zero		2


	//----- nvinfo : EIATTR_PARAM_CBANK
	.align		4
        /*000c*/ 	.byte	0x04, 0x0a
        /*000e*/ 	.short	(.L_2609 - .L_2608)
	.align		4
.L_2608:
        /*0010*/ 	.word	index@(.nv.constant0._ZN7cutlass13device_kernelIN5flash19FlashAttnFwdCombineIN4cute5tupleIJNS3_1CILi8EEENS5_ILi128EEEEEELi7ELi256ELi1ELb0ELb0EffNS_4arch4Sm80EEEEEvNT_6ParamsE)
        /*0014*/ 	.short	0x0160
        /*0016*/ 	.short	0x00e8


	//----- nvinfo : EIATTR_CBANK_PARAM_SIZE
	.align		4
.L_2609:
        /*0018*/ 	.byte	0x03, 0x19
        /*001a*/ 	.short	0x00e8


	//----- nvinfo : EIATTR_KPARAM_INFO
	.align		4
        /*001c*/ 	.byte	0x04, 0x17
        /*001e*/ 	.short	(.L_2611 - .L_2610)
.L_2610:
        /*0020*/ 	.word	0x00000000
        /*0024*/ 	.short	0x0000
        /*0026*/ 	.short	0x0000
        /*0028*/ 	.byte	0x00, 0xf0, 0xa1, 0x03


	//----- nvinfo : EIATTR_MAXREG_COUNT
	.align		4
.L_2611:
        /*002c*/ 	.byte	0x03, 0x1b
        /*002e*/ 	.short	0x0080


	//----- nvinfo : EIATTR_NUM_BARRIERS
	.align		4
        /*0030*/ 	.byte	0x02, 0x4c
        /*0032*/ 	.byte	0x01
	.zero		1


	//----- nvinfo : EIATTR_EXTERNS
	.align		4
        /*0034*/ 	.byte	0x04, 0x0f
        /*0036*/ 	.short	(.L_2613 - .L_2612)


	//   ....[0]....
	.align		4
.L_2612:
        /*0038*/ 	.word	index@(__assertfail)


	//----- nvinfo : EIATTR_MERCURY_ISA_VERSION
	.align		4
.L_2613:
        /*003c*/ 	.byte	0x03, 0x5f
        /*003e*/ 	.short	0x0000


	//----- nvinfo : EIATTR_COOP_GROUP_MASK_REGIDS
	.align		4
        /*0040*/ 	.byte	0x04, 0x29
        /*0042*/ 	.short	(.L_2615 - .L_2614)


	//   ....[0]....
.L_2614:
        /*0044*/ 	.word	0xffffffff


	//   ....[1]....
        /*0048*/ 	.word	0xffffffff


	//   ....[2]....
        /*004c*/ 	.word	0xffffffff


	//   ....[3]....
        /*0050*/ 	.word	0xffffffff


	//   ....[4]....
        /*0054*/ 	.word	0xffffffff


	//   ....[5]....
        /*0058*/ 	.word	0xffffffff


	//   ....[6]....
        /*005c*/ 	.word	0xffffffff


	//   ....[7]....
        /*0060*/ 	.word	0xffffffff


	//   ....[8]....
        /*0064*/ 	.word	0xffffffff


	//   ....[9]....
        /*0068*/ 	.word	0xffffffff


	//   ....[10]....
        /*006c*/ 	.word	0xffffffff


	//   ....[11]....
        /*0070*/ 	.word	0xffffffff


	//   ....[12]....
        /*0074*/ 	.word	0xffffffff


	//   ....[13]....
        /*0078*/ 	.word	0xffffffff


	//   ....[14]....
        /*007c*/ 	.word	0xffffffff


	//   ....[15]....
        /*0080*/ 	.word	0xffffffff


	//----- nvinfo : EIATTR_COOP_GROUP_INSTR_OFFSETS
	.align		4
.L_2615:
        /*0084*/ 	.byte	0x04, 0x28
        /*0086*/ 	.short	(.L_2617 - .L_2616)


	//   ....[0]....
.L_2616:
        /*0088*/ 	.word	0x00001050


	//   ....[1]....
        /*008c*/ 	.word	0x000010a0


	//   ....[2]....
        /*0090*/ 	.word	0x000010d0


	//   ....[3]....
        /*0094*/ 	.word	0x000010f0


	//   ....[4]....
        /*0098*/ 	.word	0x00001110


	//   ....[5]....
        /*009c*/ 	.word	0x000012b0


	//   ....[6]....
        /*00a0*/ 	.word	0x000012d0


	//   ....[7]....
        /*00a4*/ 	.word	0x000012e0


	//   ....[8]....
        /*00a8*/ 	.word	0x00001320


	//   ....[9]....
        /*00ac*/ 	.word	0x00001330


	//   ....[10]....
        /*00b0*/ 	.word	0x00001360


	//   ....[11]....
        /*00b4*/ 	.word	0x00001370


	//   ....[12]....
        /*00b8*/ 	.word	0x000013a0


	//   ....[13]....
        /*00bc*/ 	.word	0x000013c0


	//   ....[14]....
        /*00c0*/ 	.word	0x000013f0


	//   ....[15]....
        /*00c4*/ 	.word	0x00002530


	//----- nvinfo : EIATTR_SYSCALL_OFFSETS
	.align		4
.L_2617:
        /*00c8*/ 	.byte	0x04, 0x46
        /*00ca*/ 	.short	(.L_2619 - .L_2618)


	//   ....[0]....
.L_2618:
        /*00cc*/ 	.word	0x00000390


	//----- nvinfo : EIATTR_EXIT_INSTR_OFFSETS
	.align		4
.L_2619:
        /*00d0*/ 	.byte	0x04, 0x1c
        /*00d2*/ 	.short	(.L_2621 - .L_2620)


	//   ....[0]....
.L_2620:
        /*00d4*/ 	.word	0x00000220


	//   ....[1]....
        /*00d8*/ 	.word	0x000023c0


	//   ....[2]....
        /*00dc*/ 	.word	0x00002510


	//----- nvinfo : EIATTR_CTAIDZ_USED
	.align		4
.L_2621:
        /*00e0*/ 	.byte	0x01, 0x04
	.zero		2


	//----- nvinfo : EIATTR_MAX_THREADS
	.align		4
        /*00e4*/ 	.byte	0x04, 0x05
        /*00e6*/ 	.short	(.L_2623 - .L_2622)
.L_2622:
        /*00e8*/ 	.word	0x00000100
        /*00ec*/ 	.word	0x00000001
        /*00f0*/ 	.word	0x00000001


	//----- nvinfo : EIATTR_CRS_STACK_SIZE
	.align		4
.L_2623:
        /*00f4*/ 	.byte	0x04, 0x1e
        /*00f6*/ 	.short	(.L_2625 - .L_2624)
.L_2624:
        /*00f8*/ 	.word	0x00000000
.L_2625:


//--------------------- .nv.info._ZN7cutlass13device_kernelIN5flash19FlashAttnFwdCombineIN4cute5tupleIJNS3_1CILi8EEENS5_ILi128EEEEEELi6ELi256ELi1ELb0ELb0EffNS_4arch4Sm80EEEEEvNT_6ParamsE --------------------------
	.section	.nv.info._ZN7cutlass13device_kernelIN5flash19FlashAttnFwdCombineIN4cute5tupleIJNS3_1CILi8EEENS5_ILi128EEEEEELi6ELi256ELi1ELb0ELb0EffNS_4arch4Sm80EEEEEvNT_6ParamsE,"",@"SHT_CUDA_INFO"
	.sectionflags	@""
	.align	4


	//----- nvinfo : EIATTR_CUDA_API_VERSION
	.align		4
        /*0000*/ 	.byte	0x04, 0x37
        /*0002*/ 	.short	(.L_2627 - .L_2626)
.L_2626:
        /*0004*/ 	.word	0x00000082


	//----- nvinfo : EIATTR_SW2861232_WAR
	.align		4
.L_2627:
        /*0008*/ 	.byte	0x01, 0x35
	.zero		2


	//----- nvinfo : EIATTR_PARAM_CBANK
	.align		4
        /*000c*/ 	.byte	0x04, 0x0a
        /*000e*/ 	.short	(.L_2629 - .L_2628)
	.align		4
.L_2628:
        /*0010*/ 	.word	index@(.nv.constant0._ZN7cutlass13device_kernelIN5flash19FlashAttnFwdCombineIN4cute5tupleIJNS3_1CILi8EEENS5_ILi128EEEEEELi6ELi256ELi1ELb0ELb0EffNS_4arch4Sm80EEEEEvNT_6ParamsE)
        /*0014*/ 	.short	0x0160
        /*0016*/ 	.short	0x00e8


	//----- nvinfo : EIATTR_CBANK_PARAM_SIZE
	.align		4
.L_2629:
        /*0018*/ 	.byte	0x03, 0x19
        /*001a*/ 	.short	0x00e8


	//----- nvinfo : EIATTR_KPARAM_INFO
	.align		4
        /*001c*/ 	.byte	0x04, 0x17
        /*001e*/ 	.short	(.L_2631 - .L_2630)
.L_2630:
        /*0020*/ 	.word	0x00000000
        /*0024*/ 	.short	0x0000
        /*0026*/ 	.short	0x0000
        /*0028*/ 	.byte	0x00, 0xf0, 0xa1, 0x03


	//----- nvinfo : EIATTR_MAXREG_COUNT
	.align		4
.L_2631:
        /*002c*/ 	.byte	0x03, 0x1b
        /*002e*/ 	.short	0x0080


	//----- nvinfo : EIATTR_NUM_BARRIERS
	.align		4
        /*0030*/ 	.byte	0x02, 0x4c
        /*0032*/ 	.byte	0x01
	.zero		1


	//----- nvinfo : EIATTR_EXTERNS
	.align		4
        /*0034*/ 	.byte	0x04, 0x0f
        /*0036*/ 	.short	(.L_2633 - .L_2632)


	//   ....[0]....
	.align		4
.L_2632:
        /*0038*/ 	.word	index@(__assertfail)


	//----- nvinfo : EIATTR_MERCURY_ISA_VERSION
	.align		4
.L_2633:
        /*003c*/ 	.byte	0x03, 0x5f
        /*003e*/ 	.short	0x0000


	//----- nvinfo : EIATTR_COOP_GROUP_MASK_REGIDS
	.align		4
        /*0040*/ 	.byte	0x04, 0x29
        /*0042*/ 	.short	(.L_2635 - .L_2634)


	//   ....[0]....
.L_2634:
        /*0044*/ 	.word	0xffffffff


	//   ....[1]....
        /*0048*/ 	.word	0xffffffff


	//   ....[2]....
        /*004c*/ 	.word	0xffffffff


	//   ....[3]....
        /*0050*/ 	.word	0xffffffff


	//   ....[4]....
        /*0054*/ 	.word	0xffffffff


	//   ....[5]....
        /*0058*/ 	.word	0xffffffff


	//   ....[6]....
        /*005c*/ 	.word	0xffffffff


	//   ....[7]....
        /*0060*/ 	.word	0xffffffff


	//   ....[8]....
        /*0064*/ 	.word	0xffffffff


	//   ....[9]....
        /*0068*/ 	.word	0xffffffff


	//   ....[10]....
        /*006c*/ 	.word	0xffffffff


	//   ....[11]....
        /*0070*/ 	.word	0xffffffff


	//   ....[12]....
        /*0074*/ 	.word	0xffffffff


	//   ....[13]....
        /*0078*/ 	.word	0xffffffff


	//   ....[14]....
        /*007c*/ 	.word	0xffffffff


	//   ....[15]....
        /*0080*/ 	.word	0xffffffff


	//----- nvinfo : EIATTR_COOP_GROUP_INSTR_OFFSETS
	.align		4
.L_2635:
        /*0084*/ 	.byte	0x04, 0x28
        /*0086*/ 	.short	(.L_2637 - .L_2636)


	//   ....[0]....
.L_2636:
        /*0088*/ 	.word	0x00000d30


	//   ....[1]....
        /*008c*/ 	.word	0x00000d70


	//   ....[2]....
        /*0090*/ 	.word	0x00000d90


	//   ....[3]....
        /*0094*/ 	.word	0x00000db0


	//   ....[4]....
        /*0098*/ 	.word	0x00000dd0


	//   ....[5]....
        /*009c*/ 	.word	0x00000ea0


	//   ....[6]....
        /*00a0*/ 	.word	0x00000ee0


	//   ....[7]....
        /*00a4*/ 	.word	0x00000f10


	//   ....[8]....
        /*00a8*/ 	.word	0x00000f30


	//   ....[9]....
        /*00ac*/ 	.word	0x00000f60


	//   ....[10]....
        /*00b0*/ 	.word	0x00000f80


	//   ....[11]....
        /*00b4*/ 	.word	0x00000fa0


	//   ....[12]....
        /*00b8*/ 	.word	0x00000fc0


	//   ....[13]....
        /*00bc*/ 	.word	0x00000fe0


	//   ....[14]....
        /*00c0*/ 	.word	0x00001000


	//   ....[15]....
        /*00c4*/ 	.word	0x00002110


	//----- nvinfo : EIATTR_SYSCALL_OFFSETS
	.align		4
.L_2637:
        /*00c8*/ 	.byte	0x04, 0x46
        /*00ca*/ 	.short	(.L_2639 - .L_2638)


	//   ....[0]....
.L_2638:
        /*00cc*/ 	.word	0x00000390


	//----- nvinfo : EIATTR_EXIT_INSTR_OFFSETS
	.align		4
.L_2639:
        /*00d0*/ 	.byte	0x04, 0x1c
        /*00d2*/ 	.short	(.L_2641 - .L_2640)


	//   ....[0]....
.L_2640:
        /*00d4*/ 	.word	0x00000220


	//   ....[1]....
        /*00d8*/ 	.word	0x00001fa0


	//   ....[2]....
        /*00dc*/ 	.word	0x000020f0


	//----- nvinfo : EIATTR_CTAIDZ_USED
	.align		4
.L_2641:
        /*00e0*/ 	.byte	0x01, 0x04
	.zero		2


	//----- nvinfo : EIATTR_MAX_THREADS
	.align		4
        /*00e4*/ 	.byte	0x04, 0x05
        /*00e6*/ 	.short	(.L_2643 - .L_2642)
.L_2642:
        /*00e8*/ 	.word	0x00000100
        /*00ec*/ 	.word	0x00000001
        /*00f0*/ 	.word	0x00000001


	//----- nvinfo : EIATTR_CRS_STACK_SIZE
	.align		4
.L_2643:
        /*00f4*/ 	.byte	0x04, 0x1e
        /*00f6*/ 	.short	(.L_2645 - .L_2644)
.L_2644:
        /*00f8*/ 	.word	0x00000000
.L_2645:


//--------------------- .nv.info._ZN7cutlass13device_kernelIN5flash19FlashAttnFwdCombineIN4cute5tupleIJNS3_1CILi8EEENS5_ILi128EEEEEELi5ELi256ELi1ELb0ELb0EffNS_4arch4Sm80EEEEEvNT_6ParamsE --------------------------
	.section	.nv.info._ZN7cutlass13device_kernelIN5flash19FlashAttnFwdCombineIN4cute5tupleIJNS3_1CILi8EEENS5_ILi128EEEEEELi5ELi256ELi1ELb0ELb0EffNS_4arch4Sm80EEEEEvNT_6ParamsE,"",@"SHT_CUDA_INFO"
	.sectionflags	@""
	.align	4


	//----- nvinfo : EIATTR_CUDA_API_VERSION
	.align		4
        /*0000*/ 	.byte	0x04, 0x37
        /*0002*/ 	.short	(.L_2647 - .L_2646)
.L_2646:
        /*0004*/ 	.word	0x00000082


	//----- nvinfo : EIATTR_SW2861232_WAR
	.align		4
.L_2647:
        /*0008*/ 	.byte	0x01, 0x35
	.zero		2


	//----- nvinfo : EIATTR_PARAM_CBANK
	.align		4
        /*000c*/ 	.byte	0x04, 0x0a
        /*000e*/ 	.short	(.L_2649 - .L_2648)
	.align		4
.L_2648:
        /*0010*/ 	.word	index@(.nv.constant0._ZN7cutlass13device_kernelIN5flash19FlashAttnFwdCombineIN4cute5tupleIJNS3_1CILi8EEENS5_ILi128EEEEEELi5ELi256ELi1ELb0ELb0EffNS_4arch4Sm80EEEEEvNT_6ParamsE)
        /*0014*/ 	.short	0x0160
        /*0016*/ 	.short	0x00e8


	//----- nvinfo : EIATTR_CBANK_PARAM_SIZE
	.align		4
.L_2649:
        /*0018*/ 	.byte	0x03, 0x19
        /*001a*/ 	.short	0x00e8


	//----- nvinfo : EIATTR_KPARAM_INFO
	.align		4
        /*001c*/ 	.byte	0x04, 0x17
        /*001e*/ 	.short	(.L_2651 - .L_2650)
.L_2650:
        /*0020*/ 	.word	0x00000000
        /*0024*/ 	.short	0x0000
        /*0026*/ 	.short	0x0000
        /*0028*/ 	.byte	0x00, 0xf0, 0xa1, 0x03


	//----- nvinfo : EIATTR_MAXREG_COUNT
	.align		4
.L_2651:
        /*002c*/ 	.byte	0x03, 0x1b
        /*002e*/ 	.short	0x0080


	//----- nvinfo : EIATTR_NUM_BARRIERS
	.align		4
        /*0030*/ 	.byte	0x02, 0x4c
        /*0032*/ 	.byte	0x01
	.zero		1


	//----- nvinfo : EIATTR_EXTERNS
	.align		4
        /*0034*/ 	.byte	0x04, 0x0f
        /*0036*/ 	.short	(.L_2653 - .L_2652)


	//   ....[0]....
	.align		4
.L_2652:
        /*0038*/ 	.word	index@(__assertfail)


	//----- nvinfo : EIATTR_MERCURY_ISA_VERSION
	.align		4
.L_2653:
        /*003c*/ 	.byte	0x03, 0x5f
        /*003e*/ 	.short	0x0000


	//----- nvinfo : EIATTR_COOP_GROUP_MASK_REGIDS
	.align		4
        /*0040*/ 	.byte	0x04, 0x29
        /*0042*/ 	.short	(.L_2655 - .L_2654)


	//   ....[0]....
.L_2654:
        /*0044*/ 	.word	0xffffffff


	//   ....[1]....
        /*0048*/ 	.word	0xffffffff


	//   ....[2]....
        /*004c*/ 	.word	0xffffffff


	//   ....[3]....
        /*0050*/ 	.word	0xffffffff


	//   ....[4]....
        /*0054*/ 	.word	0xffffffff


	//   ....[5]....
        /*0058*/ 	.word	0xffffffff


	//   ....[6]....
        /*005c*/ 	.word	0xffffffff


	//   ....[7]....
        /*0060*/ 	.word	0xffffffff


	//   ....[8]....
        /*0064*/ 	.word	0xffffffff


	//   ....[9]....
        /*0068*/ 	.word	0xffffffff


	//   ....[10]....
        /*006c*/ 	.word	0xffffffff


	//   ....[11]....
        /*0070*/ 	.word	0xffffffff


	//   ....[12]....
        /*0074*/ 	.word	0xffffffff


	//   ....[13]....
        /*0078*/ 	.word	0xffffffff


	//   ....[14]....
        /*007c*/ 	.word	0xffffffff


	//   ....[15]....
        /*0080*/ 	.word	0xffffffff


	//----- nvinfo : EIATTR_COOP_GROUP_INSTR_OFFSETS
	.align		4
.L_2655:
        /*0084*/ 	.byte	0x04, 0x28
        /*0086*/ 	.short	(.L_2657 - .L_2656)


	//   ....[0]....
.L_2656:
        /*0088*/ 	.word	0x00000b50


	//   ....[1]....
        /*008c*/ 	.word	0x00000b90


	//   ....[2]....
        /*0090*/ 	.word	0x00000bb0


	//   ....[3]....
        /*0094*/ 	.word	0x00000bd0


	//   ....[4]....
        /*0098*/ 	.word	0x00000bf0


	//   ....[5]....
        /*009c*/ 	.word	0x00000c70


	//   ....[6]....
        /*00a0*/ 	.word	0x00000cb0


	//   ....[7]....
        /*00a4*/ 	.word	0x00000cc0


	//   ....[8]....
        /*00a8*/ 	.word	0x00000d00


	//   ....[9]....
        /*00ac*/ 	.word	0x00000d10


	//   ....[10]....
        /*00b0*/ 	.word	0x00000d40


	//   ....[11]....
        /*00b4*/ 	.word	0x00000d50


	//   ....[12]....
        /*00b8*/ 	.word	0x00000d80


	//   ....[13]....
        /*00bc*/ 	.word	0x00000d90


	//   ....[14]....
        /*00c0*/ 	.word	0x00000dc0


	//   ....[15]....
        /*00c4*/ 	.word	0x00001eb0


	//----- nvinfo : EIATTR_SYSCALL_OFFSETS
	.align		4
.L_2657:
        /*00c8*/ 	.byte	0x04, 0x46
        /*00ca*/ 	.short	(.L_2659 - .L_2658)


	//   ....[0]....
.L_2658:
        /*00cc*/ 	.word	0x00000390


	//----- nvinfo : EIATTR_EXIT_INSTR_OFFSETS
	.align		4
.L_2659:
        /*00d0*/ 	.byte	0x04, 0x1c
        /*00d2*/ 	.short	(.L_2661 - .L_2660)


	//   ....[0]....
.L_2660:
        /*00d4*/ 	.word	0x00000220


	//   ....[1]....
        /*00d8*/ 	.word	0x00001d40


	//   ....[2]....
        /*00dc*/ 	.word	0x00001e90


	//----- nvinfo : EIATTR_CTAIDZ_USED
	.align		4
.L_2661:
        /*00e0*/ 	.byte	0x01, 0x04
	.zero		2


	//----- nvinfo : EIATTR_MAX_THREADS
	.align		4
        /*00e4*/ 	.byte	0x04, 0x05
        /*00e6*/ 	.short	(.L_2663 - .L_2662)
.L_2662:
        /*00e8*/ 	.word	0x00000100
        /*00ec*/ 	.word	0x00000001
        /*00f0*/ 	.word	0x00000001


	//----- nvinfo : EIATTR_CRS_STACK_SIZE
	.align		4
.L_2663:
        /*00f4*/ 	.byte	0x04, 0x1e
        /*00f6*/ 	.short	(.L_2665 - .L_2664)
.L_2664:
        /*00f8*/ 	.word	0x00000000
.L_2665:


//--------------------- .nv.info._ZN7cutlass13device_kernelIN5flash19FlashAttnFwdCombineIN4cute5tupleIJNS3_1CILi8EEENS5_ILi128EEEEEELi8ELi256ELi1ELb0ELb1EffNS_4arch4Sm80EEEEEvNT_6ParamsE --------------------------
	.section	.nv.info._ZN7cutlass13device_kernelIN5flash19FlashAttnFwdCombineIN4cute5tupleIJNS3_1CILi8EEENS5_ILi128EEEEEELi8ELi256ELi1ELb0ELb1EffNS_4arch4Sm80EEEEEvNT_6ParamsE,"",@"SHT_CUDA_INFO"
	.sectionflags	@""
	.align	4


	//----- nvinfo : EIATTR_CUDA_API_VERSION
	.align		4
        /*0000*/ 	.byte	0x04, 0x37
        /*0002*/ 	.short	(.L_2667 - .L_2666)
.L_2666:
        /*0004*/ 	.word	0x00000082


	//----- nvinfo : EIATTR_SW2861232_WAR
	.align		4
.L_2667:
        /*0008*/ 	.byte	0x01, 0x35
	.zero		2


	//----- nvinfo : EIATTR_PARAM_CBANK
	.align		4
        /*000c*/ 	.byte	0x04, 0x0a
        /*000e*/ 	.short	(.L_2669 - .L_2668)
	.align		4
.L_2668:
        /*0010*/ 	.word	index@(.nv.constant0._ZN7cutlass13device_kernelIN5flash19FlashAttnFwdCombineIN4cute5tupleIJNS3_1CILi8EEENS5_ILi128EEEEEELi8ELi256ELi1ELb0ELb1EffNS_4arch4Sm80EEEEEvNT_6ParamsE)
        /*0014*/ 	.short	0x0160
        /*0016*/ 	.short	0x00e8


	//----- nvinfo : EIATTR_CBANK_PARAM_SIZE
	.align		4
.L_2669:
        /*0018*/ 	.byte	0x03, 0x19
        /*001a*/ 	.short	0x00e8


	//----- nvinfo : EIATTR_KPARAM_INFO
	.align		4
        /*001c*/ 	.byte	0x04, 0x17
        /*001e*/ 	.short	(.L_2671 - .L_2670)
.L_2670:
        /*0020*/ 	.word	0x00000000
        /*0024*/ 	.short	0x0000
        /*0026*/ 	.short	0x0000
        /*0028*/ 	.byte	0x00, 0xf0, 0xa1, 0x03


	//----- nvinfo : EIATTR_MAXREG_COUNT
	.align		4
.L_2671:
        /*002c*/ 	.byte	0x03, 0x1b
        /*002e*/ 	.short	0x0080


	//----- nvinfo : EIATTR_NUM_BARRIERS
	.align		4
        /*0030*/ 	.byte	0x02, 0x4c
        /*0032*/ 	.byte	0x01
	.zero		1


	//----- nvinfo : EIATTR_EXTERNS
	.align		4
        /*0034*/ 	.byte	0x04, 0x0f
        /*0036*/ 	.short	(.L_2673 - .L_2672)


	//   ....[0]....
	.align		4
.L_2672:
        /*0038*/ 	.word	index@(__assertfail)


	//----- nvinfo : EIATTR_MERCURY_ISA_VERSION
	.align		4
.L_2673:
        /*003c*/ 	.byte	0x03, 0x5f
        /*003e*/ 	.short	0x0000


	//----- nvinfo : EIATTR_COOP_GROUP_MASK_REGIDS
	.align		4
        /*0040*/ 	.byte	0x04, 0x29
        /*0042*/ 	.short	(.L_2675 - .L_2674)


	//   ....[0]....
.L_2674:
        /*0044*/ 	.word	0xffffffff


	//   ....[1]....
        /*0048*/ 	.word	0xffffffff


	//   ....[2]....
        /*004c*/ 	.word	0xffffffff


	//   ....[3]....
        /*0050*/ 	.word	0xffffffff


	//   ....[4]....
        /*0054*/ 	.word	0xffffffff


	//   ....[5]....
        /*0058*/ 	.word	0xffffffff


	//   ....[6]....
        /*005c*/ 	.word	0xffffffff


	//   ....[7]....
        /*0060*/ 	.word	0xffffffff


	//   ....[8]....
        /*0064*/ 	.word	0xffffffff


	//   ....[9]....
        /*0068*/ 	.word	0xffffffff


	//   ....[10]....
        /*006c*/ 	.word	0xffffffff


	//   ....[11]....
        /*0070*/ 	.word	0xffffffff


	//   ....[12]....
        /*0074*/ 	.word	0xffffffff


	//   ....[13]....
        /*0078*/ 	.word	0xffffffff


	//   ....[14]....
        /*007c*/ 	.word	0xffffffff


	//   ....[15]....
        /*0080*/ 	.word	0xffffffff


	//----- nvinfo : EIATTR_COOP_GROUP_INSTR_OFFSETS
	.align		4
.L_2675:
        /*0084*/ 	.byte	0x04, 0x28
        /*0086*/ 	.short	(.L_2677 - .L_2676)


	//   ....[0]....
.L_2676:
        /*0088*/ 	.word	0x00001dd0


	//   ....[1]....
        /*008c*/ 	.word	0x00001e20


	//   ....[2]....
        /*0090*/ 	.word	0x00001e50


	//   ....[3]....
        /*0094*/ 	.word	0x00001e70


	//   ....[4]....
        /*0098*/ 	.word	0x00001e90


	//   ....[5]....
        /*009c*/ 	.word	0x000021b0


	//   ....[6]....
        /*00a0*/ 	.word	0x000021d0


	//   ....[7]....
        /*00a4*/ 	.word	0x000021e0


	//   ....[8]....
        /*00a8*/ 	.word	0x00002220


	//   ....[9]....
        /*00ac*/ 	.word	0x00002230


	//   ....[10]....
        /*00b0*/ 	.word	0x00002260


	//   ....[11]....
        /*00b4*/ 	.word	0x00002270


	//   ....[12]....
        /*00b8*/ 	.word	0x000022b0


	//   ....[13]....
        /*00bc*/ 	.word	0x000022c0


	//   ....[14]....
        /*00c0*/ 	.word	0x000022f0


	//   ....[15]....
        /*00c4*/ 	.word	0x000033d0


	//----- nvinfo : EIATTR_SYSCALL_OFFSETS
	.align		4
.L_2677:
        /*00c8*/ 	.byte	0x04, 0x46
        /*00ca*/ 	.short	(.L_2679 - .L_2678)


	//   ....[0]....
.L_2678:
        /*00cc*/ 	.word	0x000004b0


	//----- nvinfo : EIATTR_EXIT_INSTR_OFFSETS
	.align		4
.L_2679:
        /*00d0*/ 	.byte	0x04, 0x1c
        /*00d2*/ 	.short	(.L_2681 - .L_2680)


	//   ....[0]....
.L_2680:
        /*00d4*/ 	.word	0x00000200


	//   ....[1]....
        /*00d8*/ 	.word	0x00000360


	//   ....[2]....
        /*00dc*/ 	.word	0x000032a0


	//   ....[3]....
        /*00e0*/ 	.word	0x000033b0


	//----- nvinfo : EIATTR_CTAIDZ_USED
	.align		4
.L_2681:
        /*00e4*/ 	.byte	0x01, 0x04
	.zero		2


	//----- nvinfo : EIATTR_MAX_THREADS
	.align		4
        /*00e8*/ 	.byte	0x04, 0x05
        /*00ea*/ 	.short	(.L_2683 - .L_2682)
.L_2682:
        /*00ec*/ 	.word	0x00000100
        /*00f0*/ 	.word	0x00000001
        /*00f4*/ 	.word	0x00000001


	//----- nvinfo : EIATTR_CRS_STACK_SIZE
	.align		4
.L_2683:
        /*00f8*/ 	.byte	0x04, 0x1e
        /*00fa*/ 	.short	(.L_2685 - .L_2684)
.L_2684:
        /*00fc*/ 	.word	0x00000000
.L_2685:


//--------------------- .nv.info._ZN7cutlass13device_kernelIN5flash19FlashAttnFwdCombineIN4cute5tupleIJNS3_1CILi8EEENS5_ILi128EEEEEELi7ELi256ELi1ELb0ELb1EffNS_4arch4Sm80EEEEEvNT_6ParamsE --------------------------
	.section	.nv.info._ZN7cutlass13device_kernelIN5flash19FlashAttnFwdCombineIN4cute5tupleIJNS3_1CILi8EEENS5_ILi128EEEEEELi7ELi256ELi1ELb0ELb1EffNS_4arch4Sm80EEEEEvNT_6ParamsE,"",@"SHT_CUDA_INFO"
	.sectionflags	@""
	.align	4


	//----- nvinfo : EIATTR_CUDA_API_VERSION
	.align		4
        /*0000*/ 	.byte	0x04, 0x37
        /*0002*/ 	.short	(.L_2687 - .L_2686)
.L_2686:
        /*0004*/ 	.word	0x00000082


	//----- nvinfo : EIATTR_SW2861232_WAR
	.align		4
.L_2687:
        /*0008*/ 	.byte	0x01, 0x35
	.zero		2


	//----- nvinfo : EIATTR_PARAM_CBANK
	.align		4
        /*000c*/ 	.byte	0x04, 0x0a
        /*000e*/ 	.short	(.L_2689 - .L_2688)
	.align		4
.L_2688:
        /*0010*/ 	.word	index@(.nv.constant0._ZN7cutlass13device_kernelIN5flash19FlashAttnFwdCombineIN4cute5tupleIJNS3_1CILi8EEENS5_ILi128EEEEEELi7ELi256ELi1ELb0ELb1EffNS_4arch4Sm80EEEEEvNT_6ParamsE)
        /*0014*/ 	.short	0x0160
        /*0016*/ 	.short	0x00e8


	//----- nvinfo : EIATTR_CBANK_PARAM_SIZE
	.align		4
.L_2689:
        /*0018*/ 	.byte	0x03, 0x19
        /*001a*/ 	.short	0x00e8


	//----- nvinfo : EIATTR_KPARAM_INFO
	.align		4
        /*001c*/ 	.byte	0x04, 0x17
        /*001e*/ 	.short	(.L_2691 - .L_2690)
.L_2690:
        /*0020*/ 	.word	0x00000000
        /*0024*/ 	.short	0x0000
        /*0026*/ 	.short	0x0000
        /*0028*/ 	.byte	0x00, 0xf0, 0xa1, 0x03


	//----- nvinfo : EIATTR_MAXREG_COUNT
	.align		4
.L_2691:
        /*002c*/ 	.byte	0x03, 0x1b
        /*002e*/ 	.short	0x0080


	//----- nvinfo : EIATTR_NUM_BARRIERS
	.align		4
        /*0030*/ 	.byte	0x02, 0x4c
        /*0032*/ 	.byte	0x01
	.zero		1


	//----- nvinfo : EIATTR_EXTERNS
	.align		4
        /*0034*/ 	.byte	0x04, 0x0f
        /*0036*/ 	.short	(.L_2693 - .L_2692)


	//   ....[0]....
	.align		4
.L_2692:
        /*0038*/ 	.word	index@(__assertfail)


	//----- nvinfo : EIATTR_MERCURY_ISA_VERSION
	.align		4
.L_2693:
        /*003c*/ 	.byte	0x03, 0x5f
        /*003e*/ 	.short	0x0000


	//----- nvinfo : EIATTR_COOP_GROUP_MASK_REGIDS
	.align		4
        /*0040*/ 	.byte	0x04, 0x29
        /*0042*/ 	.short	(.L_2695 - .L_2694)


	//   ....[0]....
.L_2694:
        /*0044*/ 	.word	0xffffffff


	//   ....[1]....
        /*0048*/ 	.word	0xffffffff


	//   ....[2]....
        /*004c*/ 	.word	0xffffffff


	//   ....[3]....
        /*0050*/ 	.word	0xffffffff


	//   ....[4]....
        /*0054*/ 	.word	0xffffffff


	//   ....[5]....
        /*0058*/ 	.word	0xffffffff


	//   ....[6]....
        /*005c*/ 	.word	0xffffffff


	//   ....[7]....
        /*0060*/ 	.word	0xffffffff


	//   ....[8]....
        /*0064*/ 	.word	0xffffffff


	//   ....[9]....
        /*0068*/ 	.word	0xffffffff


	//   ....[10]....
        /*006c*/ 	.word	0xffffffff


	//   ....[11]....
        /*0070*/ 	.word	0xffffffff


	//   ....[12]....
        /*0074*/ 	.word	0xffffffff


	//   ....[13]....
        /*0078*/ 	.word	0xffffffff


	//   ....[14]....
        /*007c*/ 	.word	0xffffffff


	//   ....[15]....
        /*0080*/ 	.word	0xffffffff


	//----- nvinfo : EIATTR_COOP_GROUP_INSTR_OFFSETS
	.align		4
.L_2695:
        /*0084*/ 	.byte	0x04, 0x28
        /*0086*/ 	.short	(.L_2697 - .L_2696)


	//   ....[0]....
.L_2696:
        /*0088*/ 	.word	0x00001970


	//   ....[1]....
        /*008c*/ 	.word	0x000019c0


	//   ....[2]....
        /*0090*/ 	.word	0x000019f0


	//   ....[3]....
        /*0094*/ 	.word	0x00001a10


	//   ....[4]....
        /*0098*/ 	.word	0x00001a30


	//   ....[5]....
        /*009c*/ 	.word	0x00001bd0


	//   ....[6]....
        /*00a0*/ 	.word	0x00001bf0


	//   ....[7]....
        /*00a4*/ 	.word	0x00001c00


	//   ....[8]....
        /*00a8*/ 	.word	0x00001c30


	//   ....[9]....
        /*00ac*/ 	.word	0x00001c40


	//   ....[10]....
        /*00b0*/ 	.word	0x00001c70


	//   ....[11]....
        /*00b4*/ 	.word	0x00001c80


	//   ....[12]....
        /*00b8*/ 	.word	0x00001cb0


	//   ....[13]....
        /*00bc*/ 	.word	0x00001cc0


	//   ....[14]....
        /*00c0*/ 	.word	0x00001d00


	//   ....[15]....
        /*00c4*/ 	.word	0x00002d90


	//----- nvinfo : EIATTR_SYSCALL_OFFSETS
	.align		4
.L_2697:
        /*00c8*/ 	.byte	0x04, 0x46
        /*00ca*/ 	.short	(.L_2699 - .L_2698)


	//   ....[0]....
.L_2698:
        /*00cc*/ 	.word	0x000004b0


	//----- nvinfo : EIATTR_EXIT_INSTR_OFFSETS
	.align		4
.L_2699:
        /*00d0*/ 	.byte	0x04, 0x1c
        /*00d2*/ 	.short	(.L_2701 - .L_2700)


	//   ....[0]....
.L_2700:
        /*00d4*/ 	.word	0x00000200


	//   ....[1]....
        /*00d8*/ 	.word	0x00000360


	//   ....[2]....
        /*00dc*/ 	.word	0x00002c60


	//   ....[3]....
        /*00e0*/ 	.word	0x00002d70


	//----- nvinfo : EIATTR_CTAIDZ_USED
	.align		4
.L_2701:
        /*00e4*/ 	.byte	0x01, 0x04
	.zero		2


	//----- nvinfo : EIATTR_MAX_THREADS
	.align		4
        /*00e8*/ 	.byte	0x04, 0x05
        /*00ea*/ 	.short	(.L_2703 - .L_2702)
.L_2702:
        /*00ec*/ 	.word	0x00000100
        /*00f0*/ 	.word	0x00000001
        /*00f4*/ 	.word	0x00000001


	//----- nvinfo : EIATTR_CRS_STACK_SIZE
	.align		4
.L_2703:
        /*00f8*/ 	.byte	0x04, 0x1e
        /*00fa*/ 	.short	(.L_2705 - .L_2704)
.L_2704:
        /*00fc*/ 	.word	0x00000000
.L_2705:


//--------------------- .nv.info._ZN7cutlass13device_kernelIN5flash19FlashAttnFwdCombineIN4cute5tupleIJNS3_1CILi8EEENS5_ILi128EEEEEELi6ELi256ELi1ELb0ELb1EffNS_4arch4Sm80EEEEEvNT_6ParamsE --------------------------
	.section	.nv.info._ZN7cutlass13device_kernelIN5flash19FlashAttnFwdCombineIN4cute5tupleIJNS3_1CILi8EEENS5_ILi128EEEEEELi6ELi256ELi1ELb0ELb1EffNS_4arch4Sm80EEEEEvNT_6ParamsE,"",@"SHT_CUDA_INFO"
	.sectionflags	@""
	.align	4


	//----- nvinfo : EIATTR_CUDA_API_VERSION
	.align		4
        /*0000*/ 	.byte	0x04, 0x37
        /*0002*/ 	.short	(.L_2707 - .L_2706)
.L_2706:
        /*0004*/ 	.word	0x00000082


	//----- nvinfo : EIATTR_SW2861232_WAR
	.align		4
.L_2707:
        /*0008*/ 	.byte	0x01, 0x35
	.zero		2


	//----- nvinfo : EIATTR_PARAM_CBANK
	.align		4
        /*000c*/ 	.byte	0x04, 0x0a
        /*000e*/ 	.short	(.L_2709 - .L_2708)
	.align		4
.L_2708:
        /*0010*/ 	.word	index@(.nv.constant0._ZN7cutlass13device_kernelIN5flash19FlashAttnFwdCombineIN4cute5tupleIJNS3_1CILi8EEENS5_ILi128EEEEEELi6ELi256ELi1ELb0ELb1EffNS_4arch4Sm80EEEEEvNT_6ParamsE)
        /*0014*/ 	.short	0x0160
        /*0016*/ 	.short	0x00e8


	//----- nvinfo : EIATTR_CBANK_PARAM_SIZE
	.align		4
.L_2709:
        /*0018*/ 	.byte	0x03, 0x19
        /*001a*/ 	.short	0x00e8


	//----- nvinfo : EIATTR_KPARAM_INFO
	.align		4
        /*001c*/ 	.byte	0x04, 0x17
        /*001e*/ 	.short	(.L_2711 - .L_2710)
.L_2710:
        /*0020*/ 	.word	0x00000000
        /*0024*/ 	.short	0x0000
        /*0026*/ 	.short	0x0000
        /*0028*/ 	.byte	0x00, 0xf0, 0xa1, 0x03


	//----- nvinfo : EIATTR_MAXREG_COUNT
	.align		4
.L_2711:
        /*002c*/ 	.byte	0x03, 0x1b
        /*002e*/ 	.short	0x0080


	//----- nvinfo : EIATTR_NUM_BARRIERS
	.align		4
        /*0030*/ 	.byte	0x02, 0x4c
        /*0032*/ 	.byte	0x01
	.zero		1


	//----- nvinfo : EIATTR_EXTERNS
	.align		4
        /*0034*/ 	.byte	0x04, 0x0f
        /*0036*/ 	.short	(.L_2713 - .L_2712)


	//   ....[0]....
	.align		4
.L_2712:
        /*0038*/ 	.word	index@(__assertfail)


	//----- nvinfo : EIATTR_MERCURY_ISA_VERSION
	.align		4
.L_2713:
        /*003c*/ 	.byte	0x03, 0x5f
        /*003e*/ 	.short	0x0000


	//----- nvinfo : EIATTR_COOP_GROUP_MASK_REGIDS
	.align		4
        /*0040*/ 	.byte	0x04, 0x29
        /*0042*/ 	.short	(.L_2715 - .L_2714)


	//   ....[0]....
.L_2714:
        /*0044*/ 	.word	0xffffffff


	//   ....[1]....
        /*0048*/ 	.word	0xffffffff


	//   ....[2]....
        /*004c*/ 	.word	0xffffffff


	//   ....[3]....
        /*0050*/ 	.word	0xffffffff


	//   ....[4]....
        /*0054*/ 	.word	0xffffffff


	//   ....[5]....
        /*0058*/ 	.word	0xffffffff


	//   ....[6]....
        /*005c*/ 	.word	0xffffffff


	//   ....[7]....
        /*0060*/ 	.word	0xffffffff


	//   ....[8]....
        /*0064*/ 	.word	0xffffffff


	//   ....[9]....
        /*0068*/ 	.word	0xffffffff


	//   ....[10]....
        /*006c*/ 	.word	0xffffffff


	//   ....[11]....
        /*0070*/ 	.word	0xffffffff


	//   ....[12]....
        /*0074*/ 	.word	0xffffffff


	//   ....[13]....
        /*0078*/ 	.word	0xffffffff


	//   ....[14]....
        /*007c*/ 	.word	0xffffffff


	//   ....[15]....
        /*0080*/ 	.word	0xffffffff


	//----- nvinfo : EIATTR_COOP_GROUP_INSTR_OFFSETS
	.align		4
.L_2715:
        /*0084*/ 	.byte	0x04, 0x28
        /*0086*/ 	.short	(.L_2717 - .L_2716)


	//   ....[0]....
.L_2716:
        /*0088*/ 	.word	0x00001650


	//   ....[1]....
        /*008c*/ 	.word	0x00001690


	//   ....[2]....
        /*0090*/ 	.word	0x000016b0


	//   ....[3]....
        /*0094*/ 	.word	0x000016d0


	//   ....[4]....
        /*0098*/ 	.word	0x000016f0


	//   ....[5]....
        /*009c*/ 	.word	0x000017f0


	//   ....[6]....
        /*00a0*/ 	.word	0x00001810


	//   ....[7]....
        /*00a4*/ 	.word	0x00001820


	//   ....[8]....
        /*00a8*/ 	.word	0x00001850


	//   ....[9]....
        /*00ac*/ 	.word	0x00001860


	//   ....[10]....
        /*00b0*/ 	.word	0x00001890


	//   ....[11]....
        /*00b4*/ 	.word	0x000018a0


	//   ....[12]....
        /*00b8*/ 	.word	0x000018d0


	//   ....[13]....
        /*00bc*/ 	.word	0x000018e0


	//   ....[14]....
        /*00c0*/ 	.word	0x00001920


	//   ....[15]....
        /*00c4*/ 	.word	0x00002970


	//----- nvinfo : EIATTR_SYSCALL_OFFSETS
	.align		4
.L_2717:
        /*00c8*/ 	.byte	0x04, 0x46
        /*00ca*/ 	.short	(.L_2719 - .L_2718)


	//   ....[0]....
.L_2718:
        /*00cc*/ 	.word	0x000004b0


	//----- nvinfo : EIATTR_EXIT_INSTR_OFFSETS
	.align		4
.L_2719:
        /*00d0*/ 	.byte	0x04, 0x1c
        /*00d2*/ 	.short	(.L_2721 - .L_2720)


	//   ....[0]....
.L_2720:
        /*00d4*/ 	.word	0x00000200


	//   ....[1]....
        /*00d8*/ 	.word	0x00000360


	//   ....[2]....
        /*00dc*/ 	.word	0x00002840


	//   ....[3]....
        /*00e0*/ 	.word	0x00002950


	//----- nvinfo : EIATTR_CTAIDZ_USED
	.align		4
.L_2721:
        /*00e4*/ 	.byte	0x01, 0x04
	.zero		2


	//----- nvinfo : EIATTR_MAX_THREADS
	.align		4
        /*00e8*/ 	.byte	0x04, 0x05
        /*00ea*/ 	.short	(.L_2723 - .L_2722)
.L_2722:
        /*00ec*/ 	.word	0x00000100
        /*00f0*/ 	.word	0x00000001
        /*00f4*/ 	.word	0x00000001


	//----- nvinfo : EIATTR_CRS_STACK_SIZE
	.align		4
.L_2723:
        /*00f8*/ 	.byte	0x04, 0x1e
        /*00fa*/ 	.short	(.L_2725 - .L_2724)
.L_2724:
        /*00fc*/ 	.word	0x00000000
.L_2725:


//--------------------- .nv.info._ZN7cutlass13device_kernelIN5flash19FlashAttnFwdCombineIN4cute5tupleIJNS3_1CILi8EEENS5_ILi128EEEEEELi5ELi256ELi1ELb0ELb1EffNS_4arch4Sm80EEEEEvNT_6ParamsE --------------------------
	.section	.nv.info._ZN7cutlass13device_kernelIN5flash19FlashAttnFwdCombineIN4cute5tupleIJNS3_1CILi8EEENS5_ILi128EEEEEELi5ELi256ELi1ELb0ELb1EffNS_4arch4Sm80EEEEEvNT_6ParamsE,"",@"SHT_CUDA_INFO"
	.sectionflags	@""
	.align	4


	//----- nvinfo : EIATTR_CUDA_API_VERSION
	.align		4
        /*0000*/ 	.byte	0x04, 0x37
        /*0002*/ 	.short	(.L_2727 - .L_2726)
.L_2726:
        /*0004*/ 	.word	0x00000082


	//----- nvinfo : EIATTR_SW2861232_WAR
	.align		4
.L_2727:
        /*0008*/ 	.byte	0x01, 0x35
	.zero		2


	//----- nvinfo : EIATTR_PARAM_CBANK
	.align		4
        /*000c*/ 	.byte	0x04, 0x0a
        /*000e*/ 	.short	(.L_2729 - .L_2728)
	.align		4
.L_2728:
        /*0010*/ 	.word	index@(.nv.constant0._ZN7cutlass13device_kernelIN5flash19FlashAttnFwdCombineIN4cute5tupleIJNS3_1CILi8EEENS5_ILi128EEEEEELi5ELi256ELi1ELb0ELb1EffNS_4arch4Sm80EEEEEvNT_6ParamsE)
        /*0014*/ 	.short	0x0160
        /*0016*/ 	.short	0x00e8


	//----- nvinfo : EIATTR_CBANK_PARAM_SIZE
	.align		4
.L_2729:
        /*0018*/ 	.byte	0x03, 0x19
        /*001a*/ 	.short	0x00e8


	//----- nvinfo : EIATTR_KPARAM_INFO
	.align		4
        /*001c*/ 	.byte	0x04, 0x17
        /*001e*/ 	.short	(.L_2731 - .L_2730)
.L_2730:
        /*0020*/ 	.word	0x00000000
        /*0024*/ 	.short	0x0000
        /*0026*/ 	.short	0x0000
        /*0028*/ 	.byte	0x00, 0xf0, 0xa1, 0x03


	//----- nvinfo : EIATTR_MAXREG_COUNT
	.align		4
.L_2731:
        /*002c*/ 	.byte	0x03, 0x1b
        /*002e*/ 	.short	0x0080


	//----- nvinfo : EIATTR_NUM_BARRIERS
	.align		4
        /*0030*/ 	.byte	0x02, 0x4c
        /*0032*/ 	.byte	0x01
	.zero		1


	//----- nvinfo : EIATTR_EXTERNS
	.align		4
        /*0034*/ 	.byte	0x04, 0x0f
        /*0036*/ 	.short	(.L_2733 - .L_2732)


	//   ....[0]....
	.align		4
.L_2732:
        /*0038*/ 	.word	index@(__assertfail)


	//----- nvinfo : EIATTR_MERCURY_ISA_VERSION
	.align		4
.L_2733:
        /*003c*/ 	.byte	0x03, 0x5f
        /*003e*/ 	.short	0x0000


	//----- nvinfo : EIATTR_COOP_GROUP_MASK_REGIDS
	.align		4
        /*0040*/ 	.byte	0x04, 0x29
        /*0042*/ 	.short	(.L_2735 - .L_2734)


	//   ....[0]....
.L_2734:
        /*0044*/ 	.word	0xffffffff


	//   ....[1]....
        /*0048*/ 	.word	0xffffffff


	//   ....[2]....
        /*004c*/ 	.word	0xffffffff


	//   ....[3]....
        /*0050*/ 	.word	0xffffffff


	//   ....[4]....
        /*0054*/ 	.word	0xffffffff


	//   ....[5]....
        /*0058*/ 	.word	0xffffffff


	//   ....[6]....
        /*005c*/ 	.word	0xffffffff


	//   ....[7]....
        /*0060*/ 	.word	0xffffffff


	//   ....[8]....
        /*0064*/ 	.word	0xffffffff


	//   ....[9]....
        /*0068*/ 	.word	0xffffffff


	//   ....[10]....
        /*006c*/ 	.word	0xffffffff


	//   ....[11]....
        /*0070*/ 	.word	0xffffffff


	//   ....[12]....
        /*0074*/ 	.word	0xffffffff


	//   ....[13]....
        /*0078*/ 	.word	0xffffffff


	//   ....[14]....
        /*007c*/ 	.word	0xffffffff


	//   ....[15]....
        /*0080*/ 	.word	0xffffffff


	//----- nvinfo : EIATTR_COOP_GROUP_INSTR_OFFSETS
	.align		4
.L_2735:
        /*0084*/ 	.byte	0x04, 0x28
        /*0086*/ 	.short	(.L_2737 - .L_2736)


	//   ....[0]....
.L_2736:
        /*0088*/ 	.word	0x00001470


	//   ....[1]....
        /*008c*/ 	.word	0x000014b0


	//   ....[2]....
        /*0090*/ 	.word	0x000014d0


	//   ....[3]....
        /*0094*/ 	.word	0x000014f0


	//   ....[4]....
        /*0098*/ 	.word	0x00001510


	//   ....[5]....
        /*009c*/ 	.word	0x000015b0


	//   ....[6]....
        /*00a0*/ 	.word	0x000015d0


	//   ....[7]....
        /*00a4*/ 	.word	0x000015e0


	//   ....[8]....
        /*00a8*/ 	.word	0x00001610


	//   ....[9]....
        /*00ac*/ 	.word	0x00001620


	//   ....[10]....
        /*00b0*/ 	.word	0x00001650


	//   ....[11]....
        /*00b4*/ 	.word	0x00001660


	//   ....[12]....
        /*00b8*/ 	.word	0x00001690


	//   ....[13]....
        /*00bc*/ 	.word	0x000016a0


	//   ....[14]....
        /*00c0*/ 	.word	0x000016e0


	//   ....[15]....
        /*00c4*/ 	.word	0x00002710


	//----- nvinfo : EIATTR_SYSCALL_OFFSETS
	.align		4
.L_2737:
        /*00c8*/ 	.byte	0x04, 0x46
        /*00ca*/ 	.short	(.L_2739 - .L_2738)


	//   ....[0]....
.L_2738:
        /*00cc*/ 	.word	0x000004b0


	//----- nvinfo : EIATTR_EXIT_INSTR_OFFSETS
	.align		4
.L_2739:
        /*00d0*/ 	.byte	0x04, 0x1c
        /*00d2*/ 	.short	(.L_2741 - .L_2740)


	//   ....[0]....
.L_2740:
        /*00d4*/ 	.word	0x00000200


	//   ....[1]....
        /*00d8*/ 	.word	0x00000360


	//   ....[2]....
        /*00dc*/ 	.word	0x000025e0


	//   ....[3]....
        /*00e0*/ 	.word	0x000026f0


	//----- nvinfo : EIATTR_CTAIDZ_USED
	.align		4
.L_2741:
        /*00e4*/ 	.byte	0x01, 0x04
	.zero		2


	//----- nvinfo : EIATTR_MAX_THREADS
	.align		4
        /*00e8*/ 	.byte	0x04, 0x05
        /*00ea*/ 	.short	(.L_2743 - .L_2742)
.L_2742:
        /*00ec*/ 	.word	0x00000100
        /*00f0*/ 	.word	0x00000001
        /*00f4*/ 	.word	0x00000001


	//----- nvinfo : EIATTR_CRS_STACK_SIZE
	.align		4
.L_2743:
        /*00f8*/ 	.byte	0x04, 0x1e
        /*00fa*/ 	.short	(.L_2745 - .L_2744)
.L_2744:
        /*00fc*/ 	.word	0x00000000
.L_2745:


//--------------------- .nv.info._ZN7cutlass13device_kernelIN5flash19FlashAttnFwdCombineIN4cute5tupleIJNS3_1CILi16EEENS5_ILi64EEEEEELi8ELi256ELi1ELb0ELb0EffNS_4arch4Sm90EEEEEvNT_6ParamsE --------------------------
	.section	.nv.info._ZN7cutlass13device_kernelIN5flash19FlashAttnFwdCombineIN4cute5tupleIJNS3_1CILi16EEENS5_ILi64EEEEEELi8ELi256ELi1ELb0ELb0EffNS_4arch4Sm90EEEEEvNT_6ParamsE,"",@"SHT_CUDA_INFO"
	.sectionflags	@""
	.align	4


	//----- nvinfo : EIATTR_CUDA_API_VERSION
	.align		4
        /*0000*/ 	.byte	0x04, 0x37
        /*0002*/ 	.short	(.L_2747 - .L_2746)
.L_2746:
        /*0004*/ 	.word	0x00000082


	//----- nvinfo : EIATTR_SW2861232_WAR
	.align		4
.L_2747:
        /*0008*/ 	.byte	0x01, 0x35
	.zero		2


	//----- nvinfo : EIATTR_PARAM_CBANK
	.align		4
        /*000c*/ 	.byte	0x04, 0x0a
        /*000e*/ 	.short	(.L_2749 - .L_2748)
	.align		4
.L_2748:
        /*0010*/ 	.word	index@(.nv.constant0._ZN7cutlass13device_kernelIN5flash19FlashAttnFwdCombineIN4cute5tupleIJNS3_1CILi16EEENS5_ILi64EEEEEELi8ELi256ELi1ELb0ELb0EffNS_4arch4Sm90EEEEEvNT_6ParamsE)
        /*0014*/ 	.short	0x0160
        /*0016*/ 	.short	0x00e8


	//----- nvinfo : EIATTR_CBANK_PARAM_SIZE
	.align		4
.L_2749:
        /*0018*/ 	.byte	0x03, 0x19
        /*001a*/ 	.short	0x00e8


	//----- nvinfo : EIATTR_KPARAM_INFO
	.align		4
        /*001c*/ 	.byte	0x04, 0x17
        /*001e*/ 	.short	(.L_2751 - .L_2750)
.L_2750:
        /*0020*/ 	.word	0x00000000
        /*0024*/ 	.short	0x0000
        /*0026*/ 	.short	0x0000
        /*0028*/ 	.byte	0x00, 0xf0, 0xa1, 0x03


	//----- nvinfo : EIATTR_MAXREG_COUNT
	.align		4
.L_2751:
        /*002c*/ 	.byte	0x03, 0x1b
        /*002e*/ 	.short	0x0080


	//----- nvinfo : EIATTR_NUM_BARRIERS
	.align		4
        /*0030*/ 	.byte	0x02, 0x4c
        /*0032*/ 	.byte	0x01
	.zero		1


	//----- nvinfo : EIATTR_EXTERNS
	.align		4
        /*0034*/ 	.byte	0x04, 0x0f
        /*0036*/ 	.short	(.L_2753 - .L_2752)


	//   ....[0]....
	.align		4
.L_2752:
        /*0038*/ 	.word	index@(__assertfail)


	//----- nvinfo : EIATTR_MERCURY_ISA_VERSION
	.align		4
.L_2753:
        /*003c*/ 	.byte	0x03, 0x5f
        /*003e*/ 	.short	0x0000


	//----- nvinfo : EIATTR_COOP_GROUP_MASK_REGIDS
	.align		4
        /*0040*/ 	.byte	0x04, 0x29
        /*0042*/ 	.short	(.L_2755 - .L_2754)


	//   ....[0]....
.L_2754:
        /*0044*/ 	.word	0xffffffff


	//   ....[1]....
        /*0048*/ 	.word	0xffffffff


	//   ....[2]....
        /*004c*/ 	.word	0xffffffff


	//   ....[3]....
        /*0050*/ 	.word	0xffffffff


	//   ....[4]....
        /*0054*/ 	.word	0xffffffff


	//   ....[5]....
        /*0058*/ 	.word	0xffffffff


	//   ....[6]....
        /*005c*/ 	.word	0xffffffff


	//   ....[7]....
        /*0060*/ 	.word	0xffffffff


	//   ....[8]....
        /*0064*/ 	.word	0xffffffff


	//   ....[9]....
        /*0068*/ 	.word	0xffffffff


	//   ....[10]....
        /*006c*/ 	.word	0xffffffff


	//   ....[11]....
        /*0070*/ 	.word	0xffffffff


	//   ....[12]....
        /*0074*/ 	.word	0xffffffff


	//----- nvinfo : EIATTR_COOP_GROUP_INSTR_OFFSETS
	.align		4
.L_2755:
        /*0078*/ 	.byte	0x04, 0x28
        /*007a*/ 	.short	(.L_2757 - .L_2756)


	//   ....[0]....
.L_2756:
        /*007c*/ 	.word	0x00001bf0


	//   ....[1]....
        /*0080*/ 	.word	0x00001c40


	//   ....[2]....
        /*0084*/ 	.word	0x00001c70


	//   ....[3]....
        /*0088*/ 	.word	0x00001c90


	//   ....[4]....
        /*008c*/ 	.word	0x000022b0


	//   ....[5]....
        /*0090*/ 	.word	0x000022d0


	//   ....[6]....
        /*0094*/ 	.word	0x000022e0


	//   ....[7]....
        /*0098*/ 	.word	0x00002320


	//   ....[8]....
        /*009c*/ 	.word	0x00002330


	//   ....[9]....
        /*00a0*/ 	.word	0x00002360


	//   ....[10]....
        /*00a4*/ 	.word	0x00002380


	//   ....[11]....
        /*00a8*/ 	.word	0x000023b0


	//   ....[12]....
        /*00ac*/ 	.word	0x00003650


	//----- nvinfo : EIATTR_SYSCALL_OFFSETS
	.align		4
.L_2757:
        /*00b0*/ 	.byte	0x04, 0x46
        /*00b2*/ 	.short	(.L_2759 - .L_2758)


	//   ....[0]....
.L_2758:
        /*00b4*/ 	.word	0x00000390


	//----- nvinfo : EIATTR_EXIT_INSTR_OFFSETS
	.align		4
.L_2759:
        /*00b8*/ 	.byte	0x04, 0x1c
        /*00ba*/ 	.short	(.L_2761 - .L_2760)


	//   ....[0]....
.L_2760:
        /*00bc*/ 	.word	0x00000220


	//   ....[1]....
        /*00c0*/ 	.word	0x000034e0


	//   ....[2]....
        /*00c4*/ 	.word	0x00003630


	//----- nvinfo : EIATTR_CTAIDZ_USED
	.align		4
.L_2761:
        /*00c8*/ 	.byte	0x01, 0x04
	.zero		2


	//----- nvinfo : EIATTR_MAX_THREADS
	.align		4
        /*00cc*/ 	.byte	0x04, 0x05
        /*00ce*/ 	.short	(.L_2763 - .L_2762)
.L_2762:
        /*00d0*/ 	.word	0x00000100
        /*00d4*/ 	.word	0x00000001
        /*00d8*/ 	.word	0x00000001


	//----- nvinfo : EIATTR_CRS_STACK_SIZE
	.align		4
.L_2763:
        /*00dc*/ 	.byte	0x04, 0x1e
        /*00de*/ 	.short	(.L_2765 - .L_2764)
.L_2764:
        /*00e0*/ 	.word	0x00000000
.L_2765:


//--------------------- .nv.info._ZN7cutlass13device_kernelIN5flash19FlashAttnFwdCombineIN4cute5tupleIJNS3_1CILi16EEENS5_ILi64EEEEEELi7ELi256ELi1ELb0ELb0EffNS_4arch4Sm90EEEEEvNT_6ParamsE --------------------------
	.section	.nv.info._ZN7cutlass13device_kernelIN5flash19FlashAttnFwdCombineIN4cute5tupleIJNS3_1CILi16EEENS5_ILi64EEEEEELi7ELi256ELi1ELb0ELb0EffNS_4arch4Sm90EEEEEvNT_6ParamsE,"",@"SHT_CUDA_INFO"
	.sectionflags	@""
	.align	4


	//----- nvinfo : EIATTR_CUDA_API_VERSION
	.align		4
        /*0000*/ 	.byte	0x04, 0x37
        /*0002*/ 	.short	(.L_2767 - .L_2766)
.L_2766:
        /*0004*/ 	.word	0x00000082


	//----- nvinfo : EIATTR_SW2861232_WAR
	.align		4
.L_2767:
        /*0008*/ 	.byte	0x01, 0x35
	.zero		2


	//----- nvinfo : EIATTR_PARAM_CBANK
	.align		4
        /*000c*/ 	.byte	0x04, 0x0a
        /*000e*/ 	.short	(.L_2769 - .L_2768)
	.align		4
.L_2768:
        /*0010*/ 	.word	index@(.nv.constant0._ZN7cutlass13device_kernelIN5flash19FlashAttnFwdCombineIN4cute5tupleIJNS3_1CILi16EEENS5_ILi64EEEEEELi7ELi256ELi1ELb0ELb0EffNS_4arch4Sm90EEEEEvNT_6ParamsE)
        /*0014*/ 	.short	0x0160
        /*0016*/ 	.short	0x00e8


	//----- nvinfo : EIATTR_CBANK_PARAM_SIZE
	.align		4
.L_2769:
        /*0018*/ 	.byte	0x03, 0x19
        /*001a*/ 	.short	0x00e8


	//----- nvinfo : EIATTR_KPARAM_INFO
	.align		4
        /*001c*/ 	.byte	0x04, 0x17
        /*001e*/ 	.short	(.L_2771 - .L_2770)
.L_2770:
        /*0020*/ 	.word	0x00000000
        /*0024*/ 	.short	0x0000
        /*0026*/ 	.short	0x0000
        /*0028*/ 	.byte	0x00, 0xf0, 0xa1, 0x03


	//----- nvinfo : EIATTR_MAXREG_COUNT
	.align		4
.L_2771:
        /*002c*/ 	.byte	0x03, 0x1b
        /*002e*/ 	.short	0x0080


	//----- nvinfo : EIATTR_NUM_BARRIERS
	.align		4
        /*0030*/ 	.byte	0x02, 0x4c
        /*0032*/ 	.byte	0x01
	.zero		1


	//----- nvinfo : EIATTR_EXTERNS
	.align		4
        /*0034*/ 	.byte	0x04, 0x0f
        /*0036*/ 	.short	(.L_2773 - .L_2772)


	//   ....[0]....
	.align		4
.L_2772:
        /*0038*/ 	.word	index@(__assertfail)


	//----- nvinfo : EIATTR_MERCURY_ISA_VERSION
	.align		4
.L_2773:
        /*003c*/ 	.byte	0x03, 0x5f
        /*003e*/ 	.short	0x0000


	//----- nvinfo : EIATTR_COOP_GROUP_MASK_REGIDS
	.align		4
        /*0040*/ 	.byte	0x04, 0x29
        /*0042*/ 	.short	(.L_2775 - .L_2774)


	//   ....[0]....
.L_2774:
        /*0044*/ 	.word	0xffffffff


	//   ....[1]....
        /*0048*/ 	.word	0xffffffff


	//   ....[2]....
        /*004c*/ 	.word	0xffffffff


	//   ....[3]....
        /*0050*/ 	.word	0xffffffff


	//   ....[4]....
        /*0054*/ 	.word	0xffffffff


	//   ....[5]....
        /*0058*/ 	.word	0xffffffff


	//   ....[6]....
        /*005c*/ 	.word	0xffffffff


	//   ....[7]....
        /*0060*/ 	.word	0xffffffff


	//   ....[8]....
        /*0064*/ 	.word	0xffffffff


	//   ....[9]....
        /*0068*/ 	.word	0xffffffff


	//   ....[10]....
        /*006c*/ 	.word	0xffffffff


	//   ....[11]....
        /*0070*/ 	.word	0xffffffff


	//   ....[12]....
        /*0074*/ 	.word	0xffffffff


	//----- nvinfo : EIATTR_COOP_GROUP_INSTR_OFFSETS
	.align		4
.L_2775:
        /*0078*/ 	.byte	0x04, 0x28
        /*007a*/ 	.short	(.L_2777 - .L_2776)


	//   ....[0]....
.L_2776:
        /*007c*/ 	.word	0x00001330


	//   ....[1]....
        /*0080*/ 	.word	0x00001380


	//   ....[2]....
        /*0084*/ 	.word	0x000013b0


	//   ....[3]....
        /*0088*/ 	.word	0x000013d0


	//   ....[4]....
        /*008c*/ 	.word	0x00001670


	//   ....[5]....
        /*0090*/ 	.word	0x00001700


	//   ....[6]....
        /*0094*/ 	.word	0x00001720


	//   ....[7]....
        /*0098*/ 	.word	0x00001740


	//   ....[8]....
        /*009c*/ 	.word	0x00001760


	//   ....[9]....
        /*00a0*/ 	.word	0x00001790


	//   ....[10]....
        /*00a4*/ 	.word	0x000017a0


	//   ....[11]....
        /*00a8*/ 	.word	0x000017f0


	//   ....[12]....
        /*00ac*/ 	.word	0x000029b0


	//----- nvinfo : EIATTR_SYSCALL_OFFSETS
	.align		4
.L_2777:
        /*00b0*/ 	.byte	0x04, 0x46
        /*00b2*/ 	.short	(.L_2779 - .L_2778)


	//   ....[0]....
.L_2778:
        /*00b4*/ 	.word	0x00000390


	//----- nvinfo : EIATTR_EXIT_INSTR_OFFSETS
	.align		4
.L_2779:
        /*00b8*/ 	.byte	0x04, 0x1c
        /*00ba*/ 	.short	(.L_2781 - .L_2780)


	//   ....[0]....
.L_2780:
        /*00bc*/ 	.word	0x00000220


	//   ....[1]....
        /*00c0*/ 	.word	0x00002840


	//   ....[2]....
        /*00c4*/ 	.word	0x00002990


	//----- nvinfo : EIATTR_CTAIDZ_USED
	.align		4
.L_2781:
        /*00c8*/ 	.byte	0x01, 0x04
	.zero		2


	//----- nvinfo : EIATTR_MAX_THREADS
	.align		4
        /*00cc*/ 	.byte	0x04, 0x05
        /*00ce*/ 	.short	(.L_2783 - .L_2782)
.L_2782:
        /*00d0*/ 	.word	0x00000100
        /*00d4*/ 	.word	0x00000001
        /*00d8*/ 	.word	0x00000001


	//----- nvinfo : EIATTR_CRS_STACK_SIZE
	.align		4
.L_2783:
        /*00dc*/ 	.byte	0x04, 0x1e
        /*00de*/ 	.short	(.L_2785 - .L_2784)
.L_2784:
        /*00e0*/ 	.word	0x00000000
.L_2785:


//--------------------- .nv.info._ZN7cutlass13device_kernelIN5flash19FlashAttnFwdCombineIN4cute5tupleIJNS3_1CILi16EEENS5_ILi64EEEEEELi6ELi256ELi1ELb0ELb0EffNS_4arch4Sm90EEEEEvNT_6ParamsE --------------------------
	.section	.nv.info._ZN7cutlass13device_kernelIN5flash19FlashAttnFwdCombineIN4cute5tupleIJNS3_1CILi16EEENS5_ILi64EEEEEELi6ELi256ELi1ELb0ELb0EffNS_4arch4Sm90EEEEEvNT_6ParamsE,"",@"SHT_CUDA_INFO"
	.sectionflags	@""
	.align	4


	//----- nvinfo : EIATTR_CUDA_API_VERSION
	.align		4
        /*0000*/ 	.byte	0x04, 0x37
        /*0002*/ 	.short	(.L_2787 - .L_2786)
.L_2786:
        /*0004*/ 	.word	0x00000082


	//----- nvinfo : EIATTR_SW2861232_WAR
	.align		4
.L_2787:
        /*0008*/ 	.byte	0x01, 0x35
	.zero		2


	//----- nvinfo : EIATTR_PARAM_CBANK
	.align		4
        /*000c*/ 	.byte	0x04, 0x0a
        /*000e*/ 	.short	(.L_2789 - .L_2788)
	.align		4
.L_2788:
        /*0010*/ 	.word	index@(.nv.constant0._ZN7cutlass13device_kernelIN5flash19FlashAttnFwdCombineIN4cute5tupleIJNS3_1CILi16EEENS5_ILi64EEEEEELi6ELi256ELi1ELb0ELb0EffNS_4arch4Sm90EEEEEvNT_6ParamsE)
        /*0014*/ 	.short	0x0160
        /*0016*/ 	.short	0x00e8


	//----- nvinfo : EIATTR_CBANK_PARAM_SIZE
	.align		4
.L_2789:
        /*0018*/ 	.byte	0x03, 0x19
        /*001a*/ 	.short	0x00e8


	//----- nvinfo : EIATTR_KPARAM_INFO
	.align		4
        /*001c*/ 	.byte	0x04, 0x17
        /*001e*/ 	.short	(.L_2791 - .L_2790)
.L_2790:
        /*0020*/ 	.word	0x00000000
        /*0024*/ 	.short	0x0000
        /*0026*/ 	.short	0x0000
        /*0028*/ 	.byte	0x00, 0xf0, 0xa1, 0x03


	//----- nvinfo : EIATTR_MAXREG_COUNT
	.align		4
.L_2791:
        /*002c*/ 	.byte	0x03, 0x1b
        /*002e*/ 	.short	0x0080


	//----- nvinfo : EIATTR_NUM_BARRIERS
	.align		4
        /*0030*/ 	.byte	0x02, 0x4c
        /*0032*/ 	.byte	0x01
	.zero		1


	//----- nvinfo : EIATTR_EXTERNS
	.align		4
        /*0034*/ 	.byte	0x04, 0x0f
        /*0036*/ 	.short	(.L_2793 - .L_2792)


	//   ....[0]....
	.align		4
.L_2792:
        /*0038*/ 	.word	index@(__assertfail)


	//----- nvinfo : EIATTR_MERCURY_ISA_VERSION
	.align		4
.L_2793:
        /*003c*/ 	.byte	0x03, 0x5f
        /*003e*/ 	.short	0x0000


	//----- nvinfo : EIATTR_COOP_GROUP_MASK_REGIDS
	.align		4
        /*0040*/ 	.byte	0x04, 0x29
        /*0042*/ 	.short	(.L_2795 - .L_2794)


	//   ....[0]....
.L_2794:
        /*0044*/ 	.word	0xffffffff


	//   ....[1]....
        /*0048*/ 	.word	0xffffffff


	//   ....[2]....
        /*004c*/ 	.word	0xffffffff


	//   ....[3]....
        /*0050*/ 	.word	0xffffffff


	//   ....[4]....
        /*0054*/ 	.word	0xffffffff


	//   ....[5]....
        /*0058*/ 	.word	0xffffffff


	//   ....[6]....
        /*005c*/ 	.word	0xffffffff


	//   ....[7]....
        /*0060*/ 	.word	0xffffffff


	//   ....[8]....
        /*0064*/ 	.word	0xffffffff


	//   ....[9]....
        /*0068*/ 	.word	0xffffffff


	//   ....[10]....
        /*006c*/ 	.word	0xffffffff


	//   ....[11]....
        /*0070*/ 	.word	0xffffffff


	//   ....[12]....
        /*0074*/ 	.word	0xffffffff


	//----- nvinfo : EIATTR_COOP_GROUP_INSTR_OFFSETS
	.align		4
.L_2795:
        /*0078*/ 	.byte	0x04, 0x28
        /*007a*/ 	.short	(.L_2797 - .L_2796)


	//   ....[0]....
.L_2796:
        /*007c*/ 	.word	0x00000e80


	//   ....[1]....
        /*0080*/ 	.word	0x00000ee0


	//   ....[2]....
        /*0084*/ 	.word	0x00000f40


	//   ....[3]....
        /*0088*/ 	.word	0x00000f60


	//   ....[4]....
        /*008c*/ 	.word	0x000010a0


	//   ....[5]....
        /*0090*/ 	.word	0x00001120


	//   ....[6]....
        /*0094*/ 	.word	0x00001130


	//   ....[7]....
        /*0098*/ 	.word	0x00001160


	//   ....[8]....
        /*009c*/ 	.word	0x00001170


	//   ....[9]....
        /*00a0*/ 	.word	0x000011a0


	//   ....[10]....
        /*00a4*/ 	.word	0x000011b0


	//   ....[11]....
        /*00a8*/ 	.word	0x00001200


	//   ....[12]....
        /*00ac*/ 	.word	0x000022a0


	//----- nvinfo : EIATTR_SYSCALL_OFFSETS
	.align		4
.L_2797:
        /*00b0*/ 	.byte	0x04, 0x46
        /*00b2*/ 	.short	(.L_2799 - .L_2798)


	//   ....[0]....
.L_2798:
        /*00b4*/ 	.word	0x00000390


	//----- nvinfo : EIATTR_EXIT_INSTR_OFFSETS
	.align		4
.L_2799:
        /*00b8*/ 	.byte	0x04, 0x1c
        /*00ba*/ 	.short	(.L_2801 - .L_2800)


	//   ....[0]....
.L_2800:
        /*00bc*/ 	.word	0x00000220


	//   ....[1]....
        /*00c0*/ 	.word	0x00002130


	//   ....[2]....
        /*00c4*/ 	.word	0x00002280


	//----- nvinfo : EIATTR_CTAIDZ_USED
	.align		4
.L_2801:
        /*00c8*/ 	.byte	0x01, 0x04
	.zero		2


	//----- nvinfo : EIATTR_MAX_THREADS
	.align		4
        /*00cc*/ 	.byte	0x04, 0x05
        /*00ce*/ 	.short	(.L_2803 - .L_2802)
.L_2802:
        /*00d0*/ 	.word	0x00000100
        /*00d4*/ 	.word	0x00000001
        /*00d8*/ 	.word	0x00000001


	//----- nvinfo : EIATTR_CRS_STACK_SIZE
	.align		4
.L_2803:
        /*00dc*/ 	.byte	0x04, 0x1e
        /*00de*/ 	.short	(.L_2805 - .L_2804)
.L_2804:
        /*00e0*/ 	.word	0x00000000
.L_2805:


//--------------------- .nv.info._ZN7cutlass13device_kernelIN5flash19FlashAttnFwdCombineIN4cute5tupleIJNS3_1CILi16EEENS5_ILi64EEEEEELi5ELi256ELi1ELb0ELb0EffNS_4arch4Sm90EEEEEvNT_6ParamsE --------------------------
	.section	.nv.info._ZN7cutlass13device_kernelIN5flash19FlashAttnFwdCombineIN4cute5tupleIJNS3_1CILi16EEENS5_ILi64EEEEEELi5ELi256ELi1ELb0ELb0EffNS_4arch4Sm90EEEEEvNT_6ParamsE,"",@"SHT_CUDA_INFO"
	.sectionflags	@""
	.align	4


	//----- nvinfo : EIATTR_CUDA_API_VERSION
	.align		4
        /*0000*/ 	.byte	0x04, 0x37
        /*0002*/ 	.short	(.L_2807 - .L_2806)
.L_2806:
        /*0004*/ 	.word	0x00000082


	//----- nvinfo : EIATTR_SW2861232_WAR
	.align		4
.L_2807:
        /*0008*/ 	.byte	0x01, 0x35
	.zero		2


	//----- nvinfo : EIATTR_PARAM_CBANK
	.align		4
        /*000c*/ 	.byte	0x04, 0x0a
        /*000e*/ 	.short	(.L_2809 - .L_2808)
	.align		4
.L_2808:
        /*0010*/ 	.word	index@(.nv.constant0._ZN7cutlass13device_kernelIN5flash19FlashAttnFwdCombineIN4cute5tupleIJNS3_1CILi16EEENS5_ILi64EEEEEELi5ELi256ELi1ELb0ELb0EffNS_4arch4Sm90EEEEEvNT_6ParamsE)
        /*0014*/ 	.short	0x0160
        /*0016*/ 	.short	0x00e8


	//----- nvinfo : EIATTR_CBANK_PARAM_SIZE
	.align		4
.L_2809:
        /*0018*/ 	.byte	0x03, 0x19
        /*001a*/ 	.short	0x00e8


	//----- nvinfo : EIATTR_KPARAM_INFO
	.align		4
        /*001c*/ 	.byte	0x04, 0x17
        /*001e*/ 	.short	(.L_2811 - .L_2810)
.L_2810:
        /*0020*/ 	.word	0x00000000
        /*0024*/ 	.short	0x0000
        /*0026*/ 	.short	0x0000
        /*0028*/ 	.byte	0x00, 0xf0, 0xa1, 0x03


	//----- nvinfo : EIATTR_MAXREG_COUNT
	.align		4
.L_2811:
        /*002c*/ 	.byte	0x03, 0x1b
        /*002e*/ 	.short	0x0080


	//----- nvinfo : EIATTR_NUM_BARRIERS
	.align		4
        /*0030*/ 	.byte	0x02, 0x4c
        /*0032*/ 	.byte	0x01
	.zero		1


	//----- nvinfo : EIATTR_EXTERNS
	.align		4
        /*0034*/ 	.byte	0x04, 0x0f
        /*0036*/ 	.short	(.L_2813 - .L_2812)


	//   ....[0]....
	.align		4
.L_2812:
        /*0038*/ 	.word	index@(__assertfail)


	//----- nvinfo : EIATTR_MERCURY_ISA_VERSION
	.align		4
.L_2813:
        /*003c*/ 	.byte	0x03, 0x5f
        /*003e*/ 	.short	0x0000


	//----- nvinfo : EIATTR_COOP_GROUP_MASK_REGIDS
	.align		4
        /*0040*/ 	.byte	0x04, 0x29
        /*0042*/ 	.short	(.L_2815 - .L_2814)


	//   ....[0]....
.L_2814:
        /*0044*/ 	.word	0xffffffff


	//   ....[1]....
        /*0048*/ 	.word	0xffffffff


	//   ....[2]....
        /*004c*/ 	.word	0xffffffff


	//   ....[3]....
        /*0050*/ 	.word	0xffffffff


	//   ....[4]....
        /*0054*/ 	.word	0xffffffff


	//   ....[5]....
        /*0058*/ 	.word	0xffffffff


	//   ....[6]....
        /*005c*/ 	.word	0xffffffff


	//   ....[7]....
        /*0060*/ 	.word	0xffffffff


	//   ....[8]....
        /*0064*/ 	.word	0xffffffff


	//   ....[9]....
        /*0068*/ 	.word	0xffffffff


	//   ....[10]....
        /*006c*/ 	.word	0xffffffff


	//   ....[11]....
        /*0070*/ 	.word	0xffffffff


	//   ....[12]....
        /*0074*/ 	.word	0xffffffff


	//----- nvinfo : EIATTR_COOP_GROUP_INSTR_OFFSETS
	.align		4
.L_2815:
        /*0078*/ 	.byte	0x04, 0x28
        /*007a*/ 	.short	(.L_2817 - .L_2816)


	//   ....[0]....
.L_2816:
        /*007c*/ 	.word	0x00000c30


	//   ....[1]....
        /*0080*/ 	.word	0x00000c70


	//   ....[2]....
        /*0084*/ 	.word	0x00000c90


	//   ....[3]....
        /*0088*/ 	.word	0x00000cb0


	//   ....[4]....
        /*008c*/ 	.word	0x00000d80


	//   ....[5]....
        /*0090*/ 	.word	0x00000dc0


	//   ....[6]....
        /*0094*/ 	.word	0x00000df0


	//   ....[7]....
        /*0098*/ 	.word	0x00000e20


	//   ....[8]....
        /*009c*/ 	.word	0x00000e40


	//   ....[9]....
        /*00a0*/ 	.word	0x00000e60


	//   ....[10]....
        /*00a4*/ 	.word	0x00000e80


	//   ....[11]....
        /*00a8*/ 	.word	0x00000ea0


	//   ....[12]....
        /*00ac*/ 	.word	0x00001fb0


	//----- nvinfo : EIATTR_SYSCALL_OFFSETS
	.align		4
.L_2817:
        /*00b0*/ 	.byte	0x04, 0x46
        /*00b2*/ 	.short	(.L_2819 - .L_2818)


	//   ....[0]....
.L_2818:
        /*00b4*/ 	.word	0x00000390


	//----- nvinfo : EIATTR_EXIT_INSTR_OFFSETS
	.align		4
.L_2819:
        /*00b8*/ 	.byte	0x04, 0x1c
        /*00ba*/ 	.short	(.L_2821 - .L_2820)


	//   ....[0]....
.L_2820:
        /*00bc*/ 	.word	0x00000220


	//   ....[1]....
        /*00c0*/ 	.word	0x00001e40


	//   ....[2]....
        /*00c4*/ 	.word	0x00001f90


	//----- nvinfo : EIATTR_CTAIDZ_USED
	.align		4
.L_2821:
        /*00c8*/ 	.byte	0x01, 0x04
	.zero		2


	//----- nvinfo : EIATTR_MAX_THREADS
	.align		4
        /*00cc*/ 	.byte	0x04, 0x05
        /*00ce*/ 	.short	(.L_2823 - .L_2822)
.L_2822:
        /*00d0*/ 	.word	0x00000100
        /*00d4*/ 	.word	0x00000001
        /*00d8*/ 	.word	0x00000001


	//----- nvinfo : EIATTR_CRS_STACK_SIZE
	.align		4
.L_2823:
        /*00dc*/ 	.byte	0x04, 0x1e
        /*00de*/ 	.short	(.L_2825 - .L_2824)
.L_2824:
        /*00e0*/ 	.word	0x00000000
.L_2825:


//--------------------- .nv.info._ZN7cutlass13device_kernelIN5flash19FlashAttnFwdCombineIN4cute5tupleIJNS3_1CILi16EEENS5_ILi64EEEEEELi4ELi256ELi1ELb0ELb0EffNS_4arch4Sm90EEEEEvNT_6ParamsE --------------------------
	.section	.nv.info._ZN7cutlass13device_kernelIN5flash19FlashAttnFwdCombineIN4cute5tupleIJNS3_1CILi16EEENS5_ILi64EEEEEELi4ELi256ELi1ELb0ELb0EffNS_4arch4Sm90EEEEEvNT_6ParamsE,"",@"SHT_CUDA_INFO"
	.sectionflags	@""
	.align	4


	//----- nvinfo : EIATTR_CUDA_API_VERSION
	.align		4
        /*0000*/ 	.byte	0x04, 0x37
        /*0002*/ 	.short	(.L_2827 - .L_2826)
.L_2826:
        /*0004*/ 	.word	0x00000082


	//----- nvinfo : EIATTR_SW2861232_WAR
	.align		4
.L_2827:
        /*0008*/ 	.byte	0x01, 0x35
	.zero		2


	//----- nvinfo : EIATTR_PARAM_CBANK
	.align		4
        /*000c*/ 	.byte	0x04, 0x0a
        /*000e*/ 	.short	(.L_2829 - .L_2828)
	.align		4
.L_2828:
        /*0010*/ 	.word	index@(.nv.constant0._ZN7cutlass13device_kernelIN5flash19FlashAttnFwdCombineIN4cute5tupleIJNS3_1CILi16EEENS5_ILi64EEEEEELi4ELi256ELi1ELb0ELb0EffNS_4arch4Sm90EEEEEvNT_6ParamsE)
        /*0014*/ 	.short	0x0160
        /*0016*/ 	.short	0x00e8


	//----- nvinfo : EIATTR_CBANK_PARAM_SIZE
	.align		4
.L_2829:
        /*0018*/ 	.byte	0x03, 0x19
        /*001a*/ 	.short	0x00e8


	//----- nvinfo : EIATTR_KPARAM_INFO
	.align		4
        /*001c*/ 	.byte	0x04, 0x17
        /*001e*/ 	.short	(.L_2831 - .L_2830)
.L_2830:
        /*0020*/ 	.word	0x00000000
        /*0024*/ 	.short	0x0000
        /*0026*/ 	.short	0x0000
        /*0028*/ 	.byte	0x00, 0xf0, 0xa1, 0x03


	//----- nvinfo : EIATTR_MAXREG_COUNT
	.align		4
.L_2831:
        /*002c*/ 	.byte	0x03, 0x1b
        /*002e*/ 	.short	0x0080


	//----- nvinfo : EIATTR_NUM_BARRIERS
	.align		4
        /*0030*/ 	.byte	0x02, 0x4c
        /*0032*/ 	.byte	0x01
	.zero		1


	//----- nvinfo : EIATTR_EXTERNS
	.align		4
        /*0034*/ 	.byte	0x04, 0x0f
        /*0036*/ 	.short	(.L_2833 - .L_2832)


	//   ....[0]....
	.align		4
.L_2832:
        /*0038*/ 	.word	index@(__assertfail)


	//----- nvinfo : EIATTR_MERCURY_ISA_VERSION
	.align		4
.L_2833:
        /*003c*/ 	.byte	0x03, 0x5f
        /*003e*/ 	.short	0x0000


	//----- nvinfo : EIATTR_COOP_GROUP_MASK_REGIDS
	.align		4
        /*0040*/ 	.byte	0x04, 0x29
        /*0042*/ 	.short	(.L_2835 - .L_2834)


	//   ....[0]....
.L_2834:
        /*0044*/ 	.word	0xffffffff


	//   ....[1]....
        /*0048*/ 	.word	0xffffffff


	//   ....[2]....
        /*004c*/ 	.word	0xffffffff


	//   ....[3]....
        /*0050*/ 	.word	0xffffffff


	//   ....[4]....
        /*0054*/ 	.word	0xffffffff


	//   ....[5]....
        /*0058*/ 	.word	0xffffffff


	//   ....[6]....
        /*005c*/ 	.word	0xffffffff


	//   ....[7]....
        /*0060*/ 	.word	0xffffffff


	//   ....[8]....
        /*0064*/ 	.word	0xffffffff


	//   ....[9]....
        /*0068*/ 	.word	0xffffffff


	//   ....[10]....
        /*006c*/ 	.word	0xffffffff


	//   ....[11]....
        /*0070*/ 	.word	0xffffffff


	//   ....[12]....
        /*0074*/ 	.word	0xffffffff


	//----- nvinfo : EIATTR_COOP_GROUP_INSTR_OFFSETS
	.align		4
.L_2835:
        /*0078*/ 	.byte	0x04, 0x28
        /*007a*/ 	.short	(.L_2837 - .L_2836)


	//   ....[0]....
.L_2836:
        /*007c*/ 	.word	0x00000b10


	//   ....[1]....
        /*0080*/ 	.word	0x00000b50


	//   ....[2]....
        /*0084*/ 	.word	0x00000b70


	//   ....[3]....
        /*0088*/ 	.word	0x00000b90


	//   ....[4]....
        /*008c*/ 	.word	0x00000c20


	//   ....[5]....
        /*0090*/ 	.word	0x00000c60


	//   ....[6]....
        /*0094*/ 	.word	0x00000c70


	//   ....[7]....
        /*0098*/ 	.word	0x00000ca0


	//   ....[8]....
        /*009c*/ 	.word	0x00000cb0


	//   ....[9]....
        /*00a0*/ 	.word	0x00000ce0


	//   ....[10]....
        /*00a4*/ 	.word	0x00000cf0


	//   ....[11]....
        /*00a8*/ 	.word	0x00000d20


	//   ....[12]....
        /*00ac*/ 	.word	0x00001e10


	//----- nvinfo : EIATTR_SYSCALL_OFFSETS
	.align		4
.L_2837:
        /*00b0*/ 	.byte	0x04, 0x46
        /*00b2*/ 	.short	(.L_2839 - .L_2838)


	//   ....[0]....
.L_2838:
        /*00b4*/ 	.word	0x00000390


	//----- nvinfo : EIATTR_EXIT_INSTR_OFFSETS
	.align		4
.L_2839:
        /*00b8*/ 	.byte	0x04, 0x1c
        /*00ba*/ 	.short	(.L_2841 - .L_2840)


	//   ....[0]....
.L_2840:
        /*00bc*/ 	.word	0x00000220


	//   ....[1]....
        /*00c0*/ 	.word	0x00001ca0


	//   ....[2]....
        /*00c4*/ 	.word	0x00001df0


	//----- nvinfo : EIATTR_CTAIDZ_USED
	.align		4
.L_2841:
        /*00c8*/ 	.byte	0x01, 0x04
	.zero		2


	//----- nvinfo : EIATTR_MAX_THREADS
	.align		4
        /*00cc*/ 	.byte	0x04, 0x05
        /*00ce*/ 	.short	(.L_2843 - .L_2842)
.L_2842:
        /*00d0*/ 	.word	0x00000100
        /*00d4*/ 	.word	0x00000001
        /*00d8*/ 	.word	0x00000001


	//----- nvinfo : EIATTR_CRS_STACK_SIZE
	.align		4
.L_2843:
        /*00dc*/ 	.byte	0x04, 0x1e
        /*00de*/ 	.short	(.L_2845 - .L_2844)
.L_2844:
        /*00e0*/ 	.word	0x00000000
.L_2845:


//--------------------- .nv.info._ZN7cutlass13device_kernelIN5flash19FlashAttnFwdCombineIN4cute5tupleIJNS3_1CILi16EEENS5_ILi64EEEEEELi8ELi256ELi1ELb0ELb1EffNS_4arch4Sm90EEEEEvNT_6ParamsE --------------------------
	.section	.nv.info._ZN7cutlass13device_kernelIN5flash19FlashAttnFwdCombineIN4cute5tupleIJNS3_1CILi16EEENS5_ILi64EEEEEELi8ELi256ELi1ELb0ELb1EffNS_4arch4Sm90EEEEEvNT_6ParamsE,"",@"SHT_CUDA_INFO"
	.sectionflags	@""
	.align	4


	//----- nvinfo : EIATTR_CUDA_API_VERSION
	.align		4
        /*0000*/ 	.byte	0x04, 0x37
        /*0002*/ 	.short	(.L_2847 - .L_2846)
.L_2846:
        /*0004*/ 	.word	0x00000082


	//----- nvinfo : EIATTR_SW2861232_WAR
	.align		4
.L_2847:
        /*0008*/ 	.byte	0x01, 0x35
	.zero		2


	//----- nvinfo : EIATTR_PARAM_CBANK
	.align		4
        /*000c*/ 	.byte	0x04, 0x0a
        /*000e*/ 	.short	(.L_2849 - .L_2848)
	.align		4
.L_2848:
        /*0010*/ 	.word	index@(.nv.constant0._ZN7cutlass13device_kernelIN5flash19FlashAttnFwdCombineIN4cute5tupleIJNS3_1CILi16EEENS5_ILi64EEEEEELi8ELi256ELi1ELb0ELb1EffNS_4arch4Sm90EEEEEvNT_6ParamsE)
        /*0014*/ 	.short	0x0160
        /*0016*/ 	.short	0x00e8


	//----- nvinfo : EIATTR_CBANK_PARAM_SIZE
	.align		4
.L_2849:
        /*0018*/ 	.byte	0x03, 0x19
        /*001a*/ 	.short	0x00e8


	//----- nvinfo : EIATTR_KPARAM_INFO
	.align		4
        /*001c*/ 	.byte	0x04, 0x17
        /*001e*/ 	.short	(.L_2851 - .L_2850)
.L_2850:
        /*0020*/ 	.word	0x00000000
        /*0024*/ 	.short	0x0000
        /*0026*/ 	.short	0x0000
        /*0028*/ 	.byte	0x00, 0xf0, 0xa1, 0x03


	//----- nvinfo : EIATTR_MAXREG_COUNT
	.align		4
.L_2851:
        /*002c*/ 	.byte	0x03, 0x1b
        /*002e*/ 	.short	0x0080


	//----- nvinfo : EIATTR_NUM_BARRIERS
	.align		4
        /*0030*/ 	.byte	0x02, 0x4c
        /*0032*/ 	.byte	0x01
	.zero		1


	//----- nvinfo : EIATTR_EXTERNS
	.align		4
        /*0034*/ 	.byte	0x04, 0x0f
        /*0036*/ 	.short	(.L_2853 - .L_2852)


	//   ....[0]....
	.align		4
.L_2852:
        /*0038*/ 	.word	index@(__assertfail)


	//----- nvinfo : EIATTR_MERCURY_ISA_VERSION
	.align		4
.L_2853:
        /*003c*/ 	.byte	0x03, 0x5f
        /*003e*/ 	.short	0x0000


	//----- nvinfo : EIATTR_COOP_GROUP_MASK_REGIDS
	.align		4
        /*0040*/ 	.byte	0x04, 0x29
        /*0042*/ 	.short	(.L_2855 - .L_2854)


	//   ....[0]....
.L_2854:
        /*0044*/ 	.word	0xffffffff


	//   ....[1]....
        /*0048*/ 	.word	0xffffffff


	//   ....[2]....
        /*004c*/ 	.word	0xffffffff


	//   ....[3]....
        /*0050*/ 	.word	0xffffffff


	//   ....[4]....
        /*0054*/ 	.word	0xffffffff


	//   ....[5]....
        /*0058*/ 	.word	0xffffffff


	//   ....[6]....
        /*005c*/ 	.word	0xffffffff


	//   ....[7]....
        /*0060*/ 	.word	0xffffffff


	//   ....[8]....
        /*0064*/ 	.word	0xffffffff


	//   ....[9]....
        /*0068*/ 	.word	0xffffffff


	//   ....[10]....
        /*006c*/ 	.word	0xffffffff


	//   ....[11]....
        /*0070*/ 	.word	0xffffffff


	//   ....[12]....
        /*0074*/ 	.word	0xffffffff


	//----- nvinfo : EIATTR_COOP_GROUP_INSTR_OFFSETS
	.align		4
.L_2855:
        /*0078*/ 	.byte	0x04, 0x28
        /*007a*/ 	.short	(.L_2857 - .L_2856)


	//   ....[0]....
.L_2856:
        /*007c*/ 	.word	0x00002590


	//   ....[1]....
        /*0080*/ 	.word	0x000025e0


	//   ....[2]....
        /*0084*/ 	.word	0x00002610


	//   ....[3]....
        /*0088*/ 	.word	0x00002630


	//   ....[4]....
        /*008c*/ 	.word	0x00002c20


	//   ....[5]....
        /*0090*/ 	.word	0x00002c70


	//   ....[6]....
        /*0094*/ 	.word	0x00002c80


	//   ....[7]....
        /*0098*/ 	.word	0x00002cc0


	//   ....[8]....
        /*009c*/ 	.word	0x00002cd0


	//   ....[9]....
        /*00a0*/ 	.word	0x00002d00


	//   ....[10]....
        /*00a4*/ 	.word	0x00002d20


	//   ....[11]....
        /*00a8*/ 	.word	0x00002d50


	//   ....[12]....
        /*00ac*/ 	.word	0x00003f30


	//----- nvinfo : EIATTR_SYSCALL_OFFSETS
	.align		4
.L_2857:
        /*00b0*/ 	.byte	0x04, 0x46
        /*00b2*/ 	.short	(.L_2859 - .L_2858)


	//   ....[0]....
.L_2858:
        /*00b4*/ 	.word	0x000004b0


	//----- nvinfo : EIATTR_EXIT_INSTR_OFFSETS
	.align		4
.L_2859:
        /*00b8*/ 	.byte	0x04, 0x1c
        /*00ba*/ 	.short	(.L_2861 - .L_2860)


	//   ....[0]....
.L_2860:
        /*00bc*/ 	.word	0x00000200


	//   ....[1]....
        /*00c0*/ 	.word	0x00000360


	//   ....[2]....
        /*00c4*/ 	.word	0x00003e00


	//   ....[3]....
        /*00c8*/ 	.word	0x00003f10


	//----- nvinfo : EIATTR_CTAIDZ_USED
	.align		4
.L_2861:
        /*00cc*/ 	.byte	0x01, 0x04
	.zero		2


	//----- nvinfo : EIATTR_MAX_THREADS
	.align		4
        /*00d0*/ 	.byte	0x04, 0x05
        /*00d2*/ 	.short	(.L_2863 - .L_2862)
.L_2862:
        /*00d4*/ 	.word	0x00000100
        /*00d8*/ 	.word	0x00000001
        /*00dc*/ 	.word	0x00000001


	//----- nvinfo : EIATTR_CRS_STACK_SIZE
	.align		4
.L_2863:
        /*00e0*/ 	.byte	0x04, 0x1e
        /*00e2*/ 	.short	(.L_2865 - .L_2864)
.L_2864:
        /*00e4*/ 	.word	0x00000000
.L_2865:


//--------------------- .nv.info._ZN7cutlass13device_kernelIN5flash19FlashAttnFwdCombineIN4cute5tupleIJNS3_1CILi16EEENS5_ILi64EEEEEELi7ELi256ELi1ELb0ELb1EffNS_4arch4Sm90EEEEEvNT_6ParamsE --------------------------
	.section	.nv.info._ZN7cutlass13device_kernelIN5flash19FlashAttnFwdCombineIN4cute5tupleIJNS3_1CILi16EEENS5_ILi64EEEEEELi7ELi256ELi1ELb0ELb1EffNS_4arch4Sm90EEEEEvNT_6ParamsE,"",@"SHT_CUDA_INFO"
	.sectionflags	@""
	.align	4


	//----- nvinfo : EIATTR_CUDA_API_VERSION
	.align		4
        /*0000*/ 	.byte	0x04, 0x37
        /*0002*/ 	.short	(.L_2867 - .L_2866)
.L_2866:
        /*0004*/ 	.word	0x00000082


	//----- nvinfo : EIATTR_SW2861232_WAR
	.align		4
.L_2867:
        /*0008*/ 	.byte	0x01, 0x35
	.zero		2


	//----- nvinfo : EIATTR_PARAM_CBANK
	.align		4
        /*000c*/ 	.byte	0x04, 0x0a
        /*000e*/ 	.short	(.L_2869 - .L_2868)
	.align		4
.L_2868:
        /*0010*/ 	.word	index@(.nv.constant0._ZN7cutlass13device_kernelIN5flash19FlashAttnFwdCombineIN4cute5tupleIJNS3_1CILi16EEENS5_ILi64EEEEEELi7ELi256ELi1ELb0ELb1EffNS_4arch4Sm90EEEEEvNT_6ParamsE)
        /*0014*/ 	.short	0x0160
        /*0016*/ 	.short	0x00e8


	//----- nvinfo : EIATTR_CBANK_PARAM_SIZE
	.align		4
.L_2869:
        /*0018*/ 	.byte	0x03, 0x19
        /*001a*/ 	.short	0x00e8


	//----- nvinfo : EIATTR_KPARAM_INFO
	.align		4
        /*001c*/ 	.byte	0x04, 0x17
        /*001e*/ 	.short	(.L_2871 - .L_2870)
.L_2870:
        /*0020*/ 	.word	0x00000000
        /*0024*/ 	.short	0x0000
        /*0026*/ 	.short	0x0000
        /*0028*/ 	.byte	0x00, 0xf0, 0xa1, 0x03


	//----- nvinfo : EIATTR_MAXREG_COUNT
	.align		4
.L_2871:
        /*002c*/ 	.byte	0x03, 0x1b
        /*002e*/ 	.short	0x0080


	//----- nvinfo : EIATTR_NUM_BARRIERS
	.align		4
        /*0030*/ 	.byte	0x02, 0x4c
        /*0032*/ 	.byte	0x01
	.zero		1


	//----- nvinfo : EIATTR_EXTERNS
	.align		4
        /*0034*/ 	.byte	0x04, 0x0f
        /*0036*/ 	.short	(.L_2873 - .L_2872)


	//   ....[0]....
	.align		4
.L_2872:
        /*0038*/ 	.word	index@(__assertfail)


	//----- nvinfo : EIATTR_MERCURY_ISA_VERSION
	.align		4
.L_2873:
        /*003c*/ 	.byte	0x03, 0x5f
        /*003e*/ 	.short	0x0000


	//----- nvinfo : EIATTR_COOP_GROUP_MASK_REGIDS
	.align		4
        /*0040*/ 	.byte	0x04, 0x29
        /*0042*/ 	.short	(.L_2875 - .L_2874)


	//   ....[0]....
.L_2874:
        /*0044*/ 	.word	0xffffffff


	//   ....[1]....
        /*0048*/ 	.word	0xffffffff


	//   ....[2]....
        /*004c*/ 	.word	0xffffffff


	//   ....[3]....
        /*0050*/ 	.word	0xffffffff


	//   ....[4]....
        /*0054*/ 	.word	0xffffffff


	//   ....[5]....
        /*0058*/ 	.word	0xffffffff


	//   ....[6]....
        /*005c*/ 	.word	0xffffffff


	//   ....[7]....
        /*0060*/ 	.word	0xffffffff


	//   ....[8]....
        /*0064*/ 	.word	0xffffffff


	//   ....[9]....
        /*0068*/ 	.word	0xffffffff


	//   ....[10]....
        /*006c*/ 	.word	0xffffffff


	//   ....[11]....
        /*0070*/ 	.word	0xffffffff


	//   ....[12]....
        /*0074*/ 	.word	0xffffffff


	//----- nvinfo : EIATTR_COOP_GROUP_INSTR_OFFSETS
	.align		4
.L_2875:
        /*0078*/ 	.byte	0x04, 0x28
        /*007a*/ 	.short	(.L_2877 - .L_2876)


	//   ....[0]....
.L_2876:
        /*007c*/ 	.word	0x00001bf0


	//   ....[1]....
        /*0080*/ 	.word	0x00001c40


	//   ....[2]....
        /*0084*/ 	.word	0x00001c70


	//   ....[3]....
        /*0088*/ 	.word	0x00001c90


	//   ....[4]....
        /*008c*/ 	.word	0x00001f30


	//   ....[5]....
        /*0090*/ 	.word	0x00001fc0


	//   ....[6]....
        /*0094*/ 	.word	0x00001fe0


	//   ....[7]....
        /*0098*/ 	.word	0x00002000


	//   ....[8]....
        /*009c*/ 	.word	0x00002020


	//   ....[9]....
        /*00a0*/ 	.word	0x00002050


	//   ....[10]....
        /*00a4*/ 	.word	0x00002060


	//   ....[11]....
        /*00a8*/ 	.word	0x000020b0


	//   ....[12]....
        /*00ac*/ 	.word	0x00003190


	//----- nvinfo : EIATTR_SYSCALL_OFFSETS
	.align		4
.L_2877:
        /*00b0*/ 	.byte	0x04, 0x46
        /*00b2*/ 	.short	(.L_2879 - .L_2878)


	//   ....[0]....
.L_2878:
        /*00b4*/ 	.word	0x000004b0


	//----- nvinfo : EIATTR_EXIT_INSTR_OFFSETS
	.align		4
.L_2879:
        /*00b8*/ 	.byte	0x04, 0x1c
        /*00ba*/ 	.short	(.L_2881 - .L_2880)


	//   ....[0]....
.L_2880:
        /*00bc*/ 	.word	0x00000200


	//   ....[1]....
        /*00c0*/ 	.word	0x00000360


	//   ....[2]....
        /*00c4*/ 	.word	0x00003060


	//   ....[3]....
        /*00c8*/ 	.word	0x00003170


	//----- nvinfo : EIATTR_CTAIDZ_USED
	.align		4
.L_2881:
        /*00cc*/ 	.byte	0x01, 0x04
	.zero		2


	//----- nvinfo : EIATTR_MAX_THREADS
	.align		4
        /*00d0*/ 	.byte	0x04, 0x05
        /*00d2*/ 	.short	(.L_2883 - .L_2882)
.L_2882:
        /*00d4*/ 	.word	0x00000100
        /*00d8*/ 	.word	0x00000001
        /*00dc*/ 	.word	0x00000001


	//----- nvinfo : EIATTR_CRS_STACK_SIZE
	.align		4
.L_2883:
        /*00e0*/ 	.byte	0x04, 0x1e
        /*00e2*/ 	.short	(.L_2885 - .L_2884)
.L_2884:
        /*00e4*/ 	.word	0x00000000
.L_2885:


//--------------------- .nv.info._ZN7cutlass13device_kernelIN5flash19FlashAttnFwdCombineIN4cute5tupleIJNS3_1CILi16EEENS5_ILi64EEEEEELi6ELi256ELi1ELb0ELb1EffNS_4arch4Sm90EEEEEvNT_6ParamsE --------------------------
	.section	.nv.info._ZN7cutlass13device_kernelIN5flash19FlashAttnFwdCombineIN4cute5tupleIJNS3_1CILi16EEENS5_ILi64EEEEEELi6ELi256ELi1ELb0ELb1EffNS_4arch4Sm90EEEEEvNT_6ParamsE,"",@"SHT_CUDA_INFO"
	.sectionflags	@""
	.align	4


	//----- nvinfo : EIATTR_CUDA_API_VERSION
	.align		4
        /*0000*/ 	.byte	0x04, 0x37
        /*0002*/ 	.short	(.L_2887 - .L_2886)
.L_2886:
        /*0004*/ 	.word	0x00000082


	//----- nvinfo : EIATTR_SW2861232_WAR
	.align		4
.L_2887:
        /*0008*/ 	.byte	0x01, 0x35
	.zero		2


	//----- nvinfo : EIATTR_PARAM_CBANK
	.align		4
        /*000c*/ 	.byte	0x04, 0x0a
        /*000e*/ 	.short	(.L_2889 - .L_2888)
	.align		4
.L_2888:
        /*0010*/ 	.word	index@(.nv.constant0._ZN7cutlass13device_kernelIN5flash19FlashAttnFwdCombineIN4cute5tupleIJNS3_1CILi16EEENS5_ILi64EEEEEELi6ELi256ELi1ELb0ELb1EffNS_4arch4Sm90EEEEEvNT_6ParamsE)
        /*0014*/ 	.short	0x0160
        /*0016*/ 	.short	0x00e8


	//----- nvinfo : EIATTR_CBANK_PARAM_SIZE
	.align		4
.L_2889:
        /*0018*/ 	.byte	0x03, 0x19
        /*001a*/ 	.short	0x00e8


	//----- nvinfo : EIATTR_KPARAM_INFO
	.align		4
        /*001c*/ 	.byte	0x04, 0x17
        /*001e*/ 	.short	(.L_2891 - .L_2890)
.L_2890:
        /*0020*/ 	.word	0x00000000
        /*0024*/ 	.short	0x0000
        /*0026*/ 	.short	0x0000
        /*0028*/ 	.byte	0x00, 0xf0, 0xa1, 0x03


	//----- nvinfo : EIATTR_MAXREG_COUNT
	.align		4
.L_2891:
        /*002c*/ 	.byte	0x03, 0x1b
        /*002e*/ 	.short	0x0080


	//----- nvinfo : EIATTR_NUM_BARRIERS
	.align		4
        /*0030*/ 	.byte	0x02, 0x4c
        /*0032*/ 	.byte	0x01
	.zero		1


	//----- nvinfo : EIATTR_EXTERNS
	.align		4
        /*0034*/ 	.byte	0x04, 0x0f
        /*0036*/ 	.short	(.L_2893 - .L_2892)


	//   ....[0]....
	.align		4
.L_2892:
        /*0038*/ 	.word	index@(__assertfail)


	//----- nvinfo : EIATTR_MERCURY_ISA_VERSION
	.align		4
.L_2893:
        /*003c*/ 	.byte	0x03, 0x5f
        /*003e*/ 	.short	0x0000


	//----- nvinfo : EIATTR_COOP_GROUP_MASK_REGIDS
	.align		4
        /*0040*/ 	.byte	0x04, 0x29
        /*0042*/ 	.short	(.L_2895 - .L_2894)


	//   ....[0]....
.L_2894:
        /*0044*/ 	.word	0xffffffff


	//   ....[1]....
        /*0048*/ 	.word	0xffffffff


	//   ....[2]....
        /*004c*/ 	.word	0xffffffff


	//   ....[3]....
        /*0050*/ 	.word	0xffffffff


	//   ....[4]....
        /*0054*/ 	.word	0xffffffff


	//   ....[5]....
        /*0058*/ 	.word	0xffffffff


	//   ....[6]....
        /*005c*/ 	.word	0xffffffff


	//   ....[7]....
        /*0060*/ 	.word	0xffffffff


	//   ....[8]....
        /*0064*/ 	.word	0xffffffff


	//   ....[9]....
        /*0068*/ 	.word	0xffffffff


	//   ....[10]....
        /*006c*/ 	.word	0xffffffff


	//   ....[11]....
        /*0070*/ 	.word	0xffffffff


	//   ....[12]....
        /*0074*/ 	.word	0xffffffff


	//----- nvinfo : EIATTR_COOP_GROUP_INSTR_OFFSETS
	.align		4
.L_2895:
        /*0078*/ 	.byte	0x04, 0x28
        /*007a*/ 	.short	(.L_2897 - .L_2896)


	//   ....[0]....
.L_2896:
        /*007c*/ 	.word	0x000017a0


	//   ....[1]....
        /*0080*/ 	.word	0x000017f0


	//   ....[2]....
        /*0084*/ 	.word	0x00001820


	//   ....[3]....
        /*0088*/ 	.word	0x00001840


	//   ....[4]....
        /*008c*/ 	.word	0x00001980


	//   ....[5]....
        /*0090*/ 	.word	0x00001a00


	//   ....[6]....
        /*0094*/ 	.word	0x00001a10


	//   ....[7]....
        /*0098*/ 	.word	0x00001a40


	//   ....[8]....
        /*009c*/ 	.word	0x00001a50


	//   ....[9]....
        /*00a0*/ 	.word	0x00001a90


	//   ....[10]....
        /*00a4*/ 	.word	0x00001aa0


	//   ....[11]....
        /*00a8*/ 	.word	0x00001ad0


	//   ....[12]....
        /*00ac*/ 	.word	0x00002b60


	//----- nvinfo : EIATTR_SYSCALL_OFFSETS
	.align		4
.L_2897:
        /*00b0*/ 	.byte	0x04, 0x46
        /*00b2*/ 	.short	(.L_2899 - .L_2898)


	//   ....[0]....
.L_2898:
        /*00b4*/ 	.word	0x000004b0


	//----- nvinfo : EIATTR_EXIT_INSTR_OFFSETS
	.align		4
.L_2899:
        /*00b8*/ 	.byte	0x04, 0x1c
        /*00ba*/ 	.short	(.L_2901 - .L_2900)


	//   ....[0]....
.L_2900:
        /*00bc*/ 	.word	0x00000200


	//   ....[1]....
        /*00c0*/ 	.word	0x00000360


	//   ....[2]....
        /*00c4*/ 	.word	0x00002a30


	//   ....[3]....
        /*00c8*/ 	.word	0x00002b40


	//----- nvinfo : EIATTR_CTAIDZ_USED
	.align		4
.L_2901:
        /*00cc*/ 	.byte	0x01, 0x04
	.zero		2


	//----- nvinfo : EIATTR_MAX_THREADS
	.align		4
        /*00d0*/ 	.byte	0x04, 0x05
        /*00d2*/ 	.short	(.L_2903 - .L_2902)
.L_2902:
        /*00d4*/ 	.word	0x00000100
        /*00d8*/ 	.word	0x00000001
        /*00dc*/ 	.word	0x00000001


	//----- nvinfo : EIATTR_CRS_STACK_SIZE
	.align		4
.L_2903:
        /*00e0*/ 	.byte	0x04, 0x1e
        /*00e2*/ 	.short	(.L_2905 - .L_2904)
.L_2904:
        /*00e4*/ 	.word	0x00000000
.L_2905:


//--------------------- .nv.info._ZN7cutlass13device_kernelIN5flash19FlashAttnFwdCombineIN4cute5tupleIJNS3_1CILi16EEENS5_ILi64EEEEEELi5ELi256ELi1ELb0ELb1EffNS_4arch4Sm90EEEEEvNT_6ParamsE --------------------------
	.section	.nv.info._ZN7cutlass13device_kernelIN5flash19FlashAttnFwdCombineIN4cute5tupleIJNS3_1CILi16EEENS5_ILi64EEEEEELi5ELi256ELi1ELb0ELb1EffNS_4arch4Sm90EEEEEvNT_6ParamsE,"",@"SHT_CUDA_INFO"
	.sectionflags	@""
	.align	4


	//----- nvinfo : EIATTR_CUDA_API_VERSION
	.align		4
        /*0000*/ 	.byte	0x04, 0x37
        /*0002*/ 	.short	(.L_2907 - .L_2906)
.L_2906:
        /*0004*/ 	.word	0x00000082


	//----- nvinfo : EIATTR_SW2861232_WAR
	.align		4
.L_2907:
        /*0008*/ 	.byte	0x01, 0x35
	.zero		2


	//----- nvinfo : EIATTR_PARAM_CBANK
	.align		4
        /*000c*/ 	.byte	0x04, 0x0a
        /*000e*/ 	.short	(.L_2909 - .L_2908)
	.align		4
.L_2908:
        /*0010*/ 	.word	index@(.nv.constant0._ZN7cutlass13device_kernelIN5flash19FlashAttnFwdCombineIN4cute5tupleIJNS3_1CILi16EEENS5_ILi64EEEEEELi5ELi256ELi1ELb0ELb1EffNS_4arch4Sm90EEEEEvNT_6ParamsE)
        /*0014*/ 	.short	0x0160
        /*0016*/ 	.short	0x00e8


	//----- nvinfo : EIATTR_CBANK_PARAM_SIZE
	.align		4
.L_2909:
        /*0018*/ 	.byte	0x03, 0x19
        /*001a*/ 	.short	0x00e8


	//----- nvinfo : EIATTR_KPARAM_INFO
	.align		4
        /*001c*/ 	.byte	0x04, 0x17
        /*001e*/ 	.short	(.L_2911 - .L_2910)
.L_2910:
        /*0020*/ 	.word	0x00000000
        /*0024*/ 	.short	0x0000
        /*0026*/ 	.short	0x0000
        /*0028*/ 	.byte	0x00, 0xf0, 0xa1, 0x03


	//----- nvinfo : EIATTR_MAXREG_COUNT
	.align		4
.L_2911:
        /*002c*/ 	.byte	0x03, 0x1b
        /*002e*/ 	.short	0x0080


	//----- nvinfo : EIATTR_NUM_BARRIERS
	.align		4
        /*0030*/ 	.byte	0x02, 0x4c
        /*0032*/ 	.byte	0x01
	.zero		1


	//----- nvinfo : EIATTR_EXTERNS
	.align		4
        /*0034*/ 	.byte	0x04, 0x0f
        /*0036*/ 	.short	(.L_2913 - .L_2912)


	//   ....[0]....
	.align		4
.L_2912:
        /*0038*/ 	.word	index@(__assertfail)


	//----- nvinfo : EIATTR_MERCURY_ISA_VERSION
	.align		4
.L_2913:
        /*003c*/ 	.byte	0x03, 0x5f
        /*003e*/ 	.short	0x0000


	//----- nvinfo : EIATTR_COOP_GROUP_MASK_REGIDS
	.align		4
        /*0040*/ 	.byte	0x04, 0x29
        /*0042*/ 	.short	(.L_2915 - .L_2914)


	//   ....[0]....
.L_2914:
        /*0044*/ 	.word	0xffffffff


	//   ....[1]....
        /*0048*/ 	.word	0xffffffff


	//   ....[2]....
        /*004c*/ 	.word	0xffffffff


	//   ....[3]....
        /*0050*/ 	.word	0xffffffff


	//   ....[4]....
        /*0054*/ 	.word	0xffffffff


	//   ....[5]....
        /*0058*/ 	.word	0xffffffff


	//   ....[6]....
        /*005c*/ 	.word	0xffffffff


	//   ....[7]....
        /*0060*/ 	.word	0xffffffff


	//   ....[8]....
        /*0064*/ 	.word	0xffffffff


	//   ....[9]....
        /*0068*/ 	.word	0xffffffff


	//   ....[10]....
        /*006c*/ 	.word	0xffffffff


	//   ....[11]....
        /*0070*/ 	.word	0xffffffff


	//   ....[12]....
        /*0074*/ 	.word	0xffffffff


	//----- nvinfo : EIATTR_COOP_GROUP_INSTR_OFFSETS
	.align		4
.L_2915:
        /*0078*/ 	.byte	0x04, 0x28
        /*007a*/ 	.short	(.L_2917 - .L_2916)


	//   ....[0]....
.L_2916:
        /*007c*/ 	.word	0x00001560


	//   ....[1]....
        /*0080*/ 	.word	0x000015a0


	//   ....[2]....
        /*0084*/ 	.word	0x000015c0


	//   ....[3]....
        /*0088*/ 	.word	0x000015e0


	//   ....[4]....
        /*008c*/ 	.word	0x000016b0


	//   ....[5]....
        /*0090*/ 	.word	0x000016f0


	//   ....[6]....
        /*0094*/ 	.word	0x00001710


	//   ....[7]....
        /*0098*/ 	.word	0x00001730


	//   ....[8]....
        /*009c*/ 	.word	0x00001750


	//   ....[9]....
        /*00a0*/ 	.word	0x00001770


	//   ....[10]....
        /*00a4*/ 	.word	0x000017a0


	//   ....[11]....
        /*00a8*/ 	.word	0x000017c0


	//   ....[12]....
        /*00ac*/ 	.word	0x00002820


	//----- nvinfo : EIATTR_SYSCALL_OFFSETS
	.align		4
.L_2917:
        /*00b0*/ 	.byte	0x04, 0x46
        /*00b2*/ 	.short	(.L_2919 - .L_2918)


	//   ....[0]....
.L_2918:
        /*00b4*/ 	.word	0x000004b0


	//----- nvinfo : EIATTR_EXIT_INSTR_OFFSETS
	.align		4
.L_2919:
        /*00b8*/ 	.byte	0x04, 0x1c
        /*00ba*/ 	.short	(.L_2921 - .L_2920)


	//   ....[0]....
.L_2920:
        /*00bc*/ 	.word	0x00000200


	//   ....[1]....
        /*00c0*/ 	.word	0x00000360


	//   ....[2]....
        /*00c4*/ 	.word	0x000026f0


	//   ....[3]....
        /*00c8*/ 	.word	0x00002800


	//----- nvinfo : EIATTR_CTAIDZ_USED
	.align		4
.L_2921:
        /*00cc*/ 	.byte	0x01, 0x04
	.zero		2


	//----- nvinfo : EIATTR_MAX_THREADS
	.align		4
        /*00d0*/ 	.byte	0x04, 0x05
        /*00d2*/ 	.short	(.L_2923 - .L_2922)
.L_2922:
        /*00d4*/ 	.word	0x00000100
        /*00d8*/ 	.word	0x00000001
        /*00dc*/ 	.word	0x00000001


	//----- nvinfo : EIATTR_CRS_STACK_SIZE
	.align		4
.L_2923:
        /*00e0*/ 	.byte	0x04, 0x1e
        /*00e2*/ 	.short	(.L_2925 - .L_2924)
.L_2924:
        /*00e4*/ 	.word	0x00000000
.L_2925:


//--------------------- .nv.info._ZN7cutlass13device_kernelIN5flash19FlashAttnFwdCombineIN4cute5tupleIJNS3_1CILi16EEENS5_ILi64EEEEEELi4ELi256ELi1ELb0ELb1EffNS_4arch4Sm90EEEEEvNT_6ParamsE --------------------------
	.section	.nv.info._ZN7cutlass13device_kernelIN5flash19FlashAttnFwdCombineIN4cute5tupleIJNS3_1CILi16EEENS5_ILi64EEEEEELi4ELi256ELi1ELb0ELb1EffNS_4arch4Sm90EEEEEvNT_6ParamsE,"",@"SHT_CUDA_INFO"
	.sectionflags	@""
	.align	4


	//----- nvinfo : EIATTR_CUDA_API_VERSION
	.align		4
        /*0000*/ 	.byte	0x04, 0x37
        /*0002*/ 	.short	(.L_2927 - .L_2926)
.L_2926:
        /*0004*/ 	.word	0x00000082


	//----- nvinfo : EIATTR_SW2861232_WAR
	.align		4
.L_2927:
        /*0008*/ 	.byte	0x01, 0x35
	.zero		2


	//----- nvinfo : EIATTR_PARAM_CBANK
	.align		4
        /*000c*/ 	.byte	0x04, 0x0a
        /*000e*/ 	.short	(.L_2929 - .L_2928)
	.align		4
.L_2928:
        /*0010*/ 	.word	index@(.nv.constant0._ZN7cutlass13device_kernelIN5flash19FlashAttnFwdCombineIN4cute5tupleIJNS3_1CILi16EEENS5_ILi64EEEEEELi4ELi256ELi1ELb0ELb1EffNS_4arch4Sm90EEEEEvNT_6ParamsE)
        /*0014*/ 	.short	0x0160
        /*0016*/ 	.short	0x00e8


	//----- nvinfo : EIATTR_CBANK_PARAM_SIZE
	.align		4
.L_2929:
        /*0018*/ 	.byte	0x03, 0x19
        /*001a*/ 	.short	0x00e8


	//----- nvinfo : EIATTR_KPARAM_INFO
	.align		4
        /*001c*/ 	.byte	0x04, 0x17
        /*001e*/ 	.short	(.L_2931 - .L_2930)
.L_2930:
        /*0020*/ 	.word	0x00000000
        /*0024*/ 	.short	0x0000
        /*0026*/ 	.short	0x0000
        /*0028*/ 	.byte	0x00, 0xf0, 0xa1, 0x03


	//----- nvinfo : EIATTR_MAXREG_COUNT
	.align		4
.L_2931:
        /*002c*/ 	.byte	0x03, 0x1b
        /*002e*/ 	.short	0x0080


	//----- nvinfo : EIATTR_NUM_BARRIERS
	.align		4
        /*0030*/ 	.byte	0x02, 0x4c
        /*0032*/ 	.byte	0x01
	.zero		1


	//----- nvinfo : EIATTR_EXTERNS
	.align		4
        /*0034*/ 	.byte	0x04, 0x0f
        /*0036*/ 	.short	(.L_2933 - .L_2932)


	//   ....[0]....
	.align		4
.L_2932:
        /*0038*/ 	.word	index@(__assertfail)


	//----- nvinfo : EIATTR_MERCURY_ISA_VERSION
	.align		4
.L_2933:
        /*003c*/ 	.byte	0x03, 0x5f
        /*003e*/ 	.short	0x0000


	//----- nvinfo : EIATTR_COOP_GROUP_MASK_REGIDS
	.align		4
        /*0040*/ 	.byte	0x04, 0x29
        /*0042*/ 	.short	(.L_2935 - .L_2934)


	//   ....[0]....
.L_2934:
        /*0044*/ 	.word	0xffffffff


	//   ....[1]....
        /*0048*/ 	.word	0xffffffff


	//   ....[2]....
        /*004c*/ 	.word	0xffffffff


	//   ....[3]....
        /*0050*/ 	.word	0xffffffff


	//   ....[4]....
        /*0054*/ 	.word	0xffffffff


	//   ....[5]....
        /*0058*/ 	.word	0xffffffff


	//   ....[6]....
        /*005c*/ 	.word	0xffffffff


	//   ....[7]....
        /*0060*/ 	.word	0xffffffff


	//   ....[8]....
        /*0064*/ 	.word	0xffffffff


	//   ....[9]....
        /*0068*/ 	.word	0xffffffff


	//   ....[10]....
        /*006c*/ 	.word	0xffffffff


	//   ....[11]....
        /*0070*/ 	.word	0xffffffff


	//   ....[12]....
        /*0074*/ 	.word	0xffffffff


	//----- nvinfo : EIATTR_COOP_GROUP_INSTR_OFFSETS
	.align		4
.L_2935:
        /*0078*/ 	.byte	0x04, 0x28
        /*007a*/ 	.short	(.L_2937 - .L_2936)


	//   ....[0]....
.L_2936:
        /*007c*/ 	.word	0x00001440


	//   ....[1]....
        /*0080*/ 	.word	0x00001480


	//   ....[2]....
        /*0084*/ 	.word	0x000014a0


	//   ....[3]....
        /*0088*/ 	.word	0x000014c0


	//   ....[4]....
        /*008c*/ 	.word	0x00001550


	//   ....[5]....
        /*0090*/ 	.word	0x00001580


	//   ....[6]....
        /*0094*/ 	.word	0x00001590


	//   ....[7]....
        /*0098*/ 	.word	0x000015c0


	//   ....[8]....
        /*009c*/ 	.word	0x000015d0


	//   ....[9]....
        /*00a0*/ 	.word	0x00001600


	//   ....[10]....
        /*00a4*/ 	.word	0x00001610


	//   ....[11]....
        /*00a8*/ 	.word	0x00001670


	//   ....[12]....
        /*00ac*/ 	.word	0x00002680


	//----- nvinfo : EIATTR_SYSCALL_OFFSETS
	.align		4
.L_2937:
        /*00b0*/ 	.byte	0x04, 0x46
        /*00b2*/ 	.short	(.L_2939 - .L_2938)


	//   ....[0]....
.L_2938:
        /*00b4*/ 	.word	0x000004b0


	//----- nvinfo : EIATTR_EXIT_INSTR_OFFSETS
	.align		4
.L_2939:
        /*00b8*/ 	.byte	0x04, 0x1c
        /*00ba*/ 	.short	(.L_2941 - .L_2940)


	//   ....[0]....
.L_2940:
        /*00bc*/ 	.word	0x00000200


	//   ....[1]....
        /*00c0*/ 	.word	0x00000360


	//   ....[2]....
        /*00c4*/ 	.word	0x00002550


	//   ....[3]....
        /*00c8*/ 	.word	0x00002660


	//----- nvinfo : EIATTR_CTAIDZ_USED
	.align		4
.L_2941:
        /*00cc*/ 	.byte	0x01, 0x04
	.zero		2


	//----- nvinfo : EIATTR_MAX_THREADS
	.align		4
        /*00d0*/ 	.byte	0x04, 0x05
        /*00d2*/ 	.short	(.L_2943 - .L_2942)
.L_2942:
        /*00d4*/ 	.word	0x00000100
        /*00d8*/ 	.word	0x00000001
        /*00dc*/ 	.word	0x00000001


	//----- nvinfo : EIATTR_CRS_STACK_SIZE
	.align		4
.L_2943:
        /*00e0*/ 	.byte	0x04, 0x1e
        /*00e2*/ 	.short	(.L_2945 - .L_2944)
.L_2944:
        /*00e4*/ 	.word	0x00000000
.L_2945:


//--------------------- .nv.info._ZN7cutlass13device_kernelIN5flash19FlashAttnFwdCombineIN4cute5tupleIJNS3_1CILi16EEENS5_ILi64EEEEEELi8ELi256ELi1ELb0ELb0EffNS_4arch4Sm80EEEEEvNT_6ParamsE --------------------------
	.section	.nv.info._ZN7cutlass13device_kernelIN5flash19FlashAttnFwdCombineIN4cute5tupleIJNS3_1CILi16EEENS5_ILi64EEEEEELi8ELi256ELi1ELb0ELb0EffNS_4arch4Sm80EEEEEvNT_6ParamsE,"",@"SHT_CUDA_INFO"
	.sectionflags	@""
	.align	4


	//----- nvinfo : EIATTR_CUDA_API_VERSION
	.align		4
        /*0000*/ 	.byte	0x04, 0x37
        /*0002*/ 	.short	(.L_2947 - .L_2946)
.L_2946:
        /*0004*/ 	.word	0x00000082


	//----- nvinfo : EIATTR_SW2861232_WAR
	.align		4
.L_2947:
        /*0008*/ 	.byte	0x01, 0x35
	.zero		2


	//----- nvinfo : EIATTR_PARAM_CBANK
	.align		4
        /*000c*/ 	.byte	0x04, 0x0a
        /*000e*/ 	.short	(.L_2949 - .L_2948)
	.align		4
.L_2948:
        /*0010*/ 	.word	index@(.nv.constant0._ZN7cutlass13device_kernelIN5flash19FlashAttnFwdCombineIN4cute5tupleIJNS3_1CILi16EEENS5_ILi64EEEEEELi8ELi256ELi1ELb0ELb0EffNS_4arch4Sm80EEEEEvNT_6ParamsE)
        /*0014*/ 	.short	0x0160
        /*0016*/ 	.short	0x00e8


	//----- nvinfo : EIATTR_CBANK_PARAM_SIZE
	.align		4
.L_2949:
        /*0018*/ 	.byte	0x03, 0x19
        /*001a*/ 	.short	0x00e8


	//----- nvinfo : EIATTR_KPARAM_INFO
	.align		4
        /*001c*/ 	.byte	0x04, 0x17
        /*001e*/ 	.short	(.L_2951 - .L_2950)
.L_2950:
        /*0020*/ 	.word	0x00000000
        /*0024*/ 	.short	0x0000
        /*0026*/ 	.short	0x0000
        /*0028*/ 	.byte	0x00, 0xf0, 0xa1, 0x03


	//----- nvinfo : EIATTR_MAXREG_COUNT
	.align		4
.L_2951:
        /*002c*/ 	.byte	0x03, 0x1b
        /*002e*/ 	.short	0x0080


	//----- nvinfo : EIATTR_NUM_BARRIERS
	.align		4
        /*0030*/ 	.byte	0x02, 0x4c
        /*0032*/ 	.byte	0x01
	.zero		1


	//----- nvinfo : EIATTR_EXTERNS
	.align		4
        /*0034*/ 	.byte	0x04, 0x0f
        /*0036*/ 	.short	(.L_2953 - .L_2952)


	//   ....[0]....
	.align		4
.L_2952:
        /*0038*/ 	.word	index@(__assertfail)


	//----- nvinfo : EIATTR_MERCURY_ISA_VERSION
	.align		4
.L_2953:
        /*003c*/ 	.byte	0x03, 0x5f
        /*003e*/ 	.short	0x0000


	//----- nvinfo : EIATTR_COOP_GROUP_MASK_REGIDS
	.align		4
        /*0040*/ 	.byte	0x04, 0x29
        /*0042*/ 	.short	(.L_2955 - .L_2954)


	//   ....[0]....
.L_2954:
        /*0044*/ 	.word	0xffffffff


	//   ....[1]....
        /*0048*/ 	.word	0xffffffff


	//   ....[2]....
        /*004c*/ 	.word	0xffffffff


	//   ....[3]....
        /*0050*/ 	.word	0xffffffff


	//   ....[4]....
        /*0054*/ 	.word	0xffffffff


	//   ....[5]....
        /*0058*/ 	.word	0xffffffff


	//   ....[6]....
        /*005c*/ 	.word	0xffffffff


	//   ....[7]....
        /*0060*/ 	.word	0xffffffff


	//   ....[8]....
        /*0064*/ 	.word	0xffffffff


	//   ....[9]....
        /*0068*/ 	.word	0xffffffff


	//   ....[10]....
        /*006c*/ 	.word	0xffffffff


	//   ....[11]....
        /*0070*/ 	.word	0xffffffff


	//   ....[12]....
        /*0074*/ 	.word	0xffffffff


	//----- nvinfo : EIATTR_COOP_GROUP_INSTR_OFFSETS
	.align		4
.L_2955:
        /*0078*/ 	.byte	0x04, 0x28
        /*007a*/ 	.short	(.L_2957 - .L_2956)


	//   ....[0]....
.L_2956:
        /*007c*/ 	.word	0x00001bf0


	//   ....[1]....
        /*0080*/ 	.word	0x00001c40


	//   ....[2]....
        /*0084*/ 	.word	0x00001c70


	//   ....[3]....
        /*0088*/ 	.word	0x00001c90


	//   ....[4]....
        /*008c*/ 	.word	0x000022b0


	//   ....[5]....
        /*0090*/ 	.word	0x000022d0


	//   ....[6]....
        /*0094*/ 	.word	0x000022e0


	//   ....[7]....
        /*0098*/ 	.word	0x00002320


	//   ....[8]....
        /*009c*/ 	.word	0x00002330


	//   ....[9]....
        /*00a0*/ 	.word	0x00002360


	//   ....[10]....
        /*00a4*/ 	.word	0x00002380


	//   ....[11]....
        /*00a8*/ 	.word	0x000023b0


	//   ....[12]....
        /*00ac*/ 	.word	0x00003650


	//----- nvinfo : EIATTR_SYSCALL_OFFSETS
	.align		4
.L_2957:
        /*00b0*/ 	.byte	0x04, 0x46
        /*00b2*/ 	.short	(.L_2959 - .L_2958)


	//   ....[0]....
.L_2958:
        /*00b4*/ 	.word	0x00000390


	//----- nvinfo : EIATTR_EXIT_INSTR_OFFSETS
	.align		4
.L_2959:
        /*00b8*/ 	.byte	0x04, 0x1c
        /*00ba*/ 	.short	(.L_2961 - .L_2960)


	//   ....[0]....
.L_2960:
        /*00bc*/ 	.word	0x00000220


	//   ....[1]....
        /*00c0*/ 	.word	0x000034e0


	//   ....[2]....
        /*00c4*/ 	.word	0x00003630


	//----- nvinfo : EIATTR_CTAIDZ_USED
	.align		4
.L_2961:
        /*00c8*/ 	.byte	0x01, 0x04
	.zero		2


	//----- nvinfo : EIATTR_MAX_THREADS
	.align		4
        /*00cc*/ 	.byte	0x04, 0x05
        /*00ce*/ 	.short	(.L_2963 - .L_2962)
.L_2962:
        /*00d0*/ 	.word	0x00000100
        /*00d4*/ 	.word	0x00000001
        /*00d8*/ 	.word	0x00000001


	//----- nvinfo : EIATTR_CRS_STACK_SIZE
	.align		4
.L_2963:
        /*00dc*/ 	.byte	0x04, 0x1e
        /*00de*/ 	.short	(.L_2965 - .L_2964)
.L_2964:
        /*00e0*/ 	.word	0x00000000
.L_2965:


//--------------------- .nv.info._ZN7cutlass13device_kernelIN5flash19FlashAttnFwdCombineIN4cute5tupleIJNS3_1CILi16EEENS5_ILi64EEEEEELi7ELi256ELi1ELb0ELb0EffNS_4arch4Sm80EEEEEvNT_6ParamsE --------------------------
	.section	.nv.info._ZN7cutlass13device_kernelIN5flash19FlashAttnFwdCombineIN4cute5tupleIJNS3_1CILi16EEENS5_ILi64EEEEEELi7ELi256ELi1ELb0ELb0EffNS_4arch4Sm80EEEEEvNT_6ParamsE,"",@"SHT_CUDA_INFO"
	.sectionflags	@""
	.align	4


	//----- nvinfo : EIATTR_CUDA_API_VERSION
	.align		4
        /*0000*/ 	.byte	0x04, 0x37
        /*0002*/ 	.short	(.L_2967 - .L_2966)
.L_2966:
        /*0004*/ 	.word	0x00000082


	//----- nvinfo : EIATTR_SW2861232_WAR
	.align		4
.L_2967:
        /*0008*/ 	.byte	0x01, 0x35
	.zero		2


	//----- nvinfo : EIATTR_PARAM_CBANK
	.align		4
        /*000c*/ 	.byte	0x04, 0x0a
        /*000e*/ 	.short	(.L_2969 - .L_2968)
	.align		4
.L_2968:
        /*0010*/ 	.word	index@(.nv.constant0._ZN7cutlass13device_kernelIN5flash19FlashAttnFwdCombineIN4cute5tupleIJNS3_1CILi16EEENS5_ILi64EEEEEELi7ELi256ELi1ELb0ELb0EffNS_4arch4Sm80EEEEEvNT_6ParamsE)
        /*0014*/ 	.short	0x0160
        /*0016*/ 	.short	0x00e8


	//----- nvinfo : EIATTR_CBANK_PARAM_SIZE
	.align		4
.L_2969:
        /*0018*/ 	.byte	0x03, 0x19
        /*001a*/ 	.short	0x00e8


	//----- nvinfo : EIATTR_KPARAM_INFO
	.align		4
        /*001c*/ 	.byte	0x04, 0x17
        /*001e*/ 	.short	(.L_2971 - .L_2970)
.L_2970:
        /*0020*/ 	.word	0x00000000
        /*0024*/ 	.short	0x0000
        /*0026*/ 	.short	0x0000
        /*0028*/ 	.byte	0x00, 0xf0, 0xa1, 0x03


	//----- nvinfo : EIATTR_MAXREG_COUNT
	.align		4
.L_2971:
        /*002c*/ 	.byte	0x03, 0x1b
        /*002e*/ 	.short	0x0080


	//----- nvinfo : EIATTR_NUM_BARRIERS
	.align		4
        /*0030*/ 	.byte	0x02, 0x4c
        /*0032*/ 	.byte	0x01
	.zero		1


	//----- nvinfo : EIATTR_EXTERNS
	.align		4
        /*0034*/ 	.byte	0x04, 0x0f
        /*0036*/ 	.short	(.L_2973 - .L_2972)


	//   ....[0]....
	.align		4
.L_2972:
        /*0038*/ 	.word	index@(__assertfail)


	//----- nvinfo : EIATTR_MERCURY_ISA_VERSION
	.align		4
.L_2973:
        /*003c*/ 	.byte	0x03, 0x5f
        /*003e*/ 	.short	0x0000


	//----- nvinfo : EIATTR_COOP_GROUP_MASK_REGIDS
	.align		4
        /*0040*/ 	.byte	0x04, 0x29
        /*0042*/ 	.short	(.L_2975 - .L_2974)


	//   ....[0]....
.L_2974:
        /*0044*/ 	.word	0xffffffff


	//   ....[1]....
        /*0048*/ 	.word	0xffffffff


	//   ....[2]....
        /*004c*/ 	.word	0xffffffff


	//   ....[3]....
        /*0050*/ 	.word	0xffffffff


	//   ....[4]....
        /*0054*/ 	.word	0xffffffff


	//   ....[5]....
        /*0058*/ 	.word	0xffffffff


	//   ....[6]....
        /*005c*/ 	.word	0xffffffff


	//   ....[7]....
        /*0060*/ 	.word	0xffffffff


	//   ....[8]....
        /*0064*/ 	.word	0xffffffff


	//   ....[9]....
        /*0068*/ 	.word	0xffffffff


	//   ....[10]....
        /*006c*/ 	.word	0xffffffff


	//   ....[11]....
        /*0070*/ 	.word	0xffffffff


	//   ....[12]....
        /*0074*/ 	.word	0xffffffff


	//----- nvinfo : EIATTR_COOP_GROUP_INSTR_OFFSETS
	.align		4
.L_2975:
        /*0078*/ 	.byte	0x04, 0x28
        /*007a*/ 	.short	(.L_2977 - .L_2976)


	//   ....[0]....
.L_2976:
        /*007c*/ 	.word	0x00001330


	//   ....[1]....
        /*0080*/ 	.word	0x00001380


	//   ....[2]....
        /*0084*/ 	.word	0x000013b0


	//   ....[3]....
        /*0088*/ 	.word	0x000013d0


	//   ....[4]....
        /*008c*/ 	.word	0x00001670


	//   ....[5]....
        /*0090*/ 	.word	0x00001700


	//   ....[6]....
        /*0094*/ 	.word	0x00001720


	//   ....[7]....
        /*0098*/ 	.word	0x00001740


	//   ....[8]....
        /*009c*/ 	.word	0x00001760


	//   ....[9]....
        /*00a0*/ 	.word	0x00001790


	//   ....[10]....
        /*00a4*/ 	.word	0x000017a0


	//   ....[11]....
        /*00a8*/ 	.word	0x000017f0


	//   ....[12]....
        /*00ac*/ 	.word	0x000029b0


	//----- nvinfo : EIATTR_SYSCALL_OFFSETS
	.align		4
.L_2977:
        /*00b0*/ 	.byte	0x04, 0x46
        /*00b2*/ 	.short	(.L_2979 - .L_2978)


	//   ....[0]....
.L_2978:
        /*00b4*/ 	.word	0x00000390


	//----- nvinfo : EIATTR_EXIT_INSTR_OFFSETS
	.align		4
.L_2979:
        /*00b8*/ 	.byte	0x04, 0x1c
        /*00ba*/ 	.short	(.L_2981 - .L_2980)


	//   ....[0]....
.L_2980:
        /*00bc*/ 	.word	0x00000220


	//   ....[1]....
        /*00c0*/ 	.word	0x00002840


	//   ....[2]....
        /*00c4*/ 	.word	0x00002990


	//----- nvinfo : EIATTR_CTAIDZ_USED
	.align		4
.L_2981:
        /*00c8*/ 	.byte	0x01, 0x04
	.zero		2


	//----- nvinfo : EIATTR_MAX_THREADS
	.align		4
        /*00cc*/ 	.byte	0x04, 0x05
        /*00ce*/ 	.short	(.L_2983 - .L_2982)
.L_2982:
        /*00d0*/ 	.word	0x00000100
        /*00d4*/ 	.word	0x00000001
        /*00d8*/ 	.word	0x00000001


	//----- nvinfo : EIATTR_CRS_STACK_SIZE
	.align		4
.L_2983:
        /*00dc*/ 	.byte	0x04, 0x1e
        /*00de*/ 	.short	(.L_2985 - .L_2984)
.L_2984:
        /*00e0*/ 	.word	0x00000000
.L_2985:


//--------------------- .nv.info._ZN7cutlass13device_kernelIN5flash19FlashAttnFwdCombineIN4cute5tupleIJNS3_1CILi16EEENS5_ILi64EEEEEELi6ELi256ELi1ELb0ELb0EffNS_4arch4Sm80EEEEEvNT_6ParamsE --------------------------
	.section	.nv.info._ZN7cutlass13device_kernelIN5flash19FlashAttnFwdCombineIN4cute5tupleIJNS3_1CILi16EEENS5_ILi64EEEEEELi6ELi256ELi1ELb0ELb0EffNS_4arch4Sm80EEEEEvNT_6ParamsE,"",@"SHT_CUDA_INFO"
	.sectionflags	@""
	.align	4


	//----- nvinfo : EIATTR_CUDA_API_VERSION
	.align		4
        /*0000*/ 	.byte	0x04, 0x37
        /*0002*/ 	.short	(.L_2987 - .L_2986)
.L_2986:
        /*0004*/ 	.word	0x00000082


	//----- nvinfo : EIATTR_SW2861232_WAR
	.align		4
.L_2987:
        /*0008*/ 	.byte	0x01, 0x35
	.zero		2


	//----- nvinfo : EIATTR_PARAM_CBANK
	.align		4
        /*000c*/ 	.byte	0x04, 0x0a
        /*000e*/ 	.short	(.L_2989 - .L_2988)
	.align		4
.L_2988:
        /*0010*/ 	.word	index@(.nv.constant0._ZN7cutlass13device_kernelIN5flash19FlashAttnFwdCombineIN4cute5tupleIJNS3_1CILi16EEENS5_ILi64EEEEEELi6ELi256ELi1ELb0ELb0EffNS_4arch4Sm80EEEEEvNT_6ParamsE)
        /*0014*/ 	.short	0x0160
        /*0016*/ 	.short	0x00e8


	//----- nvinfo : EIATTR_CBANK_PARAM_SIZE
	.align		4
.L_2989:
        /*0018*/ 	.byte	0x03, 0x19
        /*001a*/ 	.short	0x00e8


	//----- nvinfo : EIATTR_KPARAM_INFO
	.align		4
        /*001c*/ 	.byte	0x04, 0x17
        /*001e*/ 	.short	(.L_2991 - .L_2990)
.L_2990:
        /*0020*/ 	.word	0x00000000
        /*0024*/ 	.short	0x0000
        /*0026*/ 	.short	0x0000
        /*0028*/ 	.byte	0x00, 0xf0, 0xa1, 0x03


	//----- nvinfo : EIATTR_MAXREG_COUNT
	.align		4
.L_2991:
        /*002c*/ 	.byte	0x03, 0x1b
        /*002e*/ 	.short	0x0080


	//----- nvinfo : EIATTR_NUM_BARRIERS
	.align		4
        /*0030*/ 	.byte	0x02, 0x4c
        /*0032*/ 	.byte	0x01
	.zero		1


	//----- nvinfo : EIATTR_EXTERNS
	.align		4
        /*0034*/ 	.byte	0x04, 0x0f
        /*0036*/ 	.short	(.L_2993 - .L_2992)


	//   ....[0]....
	.align		4
.L_2992:
        /*0038*/ 	.word	index@(__assertfail)


	//----- nvinfo : EIATTR_MERCURY_ISA_VERSION
	.align		4
.L_2993:
        /*003c*/ 	.byte	0x03, 0x5f
        /*003e*/ 	.short	0x0000


	//----- nvinfo : EIATTR_COOP_GROUP_MASK_REGIDS
	.align		4
        /*0040*/ 	.byte	0x04, 0x29
        /*0042*/ 	.short	(.L_2995 - .L_2994)


	//   ....[0]....
.L_2994:
        /*0044*/ 	.word	0xffffffff


	//   ....[1]....
        /*0048*/ 	.word	0xffffffff


	//   ....[2]....
        /*004c*/ 	.word	0xffffffff


	//   ....[3]....
        /*0050*/ 	.word	0xffffffff


	//   ....[4]....
        /*0054*/ 	.word	0xffffffff


	//   ....[5]....
        /*0058*/ 	.word	0xffffffff


	//   ....[6]....
        /*005c*/ 	.word	0xffffffff


	//   ....[7]....
        /*0060*/ 	.word	0xffffffff


	//   ....[8]....
        /*0064*/ 	.word	0xffffffff


	//   ....[9]....
        /*0068*/ 	.word	0xffffffff


	//   ....[10]....
        /*006c*/ 	.word	0xffffffff


	//   ....[11]....
        /*0070*/ 	.word	0xffffffff


	//   ....[12]....
        /*0074*/ 	.word	0xffffffff


	//----- nvinfo : EIATTR_COOP_GROUP_INSTR_OFFSETS
	.align		4
.L_2995:
        /*0078*/ 	.byte	0x04, 0x28
        /*007a*/ 	.short	(.L_2997 - .L_2996)


	//   ....[0]....
.L_2996:
        /*007c*/ 	.word	0x00000e80


	//   ....[1]....
        /*0080*/ 	.word	0x00000ee0


	//   ....[2]....
        /*0084*/ 	.word	0x00000f40


	//   ....[3]....
        /*0088*/ 	.word	0x00000f60


	//   ....[4]....
        /*008c*/ 	.word	0x000010a0


	//   ....[5]....
        /*0090*/ 	.word	0x00001120


	//   ....[6]....
        /*0094*/ 	.word	0x00001130


	//   ....[7]....
        /*0098*/ 	.word	0x00001160


	//   ....[8]....
        /*009c*/ 	.word	0x00001170


	//   ....[9]....
        /*00a0*/ 	.word	0x000011a0


	//   ....[10]....
        /*00a4*/ 	.word	0x000011b0


	//   ....[11]....
        /*00a8*/ 	.word	0x00001200


	//   ....[12]....
        /*00ac*/ 	.word	0x000022a0


	//----- nvinfo : EIATTR_SYSCALL_OFFSETS
	.align		4
.L_2997:
        /*00b0*/ 	.byte	0x04, 0x46
        /*00b2*/ 	.short	(.L_2999 - .L_2998)


	//   ....[0]....
.L_2998:
        /*00b4*/ 	.word	0x00000390


	//----- nvinfo : EIATTR_EXIT_INSTR_OFFSETS
	.align		4
.L_2999:
        /*00b8*/ 	.byte	0x04, 0x1c
        /*00ba*/ 	.short	(.L_3001 - .L_3000)


	//   ....[0]....
.L_3000:
        /*00bc*/ 	.word	0x00000220


	//   ....[1]....
        /*00c0*/ 	.word	0x00002130


	//   ....[2]....
        /*00c4*/ 	.word	0x00002280


	//----- nvinfo : EIATTR_CTAIDZ_USED
	.align		4
.L_3001:
        /*00c8*/ 	.byte	0x01, 0x04
	.zero		2


	//----- nvinfo : EIATTR_MAX_THREADS
	.align		4
        /*00cc*/ 	.byte	0x04, 0x05
        /*00ce*/ 	.short	(.L_3003 - .L_3002)
.L_3002:
        /*00d0*/ 	.word	0x00000100
        /*00d4*/ 	.word	0x00000001
        /*00d8*/ 	.word	0x00000001


	//----- nvinfo : EIATTR_CRS_STACK_SIZE
	.align		4
.L_3003:
        /*00dc*/ 	.byte	0x04, 0x1e
        /*00de*/ 	.short	(.L_3005 - .L_3004)
.L_3004:
        /*00e0*/ 	.word	0x00000000
.L_3005:


//--------------------- .nv.info._ZN7cutlass13device_kernelIN5flash19FlashAttnFwdCombineIN4cute5tupleIJNS3_1CILi16EEENS5_ILi64EEEEEELi5ELi256ELi1ELb0ELb0EffNS_4arch4Sm80EEEEEvNT_6ParamsE --------------------------
	.section	.nv.info._ZN7cutlass13device_kernelIN5flash19FlashAttnFwdCombineIN4cute5tupleIJNS3_1CILi16EEENS5_ILi64EEEEEELi5ELi256ELi1ELb0ELb0EffNS_4arch4Sm80EEEEEvNT_6ParamsE,"",@"SHT_CUDA_INFO"
	.sectionflags	@""
	.align	4


	//----- nvinfo : EIATTR_CUDA_API_VERSION
	.align		4
        /*0000*/ 	.byte	0x04, 0x37
        /*0002*/ 	.short	(.L_3007 - .L_3006)
.L_3006:
        /*0004*/ 	.word	0x00000082


	//----- nvinfo : EIATTR_SW2861232_WAR
	.align		4
.L_3007:
        /*0008*/ 	.byte	0x01, 0x35
	.zero		2


	//----- nvinfo : EIATTR_PARAM_CBANK
	.align		4
        /*000c*/ 	.byte	0x04, 0x0a
        /*000e*/ 	.short	(.L_3009 - .L_3008)
	.align		4
.L_3008:
        /*0010*/ 	.word	index@(.nv.constant0._ZN7cutlass13device_kernelIN5flash19FlashAttnFwdCombineIN4cute5tupleIJNS3_1CILi16EEENS5_ILi64EEEEEELi5ELi256ELi1ELb0ELb0EffNS_4arch4Sm80EEEEEvNT_6ParamsE)
        /*0014*/ 	.short	0x0160
        /*0016*/ 	.short	0x00e8


	//----- nvinfo : EIATTR_CBANK_PARAM_SIZE
	.align		4
.L_3009:
        /*0018*/ 	.byte	0x03, 0x19
        /*001a*/ 	.short	0x00e8


	//----- nvinfo : EIATTR_KPARAM_INFO
	.align		4
        /*001c*/ 	.byte	0x04, 0x17
        /*001e*/ 	.short	(.L_3011 - .L_3010)
.L_3010:
        /*0020*/ 	.word	0x00000000
        /*0024*/ 	.short	0x0000
        /*0026*/ 	.short	0x0000
        /*0028*/ 	.byte	0x00, 0xf0, 0xa1, 0x03


	//----- nvinfo : EIATTR_MAXREG_COUNT
	.align		4
.L_3011:
        /*002c*/ 	.byte	0x03, 0x1b
        /*002e*/ 	.short	0x0080


	//----- nvinfo : EIATTR_NUM_BARRIERS
	.align		4
        /*0030*/ 	.byte	0x02, 0x4c
        /*0032*/ 	.byte	0x01
	.zero		1


	//----- nvinfo : EIATTR_EXTERNS
	.align		4
        /*0034*/ 	.byte	0x04, 0x0f
        /*0036*/ 	.short	(.L_3013 - .L_3012)


	//   ....[0]....
	.align		4
.L_3012:
        /*0038*/ 	.word	index@(__assertfail)


	//----- nvinfo : EIATTR_MERCURY_ISA_VERSION
	.align		4
.L_3013:
        /*003c*/ 	.byte	0x03, 0x5f
        /*003e*/ 	.short	0x0000


	//----- nvinfo : EIATTR_COOP_GROUP_MASK_REGIDS
	.align		4
        /*0040*/ 	.byte	0x04, 0x29
        /*0042*/ 	.short	(.L_3015 - .L_3014)


	//   ....[0]....
.L_3014:
        /*0044*/ 	.word	0xffffffff


	//   ....[1]....
        /*0048*/ 	.word	0xffffffff


	//   ....[2]....
        /*004c*/ 	.word	0xffffffff


	//   ....[3]....
        /*0050*/ 	.word	0xffffffff


	//   ....[4]....
        /*0054*/ 	.word	0xffffffff


	//   ....[5]....
        /*0058*/ 	.word	0xffffffff


	//   ....[6]....
        /*005c*/ 	.word	0xffffffff


	//   ....[7]....
        /*0060*/ 	.word	0xffffffff


	//   ....[8]....
        /*0064*/ 	.word	0xffffffff


	//   ....[9]....
        /*0068*/ 	.word	0xffffffff


	//   ....[10]....
        /*006c*/ 	.word	0xffffffff


	//   ....[11]....
        /*0070*/ 	.word	0xffffffff


	//   ....[12]....
        /*0074*/ 	.word	0xffffffff


	//----- nvinfo : EIATTR_COOP_GROUP_INSTR_OFFSETS
	.align		4
.L_3015:
        /*0078*/ 	.byte	0x04, 0x28
        /*007a*/ 	.short	(.L_3017 - .L_3016)


	//   ....[0]....
.L_3016:
        /*007c*/ 	.word	0x00000c30


	//   ....[1]....
        /*0080*/ 	.word	0x00000c70


	//   ....[2]....
        /*0084*/ 	.word	0x00000c90


	//   ....[3]....
        /*0088*/ 	.word	0x00000cb0


	//   ....[4]....
        /*008c*/ 	.word	0x00000d80


	//   ....[5]....
        /*0090*/ 	.word	0x00000dc0


	//   ....[6]....
        /*0094*/ 	.word	0x00000df0


	//   ....[7]....
        /*0098*/ 	.word	0x00000e20


	//   ....[8]....
        /*009c*/ 	.word	0x00000e40


	//   ....[9]....
        /*00a0*/ 	.word	0x00000e60


	//   ....[10]....
        /*00a4*/ 	.word	0x00000e80


	//   ....[11]....
        /*00a8*/ 	.word	0x00000ea0


	//   ....[12]....
        /*00ac*/ 	.word	0x00001fb0


	//----- nvinfo : EIATTR_SYSCALL_OFFSETS
	.align		4
.L_3017:
        /*00b0*/ 	.byte	0x04, 0x46
        /*00b2*/ 	.short	(.L_3019 - .L_3018)


	//   ....[0]....
.L_3018:
        /*00b4*/ 	.word	0x00000390


	//----- nvinfo : EIATTR_EXIT_INSTR_OFFSETS
	.align		4
.L_3019:
        /*00b8*/ 	.byte	0x04, 0x1c
        /*00ba*/ 	.short	(.L_3021 - .L_3020)


	//   ....[0]....
.L_3020:
        /*00bc*/ 	.word	0x00000220


	//   ....[1]....
        /*00c0*/ 	.word	0x00001e40


	//   ....[2]....
        /*00c4*/ 	.word	0x00001f90


	//----- nvinfo : EIATTR_CTAIDZ_USED
	.align		4
.L_3021:
        /*00c8*/ 	.byte	0x01, 0x04
	.zero		2


	//----- nvinfo : EIATTR_MAX_THREADS
	.align		4
        /*00cc*/ 	.byte	0x04, 0x05
        /*00ce*/ 	.short	(.L_3023 - .L_3022)
.L_3022:
        /*00d0*/ 	.word	0x00000100
        /*00d4*/ 	.word	0x00000001
        /*00d8*/ 	.word	0x00000001


	//----- nvinfo : EIATTR_CRS_STACK_SIZE
	.align		4
.L_3023:
        /*00dc*/ 	.byte	0x04, 0x1e
        /*00de*/ 	.short	(.L_3025 - .L_3024)
.L_3024:
        /*00e0*/ 	.word	0x00000000
.L_3025:


//--------------------- .nv.info._ZN7cutlass13device_kernelIN5flash19FlashAttnFwdCombineIN4cute5tupleIJNS3_1CILi16EEENS5_ILi64EEEEEELi4ELi256ELi1ELb0ELb0EffNS_4arch4Sm80EEEEEvNT_6ParamsE --------------------------
	.section	.nv.info._ZN7cutlass13device_kernelIN5flash19FlashAttnFwdCombineIN4cute5tupleIJNS3_1CILi16EEENS5_ILi64EEEEEELi4ELi256ELi1ELb0ELb0EffNS_4arch4Sm80EEEEEvNT_6ParamsE,"",@"SHT_CUDA_INFO"
	.sectionflags	@""
	.align	4


	//----- nvinfo : EIATTR_CUDA_API_VERSION
	.align		4
        /*0000*/ 	.byte	0x04, 0x37
        /*0002*/ 	.short	(.L_3027 - .L_3026)
.L_3026:
        /*0004*/ 	.word	0x00000082


	//----- nvinfo : EIATTR_SW2861232_WAR
	.align		4
.L_3027:
        /*0008*/ 	.byte	0x01, 0x35
	.zero		2


	//----- nvinfo : EIATTR_PARAM_CBANK
	.align		4
        /*000c*/ 	.byte	0x04, 0x0a
        /*000e*/ 	.short	(.L_3029 - .L_3028)
	.align		4
.L_3028:
        /*0010*/ 	.word	index@(.nv.constant0._ZN7cutlass13device_kernelIN5flash19FlashAttnFwdCombineIN4cute5tupleIJNS3_1CILi16EEENS5_ILi64EEEEEELi4ELi256ELi1ELb0ELb0EffNS_4arch4Sm80EEEEEvNT_6ParamsE)
        /*0014*/ 	.short	0x0160
        /*0016*/ 	.short	0x00e8


	//----- nvinfo : EIATTR_CBANK_PARAM_SIZE
	.align		4
.L_3029:
        /*0018*/ 	.byte	0x03, 0x19
        /*001a*/ 	.short	0x00e8


	//----- nvinfo : EIATTR_KPARAM_INFO
	.align		4
        /*001c*/ 	.byte	0x04, 0x17
        /*001e*/ 	.short	(.L_3031 - .L_3030)
.L_3030:
        /*0020*/ 	.word	0x00000000
        /*0024*/ 	.short	0x0000
        /*0026*/ 	.short	0x0000
        /*0028*/ 	.byte	0x00, 0xf0, 0xa1, 0x03


	//----- nvinfo : EIATTR_MAXREG_COUNT
	.align		4
.L_3031:
        /*002c*/ 	.byte	0x03, 0x1b
        /*002e*/ 	.short	0x0080


	//----- nvinfo : EIATTR_NUM_BARRIERS
	.align		4
        /*0030*/ 	.byte	0x02, 0x4c
        /*0032*/ 	.byte	0x01
	.zero		1


	//----- nvinfo : EIATTR_EXTERNS
	.align		4
        /*0034*/ 	.byte	0x04, 0x0f
        /*0036*/ 	.short	(.L_3033 - .L_3032)


	//   ....[0]....
	.align		4
.L_3032:
        /*0038*/ 	.word	index@(__assertfail)


	//----- nvinfo : EIATTR_MERCURY_ISA_VERSION
	.align		4
.L_3033:
        /*003c*/ 	.byte	0x03, 0x5f
        /*003e*/ 	.short	0x0000


	//----- nvinfo : EIATTR_COOP_GROUP_MASK_REGIDS
	.align		4
        /*0040*/ 	.byte	0x04, 0x29
        /*0042*/ 	.short	(.L_3035 - .L_3034)


	//   ....[0]....
.L_3034:
        /*0044*/ 	.word	0xffffffff


	//   ....[1]....
        /*0048*/ 	.word	0xffffffff


	//   ....[2]....
        /*004c*/ 	.word	0xffffffff


	//   ....[3]....
        /*0050*/ 	.word	0xffffffff


	//   ....[4]....
        /*0054*/ 	.word	0xffffffff


	//   ....[5]....
        /*0058*/ 	.word	0xffffffff


	//   ....[6]....
        /*005c*/ 	.word	0xffffffff


	//   ....[7]....
        /*0060*/ 	.word	0xffffffff


	//   ....[8]....
        /*0064*/ 	.word	0xffffffff


	//   ....[9]....
        /*0068*/ 	.word	0xffffffff


	//   ....[10]....
        /*006c*/ 	.word	0xffffffff


	//   ....[11]....
        /*0070*/ 	.word	0xffffffff


	//   ....[12]....
        /*0074*/ 	.word	0xffffffff


	//----- nvinfo : EIATTR_COOP_GROUP_INSTR_OFFSETS
	.align		4
.L_3035:
        /*0078*/ 	.byte	0x04, 0x28
        /*007a*/ 	.short	(.L_3037 - .L_3036)


	//   ....[0]....
.L_3036:
        /*007c*/ 	.word	0x00000b10


	//   ....[1]....
        /*0080*/ 	.word	0x00000b50


	//   ....[2]....
        /*0084*/ 	.word	0x00000b70


	//   ....[3]....
        /*0088*/ 	.word	0x00000b90


	//   ....[4]....
        /*008c*/ 	.word	0x00000c20


	//   ....[5]....
        /*0090*/ 	.word	0x00000c60


	//   ....[6]....
        /*0094*/ 	.word	0x00000c70


	//   ....[7]....
        /*0098*/ 	.word	0x00000ca0


	//   ....[8]....
        /*009c*/ 	.word	0x00000cb0


	//   ....[9]....
        /*00a0*/ 	.word	0x00000ce0


	//   ....[10]....
        /*00a4*/ 	.word	0x00000cf0


	//   ....[11]....
        /*00a8*/ 	.word	0x00000d20


	//   ....[12]....
        /*00ac*/ 	.word	0x00001e10


	//----- nvinfo : EIATTR_SYSCALL_OFFSETS
	.align		4
.L_3037:
        /*00b0*/ 	.byte	0x04, 0x46
        /*00b2*/ 	.short	(.L_3039 - .L_3038)


	//   ....[0]....
.L_3038:
        /*00b4*/ 	.word	0x00000390


	//----- nvinfo : EIATTR_EXIT_INSTR_OFFSETS
	.align		4
.L_3039:
        /*00b8*/ 	.byte	0x04, 0x1c
        /*00ba*/ 	.short	(.L_3041 - .L_3040)


	//   ....[0]....
.L_3040:
        /*00bc*/ 	.word	0x00000220


	//   ....[1]....
        /*00c0*/ 	.word	0x00001ca0


	//   ....[2]....
        /*00c4*/ 	.word	0x00001df0


	//----- nvinfo : EIATTR_CTAIDZ_USED
	.align		4
.L_3041:
        /*00c8*/ 	.byte	0x01, 0x04
	.zero		2


	//----- nvinfo : EIATTR_MAX_THREADS
	.align		4
        /*00cc*/ 	.byte	0x04, 0x05
        /*00ce*/ 	.short	(.L_3043 - .L_3042)
.L_3042:
        /*00d0*/ 	.word	0x00000100
        /*00d4*/ 	.word	0x00000001
        /*00d8*/ 	.word	0x00000001


	//----- nvinfo : EIATTR_CRS_STACK_SIZE
	.align		4
.L_3043:
        /*00dc*/ 	.byte	0x04, 0x1e
        /*00de*/ 	.short	(.L_3045 - .L_3044)
.L_3044:
        /*00e0*/ 	.word	0x00000000
.L_3045:


//--------------------- .nv.info._ZN7cutlass13device_kernelIN5flash19FlashAttnFwdCombineIN4cute5tupleIJNS3_1CILi16EEENS5_ILi64EEEEEELi8ELi256ELi1ELb0ELb1EffNS_4arch4Sm80EEEEEvNT_6ParamsE --------------------------
	.section	.nv.info._ZN7cutlass13device_kernelIN5flash19FlashAttnFwdCombineIN4cute5tupleIJNS3_1CILi16EEENS5_ILi64EEEEEELi8ELi256ELi1ELb0ELb1EffNS_4arch4Sm80EEEEEvNT_6ParamsE,"",@"SHT_CUDA_INFO"
	.sectionflags	@""
	.align	4


	//----- nvinfo : EIATTR_CUDA_API_VERSION
	.align		4
        /*0000*/ 	.byte	0x04, 0x37
        /*0002*/ 	.short	(.L_3047 - .L_3046)
.L_3046:
        /*0004*/ 	.word	0x00000082


	//----- nvinfo : EIATTR_SW2861232_WAR
	.align		4
.L_3047:
        /*0008*/ 	.byte	0x01, 0x35
	.zero		2


	//----- nvinfo : EIATTR_PARAM_CBANK
	.align		4
        /*000c*/ 	.byte	0x04, 0x0a
        /*000e*/ 	.short	(.L_3049 - .L_3048)
	.align		4
.L_3048:
        /*0010*/ 	.word	index@(.nv.constant0._ZN7cutlass13device_kernelIN5flash19FlashAttnFwdCombineIN4cute5tupleIJNS3_1CILi16EEENS5_ILi64EEEEEELi8ELi256ELi1ELb0ELb1EffNS_4arch4Sm80EEEEEvNT_6ParamsE)
        /*0014*/ 	.short	0x0160
        /*0016*/ 	.short	0x00e8


	//----- nvinfo : EIATTR_CBANK_PARAM_SIZE
	.align		4
.L_3049:
        /*0018*/ 	.byte	0x03, 0x19
        /*001a*/ 	.short	0x00e8


	//----- nvinfo : EIATTR_KPARAM_INFO
	.align		4
        /*001c*/ 	.byte	0x04, 0x17
        /*001e*/ 	.short	(.L_3051 - .L_3050)
.L_3050:
        /*0020*/ 	.word	0x00000000
        /*0024*/ 	.short	0x0000
        /*0026*/ 	.short	0x0000
        /*0028*/ 	.byte	0x00, 0xf0, 0xa1, 0x03


	//----- nvinfo : EIATTR_MAXREG_COUNT
	.align		4
.L_3051:
        /*002c*/ 	.byte	0x03, 0x1b
        /*002e*/ 	.short	0x0080


	//----- nvinfo : EIATTR_NUM_BARRIERS
	.align		4
        /*0030*/ 	.byte	0x02, 0x4c
        /*0032*/ 	.byte	0x01
	.zero		1


	//----- nvinfo : EIATTR_EXTERNS
	.align		4
        /*0034*/ 	.byte	0x04, 0x0f
        /*0036*/ 	.short	(.L_3053 - .L_3052)


	//   ....[0]....
	.align		4
.L_3052:
        /*0038*/ 	.word	index@(__assertfail)


	//----- nvinfo : EIATTR_MERCURY_ISA_VERSION
	.align		4
.L_3053:
        /*003c*/ 	.byte	0x03, 0x5f
        /*003e*/ 	.short	0x0000


	//----- nvinfo : EIATTR_COOP_GROUP_MASK_REGIDS
	.align		4
        /*0040*/ 	.byte	0x04, 0x29
        /*0042*/ 	.short	(.L_3055 - .L_3054)


	//   ....[0]....
.L_3054:
        /*0044*/ 	.word	0xffffffff


	//   ....[1]....
        /*0048*/ 	.word	0xffffffff


	//   ....[2]....
        /*004c*/ 	.word	0xffffffff


	//   ....[3]....
        /*0050*/ 	.word	0xffffffff


	//   ....[4]....
        /*0054*/ 	.word	0xffffffff


	//   ....[5]....
        /*0058*/ 	.word	0xffffffff


	//   ....[6]....
        /*005c*/ 	.word	0xffffffff


	//   ....[7]....
        /*0060*/ 	.word	0xffffffff


	//   ....[8]....
        /*0064*/ 	.word	0xffffffff


	//   ....[9]....
        /*0068*/ 	.word	0xffffffff


	//   ....[10]....
        /*006c*/ 	.word	0xffffffff


	//   ....[11]....
        /*0070*/ 	.word	0xffffffff


	//   ....[12]....
        /*0074*/ 	.word	0xffffffff


	//----- nvinfo : EIATTR_COOP_GROUP_INSTR_OFFSETS
	.align		4
.L_3055:
        /*0078*/ 	.byte	0x04, 0x28
        /*007a*/ 	.short	(.L_3057 - .L_3056)


	//   ....[0]....
.L_3056:
        /*007c*/ 	.word	0x00002590


	//   ....[1]....
        /*0080*/ 	.word	0x000025e0


	//   ....[2]....
        /*0084*/ 	.word	0x00002610


	//   ....[3]....
        /*0088*/ 	.word	0x00002630


	//   ....[4]....
        /*008c*/ 	.word	0x00002c20


	//   ....[5]....
        /*0090*/ 	.word	0x00002c70


	//   ....[6]....
        /*0094*/ 	.word	0x00002c80


	//   ....[7]....
        /*0098*/ 	.word	0x00002cc0


	//   ....[8]....
        /*009c*/ 	.word	0x00002cd0


	//   ....[9]....
        /*00a0*/ 	.word	0x00002d00


	//   ....[10]....
        /*00a4*/ 	.word	0x00002d20


	//   ....[11]....
        /*00a8*/ 	.word	0x00002d50


	//   ....[12]....
        /*00ac*/ 	.word	0x00003f30


	//----- nvinfo : EIATTR_SYSCALL_OFFSETS
	.align		4
.L_3057:
        /*00b0*/ 	.byte	0x04, 0x46
        /*00b2*/ 	.short	(.L_3059 - .L_3058)


	//   ....[0]....
.L_3058:
        /*00b4*/ 	.word	0x000004b0


	//----- nvinfo : EIATTR_EXIT_INSTR_OFFSETS
	.align		4
.L_3059:
        /*00b8*/ 	.byte	0x04, 0x1c
        /*00ba*/ 	.short	(.L_3061 - .L_3060)


	//   ....[0]....
.L_3060:
        /*00bc*/ 	.word	0x00000200


	//   ....[1]....
        /*00c0*/ 	.word	0x00000360


	//   ....[2]....
        /*00c4*/ 	.word	0x00003e00


	//   ....[3]....
        /*00c8*/ 	.word	0x00003f10


	//----- nvinfo : EIATTR_CTAIDZ_USED
	.align		4
.L_3061:
        /*00cc*/ 	.byte	0x01, 0x04
	.zero		2


	//----- nvinfo : EIATTR_MAX_THREADS
	.align		4
        /*00d0*/ 	.byte	0x04, 0x05
        /*00d2*/ 	.short	(.L_3063 - .L_3062)
.L_3062:
        /*00d4*/ 	.word	0x00000100
        /*00d8*/ 	.word	0x00000001
        /*00dc*/ 	.word	0x00000001


	//----- nvinfo : EIATTR_CRS_STACK_SIZE
	.align		4
.L_3063:
        /*00e0*/ 	.byte	0x04, 0x1e
        /*00e2*/ 	.short	(.L_3065 - .L_3064)
.L_3064:
        /*00e4*/ 	.word	0x00000000
.L_3065:


//--------------------- .nv.info._ZN7cutlass13device_kernelIN5flash19FlashAttnFwdCombineIN4cute5tupleIJNS3_1CILi16EEENS5_ILi64EEEEEELi7ELi256ELi1ELb0ELb1EffNS_4arch4Sm80EEEEEvNT_6ParamsE --------------------------
	.section	.nv.info._ZN7cutlass13device_kernelIN5flash19FlashAttnFwdCombineIN4cute5tupleIJNS3_1CILi16EEENS5_ILi64EEEEEELi7ELi256ELi1ELb0ELb1EffNS_4arch4Sm80EEEEEvNT_6ParamsE,"",@"SHT_CUDA_INFO"
	.sectionflags	@""
	.align	4


	//----- nvinfo : EIATTR_CUDA_API_VERSION
	.align		4
        /*0000*/ 	.byte	0x04, 0x37
        /*0002*/ 	.short	(.L_3067 - .L_3066)
.L_3066:
        /*0004*/ 	.word	0x00000082


	//----- nvinfo : EIATTR_SW2861232_WAR
	.align		4
.L_3067:
        /*0008*/ 	.byte	0x01, 0x35
	.zero		2


	//----- nvinfo : EIATTR_PARAM_CBANK
	.align		4
        /*000c*/ 	.byte	0x04, 0x0a
        /*000e*/ 	.short	(.L_3069 - .L_3068)
	.align		4
.L_3068:
        /*0010*/ 	.word	index@(.nv.constant0._ZN7cutlass13device_kernelIN5flash19FlashAttnFwdCombineIN4cute5tupleIJNS3_1CILi16EEENS5_ILi64EEEEEELi7ELi256ELi1ELb0ELb1EffNS_4arch4Sm80EEEEEvNT_6ParamsE)
        /*0014*/ 	.short	0x0160
        /*0016*/ 	.short	0x00e8


	//----- nvinfo : EIATTR_CBANK_PARAM_SIZE
	.align		4
.L_3069:
        /*0018*/ 	.byte	0x03, 0x19
        /*001a*/ 	.short	0x00e8


	//----- nvinfo : EIATTR_KPARAM_INFO
	.align		4
        /*001c*/ 	.byte	0x04, 0x17
        /*001e*/ 	.short	(.L_3071 - .L_3070)
.L_3070:
        /*0020*/ 	.word	0x00000000
        /*0024*/ 	.short	0x0000
        /*0026*/ 	.short	0x0000
        /*0028*/ 	.byte	0x00, 0xf0, 0xa1, 0x03


	//----- nvinfo : EIATTR_MAXREG_COUNT
	.align		4
.L_3071:
        /*002c*/ 	.byte	0x03, 0x1b
        /*002e*/ 	.short	0x0080


	//----- nvinfo : EIATTR_NUM_BARRIERS
	.align		4
        /*0030*/ 	.byte	0x02, 0x4c
        /*0032*/ 	.byte	0x01
	.zero		1


	//----- nvinfo : EIATTR_EXTERNS
	.align		4
        /*0034*/ 	.byte	0x04, 0x0f
        /*0036*/ 	.short	(.L_3073 - .L_3072)


	//   ....[0]....
	.align		4
.L_3072:
        /*0038*/ 	.word	index@(__assertfail)


	//----- nvinfo : EIATTR_MERCURY_ISA_VERSION
	.align		4
.L_3073:
        /*003c*/ 	.byte	0x03, 0x5f
        /*003e*/ 	.short	0x0000


	//----- nvinfo : EIATTR_COOP_GROUP_MASK_REGIDS
	.align		4
        /*0040*/ 	.byte	0x04, 0x29
        /*0042*/ 	.short	(.L_3075 - .L_3074)


	//   ....[0]....
.L_3074:
        /*0044*/ 	.word	0xffffffff


	//   ....[1]....
        /*0048*/ 	.word	0xffffffff


	//   ....[2]....
        /*004c*/ 	.word	0xffffffff


	//   ....[3]....
        /*0050*/ 	.word	0xffffffff


	//   ....[4]....
        /*0054*/ 	.word	0xffffffff


	//   ....[5]....
        /*0058*/ 	.word	0xffffffff


	//   ....[6]....
        /*005c*/ 	.word	0xffffffff


	//   ....[7]....
        /*0060*/ 	.word	0xffffffff


	//   ....[8]....
        /*0064*/ 	.word	0xffffffff


	//   ....[9]....
        /*0068*/ 	.word	0xffffffff


	//   ....[10]....
        /*006c*/ 	.word	0xffffffff


	//   ....[11]....
        /*0070*/ 	.word	0xffffffff


	//   ....[12]....
        /*0074*/ 	.word	0xffffffff


	//----- nvinfo : EIATTR_COOP_GROUP_INSTR_OFFSETS
	.align		4
.L_3075:
        /*0078*/ 	.byte	0x04, 0x28
        /*007a*/ 	.short	(.L_3077 - .L_3076)


	//   ....[0]....
.L_3076:
        /*007c*/ 	.word	0x00001bf0


	//   ....[1]....
        /*0080*/ 	.word	0x00001c40


	//   ....[2]....
        /*0084*/ 	.word	0x00001c70


	//   ....[3]....
        /*0088*/ 	.word	0x00001c90


	//   ....[4]....
        /*008c*/ 	.word	0x00001f30


	//   ....[5]....
        /*0090*/ 	.word	0x00001fc0


	//   ....[6]....
        /*0094*/ 	.word	0x00001fe0


	//   ....[7]....
        /*0098*/ 	.word	0x00002000


	//   ....[8]....
        /*009c*/ 	.word	0x00002020


	//   ....[9]....
        /*00a0*/ 	.word	0x00002050


	//   ....[10]....
        /*00a4*/ 	.word	0x00002060


	//   ....[11]....
        /*00a8*/ 	.word	0x000020b0


	//   ....[12]....
        /*00ac*/ 	.word	0x00003190


	//----- nvinfo : EIATTR_SYSCALL_OFFSETS
	.align		4
.L_3077:
        /*00b0*/ 	.byte	0x04, 0x46
        /*00b2*/ 	.short	(.L_3079 - .L_3078)


	//   ....[0]....
.L_3078:
        /*00b4*/ 	.word	0x000004b0


	//----- nvinfo : EIATTR_EXIT_INSTR_OFFSETS
	.align		4
.L_3079:
        /*00b8*/ 	.byte	0x04, 0x1c
        /*00ba*/ 	.short	(.L_3081 - .L_3080)


	//   ....[0]....
.L_3080:
        /*00bc*/ 	.word	0x00000200


	//   ....[1]....
        /*00c0*/ 	.word	0x00000360


	//   ....[2]....
        /*00c4*/ 	.word	0x00003060


	//   ....[3]....
        /*00c8*/ 	.word	0x00003170


	//----- nvinfo : EIATTR_CTAIDZ_USED
	.align		4
.L_3081:
        /*00cc*/ 	.byte	0x01, 0x04
	.zero		2


	//----- nvinfo : EIATTR_MAX_THREADS
	.align		4
        /*00d0*/ 	.byte	0x04, 0x05
        /*00d2*/ 	.short	(.L_3083 - .L_3082)
.L_3082:
        /*00d4*/ 	.word	0x00000100
        /*00d8*/ 	.word	0x00000001
        /*00dc*/ 	.word	0x00000001


	//----- nvinfo : EIATTR_CRS_STACK_SIZE
	.align		4
.L_3083:
        /*00e0*/ 	.byte	0x04, 0x1e
        /*00e2*/ 	.short	(.L_3085 - .L_3084)
.L_3084:
        /*00e4*/ 	.word	0x00000000
.L_3085:


//--------------------- .nv.info._ZN7cutlass13device_kernelIN5flash19FlashAttnFwdCombineIN4cute5tupleIJNS3_1CILi16EEENS5_ILi64EEEEEELi6ELi256ELi1ELb0ELb1EffNS_4arch4Sm80EEEEEvNT_6ParamsE --------------------------
	.section	.nv.info._ZN7cutlass13device_kernelIN5flash19FlashAttnFwdCombineIN4cute5tupleIJNS3_1CILi16EEENS5_ILi64EEEEEELi6ELi256ELi1ELb0ELb1EffNS_4arch4Sm80EEEEEvNT_6ParamsE,"",@"SHT_CUDA_INFO"
	.sectionflags	@""
	.align	4


	//----- nvinfo : EIATTR_CUDA_API_VERSION
	.align		4
        /*0000*/ 	.byte	0x04, 0x37
        /*0002*/ 	.short	(.L_3087 - .L_3086)
.L_3086:
        /*0004*/ 	.word	0x00000082


	//----- nvinfo : EIATTR_SW2861232_WAR
	.align		4
.L_3087:
        /*0008*/ 	.byte	0x01, 0x35
	.zero		2


	//----- nvinfo : EIATTR_PARAM_CBANK
	.align		4
        /*000c*/ 	.byte	0x04, 0x0a
        /*000e*/ 	.short	(.L_3089 - .L_3088)
	.align		4
.L_3088:
        /*0010*/ 	.word	index@(.nv.constant0._ZN7cutlass13device_kernelIN5flash19FlashAttnFwdCombineIN4cute5tupleIJNS3_1CILi16EEENS5_ILi64EEEEEELi6ELi256ELi1ELb0ELb1EffNS_4arch4Sm80EEEEEvNT_6ParamsE)
        /*0014*/ 	.short	0x0160
        /*0016*/ 	.short	0x00e8


	//----- nvinfo : EIATTR_CBANK_PARAM_SIZE
	.align		4
.L_3089:
        /*0018*/ 	.byte	0x03, 0x19
        /*001a*/ 	.short	0x00e8


	//----- nvinfo : EIATTR_KPARAM_INFO
	.align		4
        /*001c*/ 	.byte	0x04, 0x17
        /*001e*/ 	.short	(.L_3091 - .L_3090)
.L_3090:
        /*0020*/ 	.word	0x00000000
        /*0024*/ 	.short	0x0000
        /*0026*/ 	.short	0x0000
        /*0028*/ 	.byte	0x00, 0xf0, 0xa1, 0x03


	//----- nvinfo : EIATTR_MAXREG_COUNT
	.align		4
.L_3091:
        /*002c*/ 	.byte	0x03, 0x1b
        /*002e*/ 	.short	0x0080


	//----- nvinfo : EIATTR_NUM_BARRIERS
	.align		4
        /*0030*/ 	.byte	0x02, 0x4c
        /*0032*/ 	.byte	0x01
	.zero		1


	//----- nvinfo : EIATTR_EXTERNS
	.align		4
        /*0034*/ 	.byte	0x04, 0x0f
        /*0036*/ 	.short	(.L_3093 - .L_3092)


	//   ....[0]....
	.align		4
.L_3092:
        /*0038*/ 	.word	index@(__assertfail)


	//----- nvinfo : EIATTR_MERCURY_ISA_VERSION
	.align		4
.L_3093:
        /*003c*/ 	.byte	0x03, 0x5f
        /*003e*/ 	.short	0x0000


	//----- nvinfo : EIATTR_COOP_GROUP_MASK_REGIDS
	.align		4
        /*0040*/ 	.byte	0x04, 0x29
        /*0042*/ 	.short	(.L_3095 - .L_3094)


	//   ....[0]....
.L_3094:
        /*0044*/ 	.word	0xffffffff


	//   ....[1]....
        /*0048*/ 	.word	0xffffffff


	//   ....[2]....
        /*004c*/ 	.word	0xffffffff


	//   ....[3]....
        /*0050*/ 	.word	0xffffffff


	//   ....[4]....
        /*0054*/ 	.word	0xffffffff


	//   ....[5]....
        /*0058*/ 	.word	0xffffffff


	//   ....[6]....
        /*005c*/ 	.word	0xffffffff


	//   ....[7]....
        /*0060*/ 	.word	0xffffffff


	//   ....[8]....
        /*0064*/ 	.word	0xffffffff


	//   ....[9]....
        /*0068*/ 	.word	0xffffffff


	//   ....[10]....
        /*006c*/ 	.word	0xffffffff


	//   ....[11]....
        /*0070*/ 	.word	0xffffffff


	//   ....[12]....
        /*0074*/ 	.word	0xffffffff


	//----- nvinfo : EIATTR_COOP_GROUP_INSTR_OFFSETS
	.align		4
.L_3095:
        /*0078*/ 	.byte	0x04, 0x28
        /*007a*/ 	.short	(.L_3097 - .L_3096)


	//   ....[0]....
.L_3096:
        /*007c*/ 	.word	0x000017a0


	//   ....[1]....
        /*0080*/ 	.word	0x000017f0


	//   ....[2]....
        /*0084*/ 	.word	0x00001820


	//   ....[3]....
        /*0088*/ 	.word	0x00001840


	//   ....[4]....
        /*008c*/ 	.word	0x00001980


	//   ....[5]....
        /*0090*/ 	.word	0x00001a00


	//   ....[6]....
        /*0094*/ 	.word	0x00001a10


	//   ....[7]....
        /*0098*/ 	.word	0x00001a40


	//   ....[8]....
        /*009c*/ 	.word	0x00001a50


	//   ....[9]....
        /*00a0*/ 	.word	0x00001a90


	//   ....[10]....
        /*00a4*/ 	.word	0x00001aa0


	//   ....[11]....
        /*00a8*/ 	.word	0x00001ad0


	//   ....[12]....
        /*00ac*/ 	.word	0x00002b60


	//----- nvinfo : EIATTR_SYSCALL_OFFSETS
	.align		4
.L_3097:
        /*00b0*/ 	.byte	0x04, 0x46
        /*00b2*/ 	.short	(.L_3099 - .L_3098)


	//   ....[0]....
.L_3098:
        /*00b4*/ 	.word	0x000004b0


	//----- nvinfo : EIATTR_EXIT_INSTR_OFFSETS
	.align		4
.L_3099:
        /*00b8*/ 	.byte	0x04, 0x1c
        /*00ba*/ 	.short	(.L_3101 - .L_3100)


	//   ....[0]....
.L_3100:
        /*00bc*/ 	.word	0x00000200


	//   ....[1]....
        /*00c0*/ 	.word	0x00000360


	//   ....[2]....
        /*00c4*/ 	.word	0x00002a30


	//   ....[3]....
        /*00c8*/ 	.word	0x00002b40


	//----- nvinfo : EIATTR_CTAIDZ_USED
	.align		4
.L_3101:
        /*00cc*/ 	.byte	0x01, 0x04
	.zero		2


	//----- nvinfo : EIATTR_MAX_THREADS
	.align		4
        /*00d0*/ 	.byte	0x04, 0x05
        /*00d2*/ 	.short	(.L_3103 - .L_3102)
.L_3102:
        /*00d4*/ 	.word	0x00000100
        /*00d8*/ 	.word	0x00000001
        /*00dc*/ 	.word	0x00000001


	//----- nvinfo : EIATTR_CRS_STACK_SIZE
	.align		4
.L_3103:
        /*00e0*/ 	.byte	0x04, 0x1e
        /*00e2*/ 	.short	(.L_3105 - .L_3104)
.L_3104:
        /*00e4*/ 	.word	0x00000000
.L_3105:


//--------------------- .nv.info._ZN7cutlass13device_kernelIN5flash19FlashAttnFwdCombineIN4cute5tupleIJNS3_1CILi16EEENS5_ILi64EEEEEELi5ELi256ELi1ELb0ELb1EffNS_4arch4Sm80EEEEEvNT_6ParamsE --------------------------
	.section	.nv.info._ZN7cutlass13device_kernelIN5flash19FlashAttnFwdCombineIN4cute5tupleIJNS3_1CILi16EEENS5_ILi64EEEEEELi5ELi256ELi1ELb0ELb1EffNS_4arch4Sm80EEEEEvNT_6ParamsE,"",@"SHT_CUDA_INFO"
	.sectionflags	@""
	.align	4


	//----- nvinfo : EIATTR_CUDA_API_VERSION
	.align		4
        /*0000*/ 	.byte	0x04, 0x37
        /*0002*/ 	.short	(.L_3107 - .L_3106)
.L_3106:
        /*0004*/ 	.word	0x00000082


	//----- nvinfo : EIATTR_SW2861232_WAR
	.align		4
.L_3107:
        /*0008*/ 	.byte	0x01, 0x35
	.zero		2


	//----- nvinfo : EIATTR_PARAM_CBANK
	.align		4
        /*000c*/ 	.byte	0x04, 0x0a
        /*000e*/ 	.short	(.L_3109 - .L_3108)
	.align		4
.L_3108:
        /*0010*/ 	.word	index@(.nv.constant0._ZN7cutlass13device_kernelIN5flash19FlashAttnFwdCombineIN4cute5tupleIJNS3_1CILi16EEENS5_ILi64EEEEEELi5ELi256ELi1ELb0ELb1EffNS_4arch4Sm80EEEEEvNT_6ParamsE)
        /*0014*/ 	.short	0x0160
        /*0016*/ 	.short	0x00e8


	//----- nvinfo : EIATTR_CBANK_PARAM_SIZE
	.align		4
.L_3109:
        /*0018*/ 	.byte	0x03, 0x19
        /*001a*/ 	.short	0x00e8


	//----- nvinfo : EIATTR_KPARAM_INFO
	.align		4
        /*001c*/ 	.byte	0x04, 0x17
        /*001e*/ 	.short	(.L_3111 - .L_3110)
.L_3110:
        /*0020*/ 	.word	0x00000000
        /*0024*/ 	.short	0x0000
        /*0026*/ 	.short	0x0000
        /*0028*/ 	.byte	0x00, 0xf0, 0xa1, 0x03


	//----- nvinfo : EIATTR_MAXREG_COUNT
	.align		4
.L_3111:
        /*002c*/ 	.byte	0x03, 0x1b
        /*002e*/ 	.short	0x0080


	//----- nvinfo : EIATTR_NUM_BARRIERS
	.align		4
        /*0030*/ 	.byte	0x02, 0x4c
        /*0032*/ 	.byte	0x01
	.zero		1


	//----- nvinfo : EIATTR_EXTERNS
	.align		4
        /*0034*/ 	.byte	0x04, 0x0f
        /*0036*/ 	.short	(.L_3113 - .L_3112)


	//   ....[0]....
	.align		4
.L_3112:
        /*0038*/ 	.word	index@(__assertfail)


	//----- nvinfo : EIATTR_MERCURY_ISA_VERSION
	.align		4
.L_3113:
        /*003c*/ 	.byte	0x03, 0x5f
        /*003e*/ 	.short	0x0000


	//----- nvinfo : EIATTR_COOP_GROUP_MASK_REGIDS
	.align		4
        /*0040*/ 	.byte	0x04, 0x29
        /*0042*/ 	.short	(.L_3115 - .L_3114)


	//   ....[0]....
.L_3114:
        /*0044*/ 	.word	0xffffffff


	//   ....[1]....
        /*0048*/ 	.word	0xffffffff


	//   ....[2]....
        /*004c*/ 	.word	0xffffffff


	//   ....[3]....
        /*0050*/ 	.word	0xffffffff


	//   ....[4]....
        /*0054*/ 	.word	0xffffffff


	//   ....[5]....
        /*0058*/ 	.word	0xffffffff


	//   ....[6]....
        /*005c*/ 	.word	0xffffffff


	//   ....[7]....
        /*0060*/ 	.word	0xffffffff


	//   ....[8]....
        /*0064*/ 	.word	0xffffffff


	//   ....[9]....
        /*0068*/ 	.word	0xffffffff


	//   ....[10]....
        /*006c*/ 	.word	0xffffffff


	//   ....[11]....
        /*0070*/ 	.word	0xffffffff


	//   ....[12]....
        /*0074*/ 	.word	0xffffffff


	//----- nvinfo : EIATTR_COOP_GROUP_INSTR_OFFSETS
	.align		4
.L_3115:
        /*0078*/ 	.byte	0x04, 0x28
        /*007a*/ 	.short	(.L_3117 - .L_3116)


	//   ....[0]....
.L_3116:
        /*007c*/ 	.word	0x00001560


	//   ....[1]....
        /*0080*/ 	.word	0x000015a0


	//   ....[2]....
        /*0084*/ 	.word	0x000015c0


	//   ....[3]....
        /*0088*/ 	.word	0x000015e0


	//   ....[4]....
        /*008c*/ 	.word	0x000016b0


	//   ....[5]....
        /*0090*/ 	.word	0x000016f0


	//   ....[6]....
        /*0094*/ 	.word	0x00001710


	//   ....[7]....
        /*0098*/ 	.word	0x00001730


	//   ....[8]....
        /*009c*/ 	.word	0x00001750


	//   ....[9]....
        /*00a0*/ 	.word	0x00001770


	//   ....[10]....
        /*00a4*/ 	.word	0x000017a0


	//   ....[11]....
        /*00a8*/ 	.word	0x000017c0


	//   ....[12]....
        /*00ac*/ 	.word	0x00002820


	//----- nvinfo : EIATTR_SYSCALL_OFFSETS
	.align		4
.L_3117:
        /*00b0*/ 	.byte	0x04, 0x46
        /*00b2*/ 	.short	(.L_3119 - .L_3118)


	//   ....[0]....
.L_3118:
        /*00b4*/ 	.word	0x000004b0


	//----- nvinfo : EIATTR_EXIT_INSTR_OFFSETS
	.align		4
.L_3119:
        /*00b8*/ 	.byte	0x04, 0x1c
        /*00ba*/ 	.short	(.L_3121 - .L_3120)


	//   ....[0]....
.L_3120:
        /*00bc*/ 	.word	0x00000200


	//   ....[1]....
        /*00c0*/ 	.word	0x00000360


	//   ....[2]....
        /*00c4*/ 	.word	0x000026f0


	//   ....[3]....
        /*00c8*/ 	.word	0x00002800


	//----- nvinfo : EIATTR_CTAIDZ_USED
	.align		4
.L_3121:
        /*00cc*/ 	.byte	0x01, 0x04
	.zero		2


	//----- nvinfo : EIATTR_MAX_THREADS
	.align		4
        /*00d0*/ 	.byte	0x04, 0x05
        /*00d2*/ 	.short	(.L_3123 - .L_3122)
.L_3122:
        /*00d4*/ 	.word	0x00000100
        /*00d8*/ 	.word	0x00000001
        /*00dc*/ 	.word	0x00000001


	//----- nvinfo : EIATTR_CRS_STACK_SIZE
	.align		4
.L_3123:
        /*00e0*/ 	.byte	0x04, 0x1e
        /*00e2*/ 	.short	(.L_3125 - .L_3124)
.L_3124:
        /*00e4*/ 	.word	0x00000000
.L_3125:


//--------------------- .nv.info._ZN7cutlass13device_kernelIN5flash19FlashAttnFwdCombineIN4cute5tupleIJNS3_1CILi16EEENS5_ILi64EEEEEELi4ELi256ELi1ELb0ELb1EffNS_4arch4Sm80EEEEEvNT_6ParamsE --------------------------
	.section	.nv.info._ZN7cutlass13device_kernelIN5flash19FlashAttnFwdCombineIN4cute5tupleIJNS3_1CILi16EEENS5_ILi64EEEEEELi4ELi256ELi1ELb0ELb1EffNS_4arch4Sm80EEEEEvNT_6ParamsE,"",@"SHT_CUDA_INFO"
	.sectionflags	@""
	.align	4


	//----- nvinfo : EIATTR_CUDA_API_VERSION
	.align		4
        /*0000*/ 	.byte	0x04, 0x37
        /*0002*/ 	.short	(.L_3127 - .L_3126)
.L_3126:
        /*0004*/ 	.word	0x00000082


	//----- nvinfo : EIATTR_SW2861232_WAR
	.align		4
.L_3127:
        /*0008*/ 	.byte	0x01, 0x35
	.zero		2


	//----- nvinfo : EIATTR_PARAM_CBANK
	.align		4
        /*000c*/ 	.byte	0x04, 0x0a
        /*000e*/ 	.short	(.L_3129 - .L_3128)
	.align		4
.L_3128:
        /*0010*/ 	.word	index@(.nv.constant0._ZN7cutlass13device_kernelIN5flash19FlashAttnFwdCombineIN4cute5tupleIJNS3_1CILi16EEENS5_ILi64EEEEEELi4ELi256ELi1ELb0ELb1EffNS_4arch4Sm80EEEEEvNT_6ParamsE)
        /*0014*/ 	.short	0x0160
        /*0016*/ 	.short	0x00e8


	//----- nvinfo : EIATTR_CBANK_PARAM_SIZE
	.align		4
.L_3129:
        /*0018*/ 	.byte	0x03, 0x19
        /*001a*/ 	.short	0x00e8


	//----- nvinfo : EIATTR_KPARAM_INFO
	.align		4
        /*001c*/ 	.byte	0x04, 0x17
        /*001e*/ 	.short	(.L_3131 - .L_3130)
.L_3130:
        /*0020*/ 	.word	0x00000000
        /*0024*/ 	.short	0x0000
        /*0026*/ 	.short	0x0000
        /*0028*/ 	.byte	0x00, 0xf0, 0xa1, 0x03


	//----- nvinfo : EIATTR_MAXREG_COUNT
	.align		4
.L_3131:
        /*002c*/ 	.byte	0x03, 0x1b
        /*002e*/ 	.short	0x0080


	//----- nvinfo : EIATTR_NUM_BARRIERS
	.align		4
        /*0030*/ 	.byte	0x02, 0x4c
        /*0032*/ 	.byte	0x01
	.zero		1


	//----- nvinfo : EIATTR_EXTERNS
	.align		4
        /*0034*/ 	.byte	0x04, 0x0f
        /*0036*/ 	.short	(.L_3133 - .L_3132)


	//   ....[0]....
	.align		4
.L_3132:
        /*0038*/ 	.word	index@(__assertfail)


	//----- nvinfo : EIATTR_MERCURY_ISA_VERSION
	.align		4
.L_3133:
        /*003c*/ 	.byte	0x03, 0x5f
        /*003e*/ 	.short	0x0000


	//----- nvinfo : EIATTR_COOP_GROUP_MASK_REGIDS
	.align		4
        /*0040*/ 	.byte	0x04, 0x29
        /*0042*/ 	.short	(.L_3135 - .L_3134)


	//   ....[0]....
.L_3134:
        /*0044*/ 	.word	0xffffffff


	//   ....[1]....
        /*0048*/ 	.word	0xffffffff


	//   ....[2]....
        /*004c*/ 	.word	0xffffffff


	//   ....[3]....
        /*0050*/ 	.word	0xffffffff


	//   ....[4]....
        /*0054*/ 	.word	0xffffffff


	//   ....[5]....
        /*0058*/ 	.word	0xffffffff


	//   ....[6]....
        /*005c*/ 	.word	0xffffffff


	//   ....[7]....
        /*0060*/ 	.word	0xffffffff


	//   ....[8]....
        /*0064*/ 	.word	0xffffffff


	//   ....[9]....
        /*0068*/ 	.word	0xffffffff


	//   ....[10]....
        /*006c*/ 	.word	0xffffffff


	//   ....[11]....
        /*0070*/ 	.word	0xffffffff


	//   ....[12]....
        /*0074*/ 	.word	0xffffffff


	//----- nvinfo : EIATTR_COOP_GROUP_INSTR_OFFSETS
	.align		4
.L_3135:
        /*0078*/ 	.byte	0x04, 0x28
        /*007a*/ 	.short	(.L_3137 - .L_3136)


	//   ....[0]....
.L_3136:
        /*007c*/ 	.word	0x00001440


	//   ....[1]....
        /*0080*/ 	.word	0x00001480


	//   ....[2]....
        /*0084*/ 	.word	0x000014a0


	//   ....[3]....
        /*0088*/ 	.word	0x000014c0


	//   ....[4]....
        /*008c*/ 	.word	0x00001550


	//   ....[5]....
        /*0090*/ 	.word	0x00001580


	//   ....[6]....
        /*0094*/ 	.word	0x00001590


	//   ....[7]....
        /*0098*/ 	.word	0x000015c0


	//   ....[8]....
        /*009c*/ 	.word	0x000015d0


	//   ....[9]....
        /*00a0*/ 	.word	0x00001600


	//   ....[10]....
        /*00a4*/ 	.word	0x00001610


	//   ....[11]....
        /*00a8*/ 	.word	0x00001670


	//   ....[12]....
        /*00ac*/ 	.word	0x00002680


	//----- nvinfo : EIATTR_SYSCALL_OFFSETS
	.align		4
.L_3137:
        /*00b0*/ 	.byte	0x04, 0x46
        /*00b2*/ 	.short	(.L_3139 - .L_3138)


	//   ....[0]....
.L_3138:
        /*00b4*/ 	.word	0x000004b0


	//----- nvinfo : EIATTR_EXIT_INSTR_OFFSETS
	.align		4
.L_3139:
        /*00b8*/ 	.byte	0x04, 0x1c
        /*00ba*/ 	.short	(.L_3141 - .L_3140)


	//   ....[0]....
.L_3140:
        /*00bc*/ 	.word	0x00000200


	//   ....[1]....
        /*00c0*/ 	.word	0x00000360


	//   ....[2]....
        /*00c4*/ 	.word	0x00002550


	//   ....[3]....
        /*00c8*/ 	.word	0x00002660


	//----- nvinfo : EIATTR_CTAIDZ_USED
	.align		4
.L_3141:
        /*00cc*/ 	.byte	0x01, 0x04
	.zero		2


	//----- nvinfo : EIATTR_MAX_THREADS
	.align		4
        /*00d0*/ 	.byte	0x04, 0x05
        /*00d2*/ 	.short	(.L_3143 - .L_3142)
.L_3142:
        /*00d4*/ 	.word	0x00000100
        /*00d8*/ 	.word	0x00000001
        /*00dc*/ 	.word	0x00000001


	//----- nvinfo : EIATTR_CRS_STACK_SIZE
	.align		4
.L_3143:
        /*00e0*/ 	.byte	0x04, 0x1e
        /*00e2*/ 	.short	(.L_3145 - .L_3144)
.L_3144:
        /*00e4*/ 	.word	0x00000000
.L_3145:


//--------------------- .nv.callgraph             --------------------------
	.section	.nv.callgraph,"",@"SHT_CUDA_CALLGRAPH"
	.align	4
	.sectionentsize	8
	.align		4
        /*0000*/ 	.word	0x00000000
	.align		4
        /*0004*/ 	.word	0xffffffff
	.align		4
        /*0008*/ 	.word	index@(_ZN7cutlass13device_kernelIN5flash19FlashAttnFwdCombineIN4cute5tupleIJNS3_1CILi8EEENS5_ILi128EEEEEELi8ELi256ELi1ELb0ELb0ENS_10bfloat16_tEfNS_4arch4Sm90EEEEEvNT_6ParamsE)
	.align		4
        /*000c*/ 	.word	index@(__assertfail)
	.align		4
        /*0010*/ 	.word	index@(_ZN7cutlass13device_kernelIN5flash19FlashAttnFwdCombineIN4cute5tupleIJNS3_1CILi8EEENS5_ILi128EEEEEELi7ELi256ELi1ELb0ELb0ENS_10bfloat16_tEfNS_4arch4Sm90EEEEEvNT_6ParamsE)
	.align		4
        /*0014*/ 	.word	index@(__assertfail)
	.align		4
        /*0018*/ 	.word	index@(_ZN7cutlass13device_kernelIN5flash19FlashAttnFwdCombineIN4cute5tupleIJNS3_1CILi8EEENS5_ILi128EEEEEELi6ELi256ELi1ELb0ELb0ENS_10bfloat16_tEfNS_4arch4Sm90EEEEEvNT_6ParamsE)
	.align		4
        /*001c*/ 	.word	index@(__assertfail)
	.align		4
        /*0020*/ 	.word	index@(_ZN7cutlass13device_kernelIN5flash19FlashAttnFwdCombineIN4cute5tupleIJNS3_1CILi8EEENS5_ILi128EEEEEELi5ELi256ELi1ELb0ELb0ENS_10bfloat16_tEfNS_4arch4Sm90EEEEEvNT_6ParamsE)
	.align		4
        /*0024*/ 	.word	index@(__assertfail)
	.align		4
        /*0028*/ 	.word	index@(_ZN7cutlass13device_kernelIN5flash19FlashAttnFwdCombineIN4cute5tupleIJNS3_1CILi8EEENS5_ILi128EEEEEELi8ELi256ELi1ELb0ELb1ENS_10bfloat16_tEfNS_4arch4Sm90EEEEEvNT_6ParamsE)
	.align		4
        /*002c*/ 	.word	index@(__assertfail)
	.align		4
        /*0030*/ 	.word	index@(_ZN7cutlass13device_kernelIN5flash19FlashAttnFwdCombineIN4cute5tupleIJNS3_1CILi8EEENS5_ILi128EEEEEELi7ELi256ELi1ELb0ELb1ENS_10bfloat16_tEfNS_4arch4Sm90EEEEEvNT_6ParamsE)
	.align		4
        /*0034*/ 	.word	index@(__assertfail)
	.align		4
        /*0038*/ 	.word	index@(_ZN7cutlass13device_kernelIN5flash19FlashAttnFwdCombineIN4cute5tupleIJNS3_1CILi8EEENS5_ILi128EEEEEELi6ELi256ELi1ELb0ELb1ENS_10bfloat16_tEfNS_4arch4Sm90EEEEEvNT_6ParamsE)
	.align		4
        /*003c*/ 	.word	index@(__assertfail)
	.align		4
        /*0040*/ 	.word	index@(_ZN7cutlass13device_kernelIN5flash19FlashAttnFwdCombineIN4cute5tupleIJNS3_1CILi8EEENS5_ILi128EEEEEELi5ELi256ELi1ELb0ELb1ENS_10bfloat16_tEfNS_4arch4Sm90EEEEEvNT_6ParamsE)
	.align		4
        /*0044*/ 	.word	index@(__assertfail)
	.align		4
        /*0048*/ 	.word	index@(_ZN7cutlass13device_kernelIN5flash19FlashAttnFwdCombineIN4cute5tupleIJNS3_1CILi8EEENS5_ILi128EEEEEELi8ELi256ELi1ELb0ELb0ENS_10bfloat16_tEfNS_4arch4Sm80EEEEEvNT_6ParamsE)
	.align		4
        /*004c*/ 	.word	index@(__assertfail)
	.align		4
        /*0050*/ 	.word	index@(_ZN7cutlass13device_kernelIN5flash19FlashAttnFwdCombineIN4cute5tupleIJNS3_1CILi8EEENS5_ILi128EEEEEELi7ELi256ELi1ELb0ELb0ENS_10bfloat16_tEfNS_4arch4Sm80EEEEEvNT_6ParamsE)
	.align		4
        /*0054*/ 	.word	index@(__assertfail)
	.align		4
        /*0058*/ 	.word	index@(_ZN7cutlass13device_kernelIN5flash19FlashAttnFwdCombineIN4cute5tupleIJNS3_1CILi8EEENS5_ILi128EEEEEELi6ELi256ELi1ELb0ELb0ENS_10bfloat16_tEfNS_4arch4Sm80EEEEEvNT_6ParamsE)
	.align		4
        /*005c*/ 	.word	index@(__assertfail)
	.align		4
        /*0060*/ 	.word	index@(_ZN7cutlass13device_kernelIN5flash19FlashAttnFwdCombineIN4cute5tupleIJNS3_1CILi8EEENS5_ILi128EEEEEELi5ELi256ELi1ELb0ELb0ENS_10bfloat16_tEfNS_4arch4Sm80EEEEEvNT_6ParamsE)
	.align		4
        /*0064*/ 	.word	index@(__assertfail)
	.align		4
        /*0068*/ 	.word	index@(_ZN7cutlass13device_kernelIN5flash19FlashAttnFwdCombineIN4cute5tupleIJNS3_1CILi8EEENS5_ILi128EEEEEELi8ELi256ELi1ELb0ELb1ENS_10bfloat16_tEfNS_4arch4Sm80EEEEEvNT_6ParamsE)
	.align		4
        /*006c*/ 	.word	index@(__assertfail)
	.align		4
        /*0070*/ 	.word	index@(_ZN7cutlass13device_kernelIN5flash19FlashAttnFwdCombineIN4cute5tupleIJNS3_1CILi8EEENS5_ILi128EEEEEELi7ELi256ELi1ELb0ELb1ENS_10bfloat16_tEfNS_4arch4Sm80EEEEEvNT_6ParamsE)
	.align		4
        /*0074*/ 	.word	index@(__assertfail)
	.align		4
        /*0078*/ 	.word	index@(_ZN7cutlass13device_kernelIN5flash19FlashAttnFwdCombineIN4cute5tupleIJNS3_1CILi8EEENS5_ILi128EEEEEELi6ELi256ELi1ELb0ELb1ENS_10bfloat16_tEfNS_4arch4Sm80EEEEEvNT_6ParamsE)
	.align		4
        /*007c*/ 	.word	index@(__assertfail)
	.align		4
        /*0080*/ 	.word	index@(_ZN7cutlass13device_kernelIN5flash19FlashAttnFwdCombineIN4cute5tupleIJNS3_1CILi8EEENS5_ILi128EEEEEELi5ELi256ELi1ELb0ELb1ENS_10bfloat16_tEfNS_4arch4Sm80EEEEEvNT_6ParamsE)
	.align		4
        /*0084*/ 	.word	index@(__assertfail)
	.align		4
        /*0088*/ 	.word	index@(_ZN7cutlass13device_kernelIN5flash19FlashAttnFwdCombineIN4cute5tupleIJNS3_1CILi16EEENS5_ILi64EEEEEELi8ELi256ELi1ELb0ELb0ENS_10bfloat16_tEfNS_4arch4Sm90EEEEEvNT_6ParamsE)
	.align		4
        /*008c*/ 	.word	index@(__assertfail)
	.align		4
        /*0090*/ 	.word	index@(_ZN7cutlass13device_kernelIN5flash19FlashAttnFwdCombineIN4cute5tupleIJNS3_1CILi16EEENS5_ILi64EEEEEELi7ELi256ELi1ELb0ELb0ENS_10bfloat16_tEfNS_4arch4Sm90EEEEEvNT_6ParamsE)
	.align		4
        /*0094*/ 	.word	index@(__assertfail)
	.align		4
        /*0098*/ 	.word	index@(_ZN7cutlass13device_kernelIN5flash19FlashAttnFwdCombineIN4cute5tupleIJNS3_1CILi16EEENS5_ILi64EEEEEELi6ELi256ELi1ELb0ELb0ENS_10bfloat16_tEfNS_4arch4Sm90EEEEEvNT_6ParamsE)
	.align		4
        /*009c*/ 	.word	index@(__assertfail)
	.align		4
        /*00a0*/ 	.word	index@(_ZN7cutlass13device_kernelIN5flash19FlashAttnFwdCombineIN4cute5tupleIJNS3_1CILi16EEENS5_ILi64EEEEEELi5ELi256ELi1ELb0ELb0ENS_10bfloat16_tEfNS_4arch4Sm90EEEEEvNT_6ParamsE)
	.align		4
        /*00a4*/ 	.word	index@(__assertfail)
	.align		4
        /*00a8*/ 	.word	index@(_ZN7cutlass13device_kernelIN5flash19FlashAttnFwdCombineIN4cute5tupleIJNS3_1CILi16EEENS5_ILi64EEEEEELi4ELi256ELi1ELb0ELb0ENS_10bfloat16_tEfNS_4arch4Sm90EEEEEvNT_6ParamsE)
	.align		4
        /*00ac*/ 	.word	index@(__assertfail)
	.align		4
        /*00b0*/ 	.word	index@(_ZN7cutlass13device_kernelIN5flash19FlashAttnFwdCombineIN4cute5tupleIJNS3_1CILi16EEENS5_ILi64EEEEEELi8ELi256ELi1ELb0ELb1ENS_10bfloat16_tEfNS_4arch4Sm90EEEEEvNT_6ParamsE)
	.align		4
        /*00b4*/ 	.word	index@(__assertfail)
	.align		4
        /*00b8*/ 	.word	index@(_ZN7cutlass13device_kernelIN5flash19FlashAttnFwdCombineIN4cute5tupleIJNS3_1CILi16EEENS5_ILi64EEEEEELi7ELi256ELi1ELb0ELb1ENS_10bfloat16_tEfNS_4arch4Sm90EEEEEvNT_6ParamsE)
	.align		4
        /*00bc*/ 	.word	index@(__assertfail)
	.align		4
        /*00c0*/ 	.word	index@(_ZN7cutlass13device_kernelIN5flash19FlashAttnFwdCombineIN4cute5tupleIJNS3_1CILi16EEENS5_ILi64EEEEEELi6ELi256ELi1ELb0ELb1ENS_10bfloat16_tEfNS_4arch4Sm90EEEEEvNT_6ParamsE)
	.align		4
        /*00c4*/ 	.word	index@(__assertfail)
	.align		4
        /*00c8*/ 	.word	index@(_ZN7cutlass13device_kernelIN5flash19FlashAttnFwdCombineIN4cute5tupleIJNS3_1CILi16EEENS5_ILi64EEEEEELi5ELi256ELi1ELb0ELb1ENS_10bfloat16_tEfNS_4arch4Sm90EEEEEvNT_6ParamsE)
	.align		4
        /*00cc*/ 	.word	index@(__assertfail)
	.align		4
        /*00d0*/ 	.word	index@(_ZN7cutlass13device_kernelIN5flash19FlashAttnFwdCombineIN4cute5tupleIJNS3_1CILi16EEENS5_ILi64EEEEEELi4ELi256ELi1ELb0ELb1ENS_10bfloat16_tEfNS_4arch4Sm90EEEEEvNT_6ParamsE)
	.align		4
        /*00d4*/ 	.word	index@(__assertfail)
	.align		4
        /*00d8*/ 	.word	index@(_ZN7cutlass13device_kernelIN5flash19FlashAttnFwdCombineIN4cute5tupleIJNS3_1CILi16EEENS5_ILi64EEEEEELi8ELi256ELi1ELb0ELb0ENS_10bfloat16_tEfNS_4arch4Sm80EEEEEvNT_6ParamsE)
	.align		4
        /*00dc*/ 	.word	index@(__assertfail)
	.align		4
        /*00e0*/ 	.word	index@(_ZN7cutlass13device_kernelIN5flash19FlashAttnFwdCombineIN4cute5tupleIJNS3_1CILi16EEENS5_ILi64EEEEEELi7ELi256ELi1ELb0ELb0ENS_10bfloat16_tEfNS_4arch4Sm80EEEEEvNT_6ParamsE)
	.align		4
        /*00e4*/ 	.word	index@(__assertfail)
	.align		4
        /*00e8*/ 	.word	index@(_ZN7cutlass13device_kernelIN5flash19FlashAttnFwdCombineIN4cute5tupleIJNS3_1CILi16EEENS5_ILi64EEEEEELi6ELi256ELi1ELb0ELb0ENS_10bfloat16_tEfNS_4arch4Sm80EEEEEvNT_6ParamsE)
	.align		4
        /*00ec*/ 	.word	index@(__assertfail)
	.align		4
        /*00f0*/ 	.word	index@(_ZN7cutlass13device_kernelIN5flash19FlashAttnFwdCombineIN4cute5tupleIJNS3_1CILi16EEENS5_ILi64EEEEEELi5ELi256ELi1ELb0ELb0ENS_10bfloat16_tEfNS_4arch4Sm80EEEEEvNT_6ParamsE)
	.align		4
        /*00f4*/ 	.word	index@(__assertfail)
	.align		4
        /*00f8*/ 	.word	index@(_ZN7cutlass13device_kernelIN5flash19FlashAttnFwdCombineIN4cute5tupleIJNS3_1CILi16EEENS5_ILi64EEEEEELi4ELi256ELi1ELb0ELb0ENS_10bfloat16_tEfNS_4arch4Sm80EEEEEvNT_6ParamsE)
	.align		4
        /*00fc*/ 	.word	index@(__assertfail)
	.align		4
        /*0100*/ 	.word	index@(_ZN7cutlass13device_kernelIN5flash19FlashAttnFwdCombineIN4cute5tupleIJNS3_1CILi16EEENS5_ILi64EEEEEELi8ELi256ELi1ELb0ELb1ENS_10bfloat16_tEfNS_4arch4Sm80EEEEEvNT_6ParamsE)
	.align		4
        /*0104*/ 	.word	index@(__assertfail)
	.align		4
        /*0108*/ 	.word	index@(_ZN7cutlass13device_kernelIN5flash19FlashAttnFwdCombineIN4cute5tupleIJNS3_1CILi16EEENS5_ILi64EEEEEELi7ELi256ELi1ELb0ELb1ENS_10bfloat16_tEfNS_4arch4Sm80EEEEEvNT_6ParamsE)
	.align		4
        /*010c*/ 	.word	index@(__assertfail)
	.align		4
        /*0110*/ 	.word	index@(_ZN7cutlass13device_kernelIN5flash19FlashAttnFwdCombineIN4cute5tupleIJNS3_1CILi16EEENS5_ILi64EEEEEELi6ELi256ELi1ELb0ELb1ENS_10bfloat16_tEfNS_4arch4Sm80EEEEEvNT_6ParamsE)
	.align		4
        /*0114*/ 	.word	index@(__assertfail)
	.align		4
        /*0118*/ 	.word	index@(_ZN7cutlass13device_kernelIN5flash19FlashAttnFwdCombineIN4cute5tupleIJNS3_1CILi16EEENS5_ILi64EEEEEELi5ELi256ELi1ELb0ELb1ENS_10bfloat16_tEfNS_4arch4Sm80EEEEEvNT_6ParamsE)
	.align		4
        /*011c*/ 	.word	index@(__assertfail)
	.align		4
        /*0120*/ 	.word	index@(_ZN7cutlass13device_kernelIN5flash19FlashAttnFwdCombineIN4cute5tupleIJNS3_1CILi16EEENS5_ILi64EEEEEELi4ELi256ELi1ELb0ELb1ENS_10bfloat16_tEfNS_4arch4Sm80EEEEEvNT_6ParamsE)
	.align		4
        /*0124*/ 	.word	index@(__assertfail)
	.align		4
        /*0128*/ 	.word	index@(_ZN7cutlass13device_kernelIN5flash19FlashAttnFwdCombineIN4cute5tupleIJNS3_1CILi8EEENS5_ILi128EEEEEELi8ELi256ELi1ELb0ELb0ENS_6half_tEfNS_4arch4Sm90EEEEEvNT_6ParamsE)
	.align		4
        /*012c*/ 	.word	index@(__assertfail)
	.align		4
        /*0130*/ 	.word	index@(_ZN7cutlass13device_kernelIN5flash19FlashAttnFwdCombineIN4cute5tupleIJNS3_1CILi8EEENS5_ILi128EEEEEELi7ELi256ELi1ELb0ELb0ENS_6half_tEfNS_4arch4Sm90EEEEEvNT_6ParamsE)
	.align		4
        /*0134*/ 	.word	index@(__assertfail)
	.align		4
        /*0138*/ 	.word	index@(_ZN7cutlass13device_kernelIN5flash19FlashAttnFwdCombineIN4cute5tupleIJNS3_1CILi8EEENS5_ILi128EEEEEELi6ELi256ELi1ELb0ELb0ENS_6half_tEfNS_4arch4Sm90EEEEEvNT_6ParamsE)
	.align		4
        /*013c*/ 	.word	index@(__assertfail)
	.align		4
        /*0140*/ 	.word	index@(_ZN7cutlass13device_kernelIN5flash19FlashAttnFwdCombineIN4cute5tupleIJNS3_1CILi8EEENS5_ILi128EEEEEELi5ELi256ELi1ELb0ELb0ENS_6half_tEfNS_4arch4Sm90EEEEEvNT_6ParamsE)
	.align		4
        /*0144*/ 	.word	index@(__assertfail)
	.align		4
        /*0148*/ 	.word	index@(_ZN7cutlass13device_kernelIN5flash19FlashAttnFwdCombineIN4cute5tupleIJNS3_1CILi8EEENS5_ILi128EEEEEELi8ELi256ELi1ELb0ELb1ENS_6half_tEfNS_4arch4Sm90EEEEEvNT_6ParamsE)
	.align		4
        /*014c*/ 	.word	index@(__assertfail)
	.align		4
        /*0150*/ 	.word	index@(_ZN7cutlass13device_kernelIN5flash19FlashAttnFwdCombineIN4cute5tupleIJNS3_1CILi8EEENS5_ILi128EEEEEELi7ELi256ELi1ELb0ELb1ENS_6half_tEfNS_4arch4Sm90EEEEEvNT_6ParamsE)
	.align		4
        /*0154*/ 	.word	index@(__assertfail)
	.align		4
        /*0158*/ 	.word	index@(_ZN7cutlass13device_kernelIN5flash19FlashAttnFwdCombineIN4cute5tupleIJNS3_1CILi8EEENS5_ILi128EEEEEELi6ELi256ELi1ELb0ELb1ENS_6half_tEfNS_4arch4Sm90EEEEEvNT_6ParamsE)
	.align		4
        /*015c*/ 	.word	index@(__assertfail)
	.align		4
        /*0160*/ 	.word	index@(_ZN7cutlass13device_kernelIN5flash19FlashAttnFwdCombineIN4cute5tupleIJNS3_1CILi8EEENS5_ILi128EEEEEELi5ELi256ELi1ELb0ELb1ENS_6half_tEfNS_4arch4Sm90EEEEEvNT_6ParamsE)
	.align		4
        /*0164*/ 	.word	index@(__assertfail)
	.align		4
        /*0168*/ 	.word	index@(_ZN7cutlass13device_kernelIN5flash19FlashAttnFwdCombineIN4cute5tupleIJNS3_1CILi8EEENS5_ILi128EEEEEELi8ELi256ELi1ELb0ELb0ENS_6half_tEfNS_4arch4Sm80EEEEEvNT_6ParamsE)
	.align		4
        /*016c*/ 	.word	index@(__assertfail)
	.align		4
        /*0170*/ 	.word	index@(_ZN7cutlass13device_kernelIN5flash19FlashAttnFwdCombineIN4cute5tupleIJNS3_1CILi8EEENS5_ILi128EEEEEELi7ELi256ELi1ELb0ELb0ENS_6half_tEfNS_4arch4Sm80EEEEEvNT_6ParamsE)
	.align		4
        /*0174*/ 	.word	index@(__assertfail)
	.align		4
        /*0178*/ 	.word	index@(_ZN7cutlass13device_kernelIN5flash19FlashAttnFwdCombineIN4cute5tupleIJNS3_1CILi8EEENS5_ILi128EEEEEELi6ELi256ELi1ELb0ELb0ENS_6half_tEfNS_4arch4Sm80EEEEEvNT_6ParamsE)
	.align		4
        /*017c*/ 	.word	index@(__assertfail)
	.align		4
        /*0180*/ 	.word	index@(_ZN7cutlass13device_kernelIN5flash19FlashAttnFwdCombineIN4cute5tupleIJNS3_1CILi8EEENS5_ILi128EEEEEELi5ELi256ELi1ELb0ELb0ENS_6half_tEfNS_4arch4Sm80EEEEEvNT_6ParamsE)
	.align		4
        /*0184*/ 	.word	index@(__assertfail)
	.align		4
        /*0188*/ 	.word	index@(_ZN7cutlass13device_kernelIN5flash19FlashAttnFwdCombineIN4cute5tupleIJNS3_1CILi8EEENS5_ILi128EEEEEELi8ELi256ELi1ELb0ELb1ENS_6half_tEfNS_4arch4Sm80EEEEEvNT_6ParamsE)
	.align		4
        /*018c*/ 	.word	index@(__assertfail)
	.align		4
        /*0190*/ 	.word	index@(_ZN7cutlass13device_kernelIN5flash19FlashAttnFwdCombineIN4cute5tupleIJNS3_1CILi8EEENS5_ILi128EEEEEELi7ELi256ELi1ELb0ELb1ENS_6half_tEfNS_4arch4Sm80EEEEEvNT_6ParamsE)
	.align		4
        /*0194*/ 	.word	index@(__assertfail)
	.align		4
        /*0198*/ 	.word	index@(_ZN7cutlass13device_kernelIN5flash19FlashAttnFwdCombineIN4cute5tupleIJNS3_1CILi8EEENS5_ILi128EEEEEELi6ELi256ELi1ELb0ELb1ENS_6half_tEfNS_4arch4Sm80EEEEEvNT_6ParamsE)
	.align		4
        /*019c*/ 	.word	index@(__assertfail)
	.align		4
        /*01a0*/ 	.word	index@(_ZN7cutlass13device_kernelIN5flash19FlashAttnFwdCombineIN4cute5tupleIJNS3_1CILi8EEENS5_ILi128EEEEEELi5ELi256ELi1ELb0ELb1ENS_6half_tEfNS_4arch4Sm80EEEEEvNT_6ParamsE)
	.align		4
        /*01a4*/ 	.word	index@(__assertfail)
	.align		4
        /*01a8*/ 	.word	index@(_ZN7cutlass13device_kernelIN5flash19FlashAttnFwdCombineIN4cute5tupleIJNS3_1CILi16EEENS5_ILi64EEEEEELi8ELi256ELi1ELb0ELb0ENS_6half_tEfNS_4arch4Sm90EEEEEvNT_6ParamsE)
	.align		4
        /*01ac*/ 	.word	index@(__assertfail)
	.align		4
        /*01b0*/ 	.word	index@(_ZN7cutlass13device_kernelIN5flash19FlashAttnFwdCombineIN4cute5tupleIJNS3_1CILi16EEENS5_ILi64EEEEEELi7ELi256ELi1ELb0ELb0ENS_6half_tEfNS_4arch4Sm90EEEEEvNT_6ParamsE)
	.align		4
        /*01b4*/ 	.word	index@(__assertfail)
	.align		4
        /*01b8*/ 	.word	index@(_ZN7cutlass13device_kernelIN5flash19FlashAttnFwdCombineIN4cute5tupleIJNS3_1CILi16EEENS5_ILi64EEEEEELi6ELi256ELi1ELb0ELb0ENS_6half_tEfNS_4arch4Sm90EEEEEvNT_6ParamsE)
	.align		4
        /*01bc*/ 	.word	index@(__assertfail)
	.align		4
        /*01c0*/ 	.word	index@(_ZN7cutlass13device_kernelIN5flash19FlashAttnFwdCombineIN4cute5tupleIJNS3_1CILi16EEENS5_ILi64EEEEEELi5ELi256ELi1ELb0ELb0ENS_6half_tEfNS_4arch4Sm90EEEEEvNT_6ParamsE)
	.align		4
        /*01c4*/ 	.word	index@(__assertfail)
	.align		4
        /*01c8*/ 	.word	index@(_ZN7cutlass13device_kernelIN5flash19FlashAttnFwdCombineIN4cute5tupleIJNS3_1CILi16EEENS5_ILi64EEEEEELi4ELi256ELi1ELb0ELb0ENS_6half_tEfNS_4arch4Sm90EEEEEvNT_6ParamsE)
	.align		4
        /*01cc*/ 	.word	index@(__assertfail)
	.align		4
        /*01d0*/ 	.word	index@(_ZN7cutlass13device_kernelIN5flash19FlashAttnFwdCombineIN4cute5tupleIJNS3_1CILi16EEENS5_ILi64EEEEEELi8ELi256ELi1ELb0ELb1ENS_6half_tEfNS_4arch4Sm90EEEEEvNT_6ParamsE)
	.align		4
        /*01d4*/ 	.word	index@(__assertfail)
	.align		4
        /*01d8*/ 	.word	index@(_ZN7cutlass13device_kernelIN5flash19FlashAttnFwdCombineIN4cute5tupleIJNS3_1CILi16EEENS5_ILi64EEEEEELi7ELi256ELi1ELb0ELb1ENS_6half_tEfNS_4arch4Sm90EEEEEvNT_6ParamsE)
	.align		4
        /*01dc*/ 	.word	index@(__assertfail)
	.align		4
        /*01e0*/ 	.word	index@(_ZN7cutlass13device_kernelIN5flash19FlashAttnFwdCombineIN4cute5tupleIJNS3_1CILi16EEENS5_ILi64EEEEEELi6ELi256ELi1ELb0ELb1ENS_6half_tEfNS_4arch4Sm90EEEEEvNT_6ParamsE)
	.align		4
        /*01e4*/ 	.word	index@(__assertfail)
	.align		4
        /*01e8*/ 	.word	index@(_ZN7cutlass13device_kernelIN5flash19FlashAttnFwdCombineIN4cute5tupleIJNS3_1CILi16EEENS5_ILi64EEEEEELi5ELi256ELi1ELb0ELb1ENS_6half_tEfNS_4arch4Sm90EEEEEvNT_6ParamsE)
	.align		4
        /*01ec*/ 	.word	index@(__assertfail)
	.align		4
        /*01f0*/ 	.word	index@(_ZN7cutlass13device_kernelIN5flash19FlashAttnFwdCombineIN4cute5tupleIJNS3_1CILi16EEENS5_ILi64EEEEEELi4ELi256ELi1ELb0ELb1ENS_6half_tEfNS_4arch4Sm90EEEEEvNT_6ParamsE)
	.align		4
        /*01f4*/ 	.word	index@(__assertfail)
	.align		4
        /*01f8*/ 	.word	index@(_ZN7cutlass13device_kernelIN5flash19FlashAttnFwdCombineIN4cute5tupleIJNS3_1CILi16EEENS5_ILi64EEEEEELi8ELi256ELi1ELb0ELb0ENS_6half_tEfNS_4arch4Sm80EEEEEvNT_6ParamsE)
	.align		4
        /*01fc*/ 	.word	index@(__assertfail)
	.align		4
        /*0200*/ 	.word	index@(_ZN7cutlass13device_kernelIN5flash19FlashAttnFwdCombineIN4cute5tupleIJNS3_1CILi16EEENS5_ILi64EEEEEELi7ELi256ELi1ELb0ELb0ENS_6half_tEfNS_4arch4Sm80EEEEEvNT_6ParamsE)
	.align		4
        /*0204*/ 	.word	index@(__assertfail)
	.align		4
        /*0208*/ 	.word	index@(_ZN7cutlass13device_kernelIN5flash19FlashAttnFwdCombineIN4cute5tupleIJNS3_1CILi16EEENS5_ILi64EEEEEELi6ELi256ELi1ELb0ELb0ENS_6half_tEfNS_4arch4Sm80EEEEEvNT_6ParamsE)
	.align		4
        /*020c*/ 	.word	index@(__assertfail)
	.align		4
        /*0210*/ 	.word	index@(_ZN7cutlass13device_kernelIN5flash19FlashAttnFwdCombineIN4cute5tupleIJNS3_1CILi16EEENS5_ILi64EEEEEELi5ELi256ELi1ELb0ELb0ENS_6half_tEfNS_4arch4Sm80EEEEEvNT_6ParamsE)
	.align		4
        /*0214*/ 	.word	index@(__assertfail)
	.align		4
        /*0218*/ 	.word	index@(_ZN7cutlass13device_kernelIN5flash19FlashAttnFwdCombineIN4cute5tupleIJNS3_1CILi16EEENS5_ILi64EEEEEELi4ELi256ELi1ELb0ELb0ENS_6half_tEfNS_4arch4Sm80EEEEEvNT_6ParamsE)
	.align		4
        /*021c*/ 	.word	index@(__assertfail)
	.align		4
        /*0220*/ 	.word	index@(_ZN7cutlass13device_kernelIN5flash19FlashAttnFwdCombineIN4cute5tupleIJNS3_1CILi16EEENS5_ILi64EEEEEELi8ELi256ELi1ELb0ELb1ENS_6half_tEfNS_4arch4Sm80EEEEEvNT_6ParamsE)
	.align		4
        /*0224*/ 	.word	index@(__assertfail)
	.align		4
        /*0228*/ 	.word	index@(_ZN7cutlass13device_kernelIN5flash19FlashAttnFwdCombineIN4cute5tupleIJNS3_1CILi16EEENS5_ILi64EEEEEELi7ELi256ELi1ELb0ELb1ENS_6half_tEfNS_4arch4Sm80EEEEEvNT_6ParamsE)
	.align		4
        /*022c*/ 	.word	index@(__assertfail)
	.align		4
        /*0230*/ 	.word	index@(_ZN7cutlass13device_kernelIN5flash19FlashAttnFwdCombineIN4cute5tupleIJNS3_1CILi16EEENS5_ILi64EEEEEELi6ELi256ELi1ELb0ELb1ENS_6half_tEfNS_4arch4Sm80EEEEEvNT_6ParamsE)
	.align		4
        /*0234*/ 	.word	index@(__assertfail)
	.align		4
        /*0238*/ 	.word	index@(_ZN7cutlass13device_kernelIN5flash19FlashAttnFwdCombineIN4cute5tupleIJNS3_1CILi16EEENS5_ILi64EEEEEELi5ELi256ELi1ELb0ELb1ENS_6half_tEfNS_4arch4Sm80EEEEEvNT_6ParamsE)
	.align		4
        /*023c*/ 	.word	index@(__assertfail)
	.align		4
        /*0240*/ 	.word	index@(_ZN7cutlass13device_kernelIN5flash19FlashAttnFwdCombineIN4cute5tupleIJNS3_1CILi16EEENS5_ILi64EEEEEELi4ELi256ELi1ELb0ELb1ENS_6half_tEfNS_4arch4Sm80EEEEEvNT_6ParamsE)
	.align		4
        /*0244*/ 	.word	index@(__assertfail)
	.align		4
        /*0248*/ 	.word	index@(_ZN7cutlass13device_kernelIN5flash19FlashAttnFwdCombineIN4cute5tupleIJNS3_1CILi8EEENS5_ILi128EEEEEELi8ELi256ELi1ELb0ELb0EffNS_4arch4Sm90EEEEEvNT_6ParamsE)
	.align		4
        /*024c*/ 	.word	index@(__assertfail)
	.align		4
        /*0250*/ 	.word	index@(_ZN7cutlass13device_kernelIN5flash19FlashAttnFwdCombineIN4cute5tupleIJNS3_1CILi8EEENS5_ILi128EEEEEELi7ELi256ELi1ELb0ELb0EffNS_4arch4Sm90EEEEEvNT_6ParamsE)
	.align		4
        /*0254*/ 	.word	index@(__assertfail)
	.align		4
        /*0258*/ 	.word	index@(_ZN7cutlass13device_kernelIN5flash19FlashAttnFwdCombineIN4cute5tupleIJNS3_1CILi8EEENS5_ILi128EEEEEELi6ELi256ELi1ELb0ELb0EffNS_4arch4Sm90EEEEEvNT_6ParamsE)
	.align		4
        /*025c*/ 	.word	index@(__assertfail)
	.align		4
        /*0260*/ 	.word	index@(_ZN7cutlass13device_kernelIN5flash19FlashAttnFwdCombineIN4cute5tupleIJNS3_1CILi8EEENS5_ILi128EEEEEELi5ELi256ELi1ELb0ELb0EffNS_4arch4Sm90EEEEEvNT_6ParamsE)
	.align		4
        /*0264*/ 	.word	index@(__assertfail)
	.align		4
        /*0268*/ 	.word	index@(_ZN7cutlass13device_kernelIN5flash19FlashAttnFwdCombineIN4cute5tupleIJNS3_1CILi8EEENS5_ILi128EEEEEELi8ELi256ELi1ELb0ELb1EffNS_4arch4Sm90EEEEEvNT_6ParamsE)
	.align		4
        /*026c*/ 	.word	index@(__assertfail)
	.align		4
        /*0270*/ 	.word	index@(_ZN7cutlass13device_kernelIN5flash19FlashAttnFwdCombineIN4cute5tupleIJNS3_1CILi8EEENS5_ILi128EEEEEELi7ELi256ELi1ELb0ELb1EffNS_4arch4Sm90EEEEEvNT_6ParamsE)
	.align		4
        /*0274*/ 	.word	index@(__assertfail)
	.align		4
        /*0278*/ 	.word	index@(_ZN7cutlass13device_kernelIN5flash19FlashAttnFwdCombineIN4cute5tupleIJNS3_1CILi8EEENS5_ILi128EEEEEELi6ELi256ELi1ELb0ELb1EffNS_4arch4Sm90EEEEEvNT_6ParamsE)
	.align		4
        /*027c*/ 	.word	index@(__assertfail)
	.align		4
        /*0280*/ 	.word	index@(_ZN7cutlass13device_kernelIN5flash19FlashAttnFwdCombineIN4cute5tupleIJNS3_1CILi8EEENS5_ILi128EEEEEELi5ELi256ELi1ELb0ELb1EffNS_4arch4Sm90EEEEEvNT_6ParamsE)
	.align		4
        /*0284*/ 	.word	index@(__assertfail)
	.align		4
        /*0288*/ 	.word	index@(_ZN7cutlass13device_kernelIN5flash19FlashAttnFwdCombineIN4cute5tupleIJNS3_1CILi8EEENS5_ILi128EEEEEELi8ELi256ELi1ELb0ELb0EffNS_4arch4Sm80EEEEEvNT_6ParamsE)
	.align		4
        /*028c*/ 	.word	index@(__assertfail)
	.align		4
        /*0290*/ 	.word	index@(_ZN7cutlass13device_kernelIN5flash19FlashAttnFwdCombineIN4cute5tupleIJNS3_1CILi8EEENS5_ILi128EEEEEELi7ELi256ELi1ELb0ELb0EffNS_4arch4Sm80EEEEEvNT_6ParamsE)
	.align		4
        /*0294*/ 	.word	index@(__assertfail)
	.align		4
        /*0298*/ 	.word	index@(_ZN7cutlass13device_kernelIN5flash19FlashAttnFwdCombineIN4cute5tupleIJNS3_1CILi8EEENS5_ILi128EEEEEELi6ELi256ELi1ELb0ELb0EffNS_4arch4Sm80EEEEEvNT_6ParamsE)
	.align		4
        /*029c*/ 	.word	index@(__assertfail)
	.align		4
        /*02a0*/ 	.word	index@(_ZN7cutlass13device_kernelIN5flash19FlashAttnFwdCombineIN4cute5tupleIJNS3_1CILi8EEENS5_ILi128EEEEEELi5ELi256ELi1ELb0ELb0EffNS_4arch4Sm80EEEEEvNT_6ParamsE)
	.align		4
        /*02a4*/ 	.word	index@(__assertfail)
	.align		4
        /*02a8*/ 	.word	index@(_ZN7cutlass13device_kernelIN5flash19FlashAttnFwdCombineIN4cute5tupleIJNS3_1CILi8EEENS5_ILi128EEEEEELi8ELi256ELi1ELb0ELb1EffNS_4arch4Sm80EEEEEvNT_6ParamsE)
	.align		4
        /*02ac*/ 	.word	index@(__assertfail)
	.align		4
        /*02b0*/ 	.word	index@(_ZN7cutlass13device_kernelIN5flash19FlashAttnFwdCombineIN4cute5tupleIJNS3_1CILi8EEENS5_ILi128EEEEEELi7ELi256ELi1ELb0ELb1EffNS_4arch4Sm80EEEEEvNT_6ParamsE)
	.align		4
        /*02b4*/ 	.word	index@(__assertfail)
	.align		4
        /*02b8*/ 	.word	index@(_ZN7cutlass13device_kernelIN5flash19FlashAttnFwdCombineIN4cute5tupleIJNS3_1CILi8EEENS5_ILi128EEEEEELi6ELi256ELi1ELb0ELb1EffNS_4arch4Sm80EEEEEvNT_6ParamsE)
	.align		4
        /*02bc*/ 	.word	index@(__assertfail)
	.align		4
        /*02c0*/ 	.word	index@(_ZN7cutlass13device_kernelIN5flash19FlashAttnFwdCombineIN4cute5tupleIJNS3_1CILi8EEENS5_ILi128EEEEEELi5ELi256ELi1ELb0ELb1EffNS_4arch4Sm80EEEEEvNT_6ParamsE)
	.align		4
        /*02c4*/ 	.word	index@(__assertfail)
	.align		4
        /*02c8*/ 	.word	index@(_ZN7cutlass13device_kernelIN5flash19FlashAttnFwdCombineIN4cute5tupleIJNS3_1CILi16EEENS5_ILi64EEEEEELi8ELi256ELi1ELb0ELb0EffNS_4arch4Sm90EEEEEvNT_6ParamsE)
	.align		4
        /*02cc*/ 	.word	index@(__assertfail)
	.align		4
        /*02d0*/ 	.word	index@(_ZN7cutlass13device_kernelIN5flash19FlashAttnFwdCombineIN4cute5tupleIJNS3_1CILi16EEENS5_ILi64EEEEEELi7ELi256ELi1ELb0ELb0EffNS_4arch4Sm90EEEEEvNT_6ParamsE)
	.align		4
        /*02d4*/ 	.word	index@(__assertfail)
	.align		4
        /*02d8*/ 	.word	index@(_ZN7cutlass13device_kernelIN5flash19FlashAttnFwdCombineIN4cute5tupleIJNS3_1CILi16EEENS5_ILi64EEEEEELi6ELi256ELi1ELb0ELb0EffNS_4arch4Sm90EEEEEvNT_6ParamsE)
	.align		4
        /*02dc*/ 	.word	index@(__assertfail)
	.align		4
        /*02e0*/ 	.word	index@(_ZN7cutlass13device_kernelIN5flash19FlashAttnFwdCombineIN4cute5tupleIJNS3_1CILi16EEENS5_ILi64EEEEEELi5ELi256ELi1ELb0ELb0EffNS_4arch4Sm90EEEEEvNT_6ParamsE)
	.align		4
        /*02e4*/ 	.word	index@(__assertfail)
	.align		4
        /*02e8*/ 	.word	index@(_ZN7cutlass13device_kernelIN5flash19FlashAttnFwdCombineIN4cute5tupleIJNS3_1CILi16EEENS5_ILi64EEEEEELi4ELi256ELi1ELb0ELb0EffNS_4arch4Sm90EEEEEvNT_6ParamsE)
	.align		4
        /*02ec*/ 	.word	index@(__assertfail)
	.align		4
        /*02f0*/ 	.word	index@(_ZN7cutlass13device_kernelIN5flash19FlashAttnFwdCombineIN4cute5tupleIJNS3_1CILi16EEENS5_ILi64EEEEEELi8ELi256ELi1ELb0ELb1EffNS_4arch4Sm90EEEEEvNT_6ParamsE)
	.align		4
        /*02f4*/ 	.word	index@(__assertfail)
	.align		4
        /*02f8*/ 	.word	index@(_ZN7cutlass13device_kernelIN5flash19FlashAttnFwdCombineIN4cute5tupleIJNS3_1CILi16EEENS5_ILi64EEEEEELi7ELi256ELi1ELb0ELb1EffNS_4arch4Sm90EEEEEvNT_6ParamsE)
	.align		4
        /*02fc*/ 	.word	index@(__assertfail)
	.align		4
        /*0300*/ 	.word	index@(_ZN7cutlass13device_kernelIN5flash19FlashAttnFwdCombineIN4cute5tupleIJNS3_1CILi16EEENS5_ILi64EEEEEELi6ELi256ELi1ELb0ELb1EffNS_4arch4Sm90EEEEEvNT_6ParamsE)
	.align		4
        /*0304*/ 	.word	index@(__assertfail)
	.align		4
        /*0308*/ 	.word	index@(_ZN7cutlass13device_kernelIN5flash19FlashAttnFwdCombineIN4cute5tupleIJNS3_1CILi16EEENS5_ILi64EEEEEELi5ELi256ELi1ELb0ELb1EffNS_4arch4Sm90EEEEEvNT_6ParamsE)
	.align		4
        /*030c*/ 	.word	index@(__assertfail)
	.align		4
        /*0310*/ 	.word	index@(_ZN7cutlass13device_kernelIN5flash19FlashAttnFwdCombineIN4cute5tupleIJNS3_1CILi16EEENS5_ILi64EEEEEELi4ELi256ELi1ELb0ELb1EffNS_4arch4Sm90EEEEEvNT_6ParamsE)
	.align		4
        /*0314*/ 	.word	index@(__assertfail)
	.align		4
        /*0318*/ 	.word	index@(_ZN7cutlass13device_kernelIN5flash19FlashAttnFwdCombineIN4cute5tupleIJNS3_1CILi16EEENS5_ILi64EEEEEELi8ELi256ELi1ELb0ELb0EffNS_4arch4Sm80EEEEEvNT_6ParamsE)
	.align		4
        /*031c*/ 	.word	index@(__assertfail)
	.align		4
        /*0320*/ 	.word	index@(_ZN7cutlass13device_kernelIN5flash19FlashAttnFwdCombineIN4cute5tupleIJNS3_1CILi16EEENS5_ILi64EEEEEELi7ELi256ELi1ELb0ELb0EffNS_4arch4Sm80EEEEEvNT_6ParamsE)
	.align		4
        /*0324*/ 	.word	index@(__assertfail)
	.align		4
        /*0328*/ 	.word	index@(_ZN7cutlass13device_kernelIN5flash19FlashAttnFwdCombineIN4cute5tupleIJNS3_1CILi16EEENS5_ILi64EEEEEELi6ELi256ELi1ELb0ELb0EffNS_4arch4Sm80EEEEEvNT_6ParamsE)
	.align		4
        /*032c*/ 	.word	index@(__assertfail)
	.align		4
        /*0330*/ 	.word	index@(_ZN7cutlass13device_kernelIN5flash19FlashAttnFwdCombineIN4cute5tupleIJNS3_1CILi16EEENS5_ILi64EEEEEELi5ELi256ELi1ELb0ELb0EffNS_4arch4Sm80EEEEEvNT_6ParamsE)
	.align		4
        /*0334*/ 	.word	index@(__assertfail)
	.align		4
        /*0338*/ 	.word	index@(_ZN7cutlass13device_kernelIN5flash19FlashAttnFwdCombineIN4cute5tupleIJNS3_1CILi16EEENS5_ILi64EEEEEELi4ELi256ELi1ELb0ELb0EffNS_4arch4Sm80EEEEEvNT_6ParamsE)
	.align		4
        /*033c*/ 	.word	index@(__assertfail)
	.align		4
        /*0340*/ 	.word	index@(_ZN7cutlass13device_kernelIN5flash19FlashAttnFwdCombineIN4cute5tupleIJNS3_1CILi16EEENS5_ILi64EEEEEELi8ELi256ELi1ELb0ELb1EffNS_4arch4Sm80EEEEEvNT_6ParamsE)
	.align		4
        /*0344*/ 	.word	index@(__assertfail)
	.align		4
        /*0348*/ 	.word	index@(_ZN7cutlass13device_kernelIN5flash19FlashAttnFwdCombineIN4cute5tupleIJNS3_1CILi16EEENS5_ILi64EEEEEELi7ELi256ELi1ELb0ELb1EffNS_4arch4Sm80EEEEEvNT_6ParamsE)
	.align		4
        /*034c*/ 	.word	index@(__assertfail)
	.align		4
        /*0350*/ 	.word	index@(_ZN7cutlass13device_kernelIN5flash19FlashAttnFwdCombineIN4cute5tupleIJNS3_1CILi16EEENS5_ILi64EEEEEELi6ELi256ELi1ELb0ELb1EffNS_4arch4Sm80EEEEEvNT_6ParamsE)
	.align		4
        /*0354*/ 	.word	index@(__assertfail)
	.align		4
        /*0358*/ 	.word	index@(_ZN7cutlass13device_kernelIN5flash19FlashAttnFwdCombineIN4cute5tupleIJNS3_1CILi16EEENS5_ILi64EEEEEELi5ELi256ELi1ELb0ELb1EffNS_4arch4Sm80EEEEEvNT_6ParamsE)
	.align		4
        /*035c*/ 	.word	index@(__assertfail)
	.align		4
        /*0360*/ 	.word	index@(_ZN7cutlass13device_kernelIN5flash19FlashAttnFwdCombineIN4cute5tupleIJNS3_1CILi16EEENS5_ILi64EEEEEELi4ELi256ELi1ELb0ELb1EffNS_4arch4Sm80EEEEEvNT_6ParamsE)
	.align		4
        /*0364*/ 	.word	index@(__assertfail)
	.align		4
        /*0368*/ 	.word	0x00000000
	.align		4
        /*036c*/ 	.word	0xfffffffe
	.align		4
        /*0370*/ 	.word	0x00000000
	.align		4
        /*0374*/ 	.word	0xfffffffd
	.align		4
        /*0378*/ 	.word	0x00000000
	.align		4
        /*037c*/ 	.word	0xfffffffc


//--------------------- .nv.rel.action            --------------------------
	.section	.nv.rel.action,"",@"SHT_CUDA_RELOCINFO"
	.align	8
	.sectionentsize	8
        /*0000*/ 	.byte	0x73, 0x00, 0x00, 0x00, 0x00, 0x00, 0x00, 0x00, 0x00, 0x00, 0x00, 0x11, 0x25, 0x00, 0x05, 0x36


//--------------------- .nv.constant4             --------------------------
	.section	.nv.constant4,"a",@progbits
	.align	8
	.align		8
.nv.constant4:
        /*0000*/ 	.dword	__assertfail
	.align		8
        /*0008*/ 	.dword	__unnamed_1
	.align		8
        /*0010*/ 	.dword	_ZN56_INTERNAL_79951ed2_20_flash_fwd_combine_cu_49158569_31914cuda3std3__45__cpo5beginE
	.align		8
        /*0018*/ 	.dword	_ZN56_INTERNAL_79951ed2_20_flash_fwd_combine_cu_49158569_31914cuda3std3__45__cpo3endE
	.align		8
        /*0020*/ 	.dword	_ZN56_INTERNAL_79951ed2_20_flash_fwd_combine_cu_49158569_31914cuda3std3__45__cpo6cbeginE
	.align		8
        /*0028*/ 	.dword	_ZN56_INTERNAL_79951ed2_20_flash_fwd_combine_cu_49158569_31914cuda3std3__45__cpo4cendE
	.align		8
        /*0030*/ 	.dword	_ZN56_INTERNAL_79951ed2_20_flash_fwd_combine_cu_49158569_31914cuda3std3__458_GLOBAL__N__79951ed2_20_flash_fwd_combine_cu_49158569_31916ignoreE
	.align		8
        /*0038*/ 	.dword	_ZN56_INTERNAL_79951ed2_20_flash_fwd_combine_cu_49158569_31914cuda3std3__419piecewise_constructE
	.align		8
        /*0040*/ 	.dword	_ZN56_INTERNAL_79951ed2_20_flash_fwd_combine_cu_49158569_31914cuda3std3__48in_placeE
	.align		8
        /*0048*/ 	.dword	_ZN56_INTERNAL_79951ed2_20_flash_fwd_combine_cu_49158569_31914cuda3std6ranges3__45__cpo4swapE
	.align		8
        /*0050*/ 	.dword	_ZN56_INTERNAL_79951ed2_20_flash_fwd_combine_cu_49158569_31914cuda3std6ranges3__45__cpo9iter_moveE
	.align		8
        /*0058*/ 	.dword	_ZN56_INTERNAL_79951ed2_20_flash_fwd_combine_cu_49158569_31914cute7productE
	.align		8
        /*0060*/ 	.dword	_ZN56_INTERNAL_79951ed2_20_flash_fwd_combine_cu_49158569_31914cute1_E
	.align		8
        /*0068*/ 	.dword	$str$16
	.align		8
        /*0070*/ 	.dword	$str$17


//--------------------- .nv.constant0._ZN7cutlass13device_kernelIN5flash19FlashAttnFwdCombineIN4cute5tupleIJNS3_1CILi8EEENS5_ILi128EEEEEELi8ELi256ELi1ELb0ELb0ENS_10bfloat16_tEfNS_4arch4Sm90EEEEEvNT_6ParamsE --------------------------
	.section	.nv.constant0._ZN7cutlass13device_kernelIN5flash19FlashAttnFwdCombineIN4cute5tupleIJNS3_1CILi8EEENS5_ILi128EEEEEELi8ELi256ELi1ELb0ELb0ENS_10bfloat16_tEfNS_4arch4Sm90EEEEEvNT_6ParamsE,"a",@progbits
	.sectionflags	@""
	.align	4
.nv.constant0._ZN7cutlass13device_kernelIN5flash19FlashAttnFwdCombineIN4cute5tupleIJNS3_1CILi8EEENS5_ILi128EEEEEELi8ELi256ELi1ELb0ELb0ENS_10bfloat16_tEfNS_4arch4Sm90EEEEEvNT_6ParamsE:
	.zero		584


//--------------------- .nv.constant0._ZN7cutlass13device_kernelIN5flash19FlashAttnFwdCombineIN4cute5tupleIJNS3_1CILi8EEENS5_ILi128EEEEEELi7ELi256ELi1ELb0ELb0ENS_10bfloat16_tEfNS_4arch4Sm90EEEEEvNT_6ParamsE --------------------------
	.section	.nv.constant0._ZN7cutlass13device_kernelIN5flash19FlashAttnFwdCombineIN4cute5tupleIJNS3_1CILi8EEENS5_ILi128EEEEEELi7ELi256ELi1ELb0ELb0ENS_10bfloat16_tEfNS_4arch4Sm90EEEEEvNT_6ParamsE,"a",@progbits
	.sectionflags	@""
	.align	4
.nv.constant0._ZN7cutlass13device_kernelIN5flash19FlashAttnFwdCombineIN4cute5tupleIJNS3_1CILi8EEENS5_ILi128EEEEEELi7ELi256ELi1ELb0ELb0ENS_10bfloat16_tEfNS_4arch4Sm90EEEEEvNT_6ParamsE:
	.zero		584


//--------------------- .nv.constant0._ZN7cutlass13device_kernelIN5flash19FlashAttnFwdCombineIN4cute5tupleIJNS3_1CILi8EEENS5_ILi128EEEEEELi6ELi256ELi1ELb0ELb0ENS_10bfloat16_tEfNS_4arch4Sm90EEEEEvNT_6ParamsE --------------------------
	.section	.nv.constant0._ZN7cutlass13device_kernelIN5flash19FlashAttnFwdCombineIN4cute5tupleIJNS3_1CILi8EEENS5_ILi128EEEEEELi6ELi256ELi1ELb0ELb0ENS_10bfloat16_tEfNS_4arch4Sm90EEEEEvNT_6ParamsE,"a",@progbits
	.sectionflags	@""
	.align	4
.nv.constant0._ZN7cutlass13device_kernelIN5flash19FlashAttnFwdCombineIN4cute5tupleIJNS3_1CILi8EEENS5_ILi128EEEEEELi6ELi256ELi1ELb0ELb0ENS_10bfloat16_tEfNS_4arch4Sm90EEEEEvNT_6ParamsE:
	.zero		584


//--------------------- .nv.constant0._ZN7cutlass13device_kernelIN5flash19FlashAttnFwdCombineIN4cute5tupleIJNS3_1CILi8EEENS5_ILi128EEEEEELi5ELi256ELi1ELb0ELb0ENS_10bfloat16_tEfNS_4arch4Sm90EEEEEvNT_6ParamsE --------------------------
	.section	.nv.constant0._ZN7cutlass13device_kernelIN5flash19FlashAttnFwdCombineIN4cute5tupleIJNS3_1CILi8EEENS5_ILi128EEEEEELi5ELi256ELi1ELb0ELb0ENS_10bfloat16_tEfNS_4arch4Sm90EEEEEvNT_6ParamsE,"a",@progbits
	.sectionflags	@""
	.align	4
.nv.constant0._ZN7cutlass13device_kernelIN5flash19FlashAttnFwdCombineIN4cute5tupleIJNS3_1CILi8EEENS5_ILi128EEEEEELi5ELi256ELi1ELb0ELb0ENS_10bfloat16_tEfNS_4arch4Sm90EEEEEvNT_6ParamsE:
	.zero		584


//--------------------- .nv.constant0._ZN7cutlass13device_kernelIN5flash19FlashAttnFwdCombineIN4cute5tupleIJNS3_1CILi8EEENS5_ILi128EEEEEELi8ELi256ELi1ELb0ELb1ENS_10bfloat16_tEfNS_4arch4Sm90EEEEEvNT_6ParamsE --------------------------
	.section	.nv.constant0._ZN7cutlass13device_kernelIN5flash19FlashAttnFwdCombineIN4cute5tupleIJNS3_1CILi8EEENS5_ILi128EEEEEELi8ELi256ELi1ELb0ELb1ENS_10bfloat16_tEfNS_4arch4Sm90EEEEEvNT_6ParamsE,"a",@progbits
	.sectionflags	@""
	.align	4
.nv.constant0._ZN7cutlass13device_kernelIN5flash19FlashAttnFwdCombineIN4cute5tupleIJNS3_1CILi8EEENS5_ILi128EEEEEELi8ELi256ELi1ELb0ELb1ENS_10bfloat16_tEfNS_4arch4Sm90EEEEEvNT_6ParamsE:
	.zero		584


//--------------------- .nv.constant0._ZN7cutlass13device_kernelIN5flash19FlashAttnFwdCombineIN4cute5tupleIJNS3_1CILi8EEENS5_ILi128EEEEEELi7ELi256ELi1ELb0ELb1ENS_10bfloat16_tEfNS_4arch4Sm90EEEEEvNT_6ParamsE --------------------------
	.section	.nv.constant0._ZN7cutlass13device_kernelIN5flash19FlashAttnFwdCombineIN4cute5tupleIJNS3_1CILi8EEENS5_ILi128EEEEEELi7ELi256ELi1ELb0ELb1ENS_10bfloat16_tEfNS_4arch4Sm90EEEEEvNT_6ParamsE,"a",@progbits
	.sectionflags	@""
	.align	4
.nv.constant0._ZN7cutlass13device_kernelIN5flash19FlashAttnFwdCombineIN4cute5tupleIJNS3_1CILi8EEENS5_ILi128EEEEEELi7ELi256ELi1ELb0ELb1ENS_10bfloat16_tEfNS_4arch4Sm90EEEEEvNT_6ParamsE:
	.zero		584


//--------------------- .nv.constant0._ZN7cutlass13device_kernelIN5flash19FlashAttnFwdCombineIN4cute5tupleIJNS3_1CILi8EEENS5_ILi128EEEEEELi6ELi256ELi1ELb0ELb1ENS_10bfloat16_tEfNS_4arch4Sm90EEEEEvNT_6ParamsE --------------------------
	.section	.nv.constant0._ZN7cutlass13device_kernelIN5flash19FlashAttnFwdCombineIN4cute5tupleIJNS3_1CILi8EEENS5_ILi128EEEEEELi6ELi256ELi1ELb0ELb1ENS_10bfloat16_tEfNS_4arch4Sm90EEEEEvNT_6ParamsE,"a",@progbits
	.sectionflags	@""
	.align	4
.nv.constant0._ZN7cutlass13device_kernelIN5flash19FlashAttnFwdCombineIN4cute5tupleIJNS3_1CILi8EEENS5_ILi128EEEEEELi6ELi256ELi1ELb0ELb1ENS_10bfloat16_tEfNS_4arch4Sm90EEEEEvNT_6ParamsE:
	.zero		584


//--------------------- .nv.constant0._ZN7cutlass13device_kernelIN5flash19FlashAttnFwdCombineIN4cute5tupleIJNS3_1CILi8EEENS5_ILi128EEEEEELi5ELi256ELi1ELb0ELb1ENS_10bfloat16_tEfNS_4arch4Sm90EEEEEvNT_6ParamsE --------------------------
	.section	.nv.constant0._ZN7cutlass13device_kernelIN5flash19FlashAttnFwdCombineIN4cute5tupleIJNS3_1CILi8EEENS5_ILi128EEEEEELi5ELi256ELi1ELb0ELb1ENS_10bfloat16_tEfNS_4arch4Sm90EEEEEvNT_6ParamsE,"a",@progbits
	.sectionflags	@""
	.align	4
.nv.constant0._ZN7cutlass13device_kernelIN5flash19FlashAttnFwdCombineIN4cute5tupleIJNS3_1CILi8EEENS5_ILi128EEEEEELi5ELi256ELi1ELb0ELb1ENS_10bfloat16_tEfNS_4arch4Sm90EEEEEvNT_6ParamsE:
	.zero		584


//--------------------- .nv.constant0._ZN7cutlass13device_kernelIN5flash19FlashAttnFwdCombineIN4cute5tupleIJNS3_1CILi8EEENS5_ILi128EEEEEELi8ELi256ELi1ELb0ELb0ENS_10bfloat16_tEfNS_4arch4Sm80EEEEEvNT_6ParamsE --------------------------
	.section	.nv.constant0._ZN7cutlass13device_kernelIN5flash19FlashAttnFwdCombineIN4cute5tupleIJNS3_1CILi8EEENS5_ILi128EEEEEELi8ELi256ELi1ELb0ELb0ENS_10bfloat16_tEfNS_4arch4Sm80EEEEEvNT_6ParamsE,"a",@progbits
	.sectionflags	@""
	.align	4
.nv.constant0._ZN7cutlass13device_kernelIN5flash19FlashAttnFwdCombineIN4cute5tupleIJNS3_1CILi8EEENS5_ILi128EEEEEELi8ELi256ELi1ELb0ELb0ENS_10bfloat16_tEfNS_4arch4Sm80EEEEEvNT_6ParamsE:
	.zero		584


//--------------------- .nv.constant0._ZN7cutlass13device_kernelIN5flash19FlashAttnFwdCombineIN4cute5tupleIJNS3_1CILi8EEENS5_ILi128EEEEEELi7ELi256ELi1ELb0ELb0ENS_10bfloat16_tEfNS_4arch4Sm80EEEEEvNT_6ParamsE --------------------------
	.section	.nv.constant0._ZN7cutlass13device_kernelIN5flash19FlashAttnFwdCombineIN4cute5tupleIJNS3_1CILi8EEENS5_ILi128EEEEEELi7ELi256ELi1ELb0ELb0ENS_10bfloat16_tEfNS_4arch4Sm80EEEEEvNT_6ParamsE,"a",@progbits
	.sectionflags	@""
	.align	4
.nv.constant0._ZN7cutlass13device_kernelIN5flash19FlashAttnFwdCombineIN4cute5tupleIJNS3_1CILi8EEENS5_ILi128EEEEEELi7ELi256ELi1ELb0ELb0ENS_10bfloat16_tEfNS_4arch4Sm80EEEEEvNT_6ParamsE:
	.zero		584


//--------------------- .nv.constant0._ZN7cutlass13device_kernelIN5flash19FlashAttnFwdCombineIN4cute5tupleIJNS3_1CILi8EEENS5_ILi128EEEEEELi6ELi256ELi1ELb0ELb0ENS_10bfloat16_tEfNS_4arch4Sm80EEEEEvNT_6ParamsE --------------------------
	.section	.nv.constant0._ZN7cutlass13device_kernelIN5flash19FlashAttnFwdCombineIN4cute5tupleIJNS3_1CILi8EEENS5_ILi128EEEEEELi6ELi256ELi1ELb0ELb0ENS_10bfloat16_tEfNS_4arch4Sm80EEEEEvNT_6ParamsE,"a",@progbits
	.sectionflags	@""
	.align	4
.nv.constant0._ZN7cutlass13device_kernelIN5flash19FlashAttnFwdCombineIN4cute5tupleIJNS3_1CILi8EEENS5_ILi128EEEEEELi6ELi256ELi1ELb0ELb0ENS_10bfloat16_tEfNS_4arch4Sm80EEEEEvNT_6ParamsE:
	.zero		584


//--------------------- .nv.constant0._ZN7cutlass13device_kernelIN5flash19FlashAttnFwdCombineIN4cute5tupleIJNS3_1CILi8EEENS5_ILi128EEEEEELi5ELi256ELi1ELb0ELb0ENS_10bfloat16_tEfNS_4arch4Sm80EEEEEvNT_6ParamsE --------------------------
	.section	.nv.constant0._ZN7cutlass13device_kernelIN5flash19FlashAttnFwdCombineIN4cute5tupleIJNS3_1CILi8EEENS5_ILi128EEEEEELi5ELi256ELi1ELb0ELb0ENS_10bfloat16_tEfNS_4arch4Sm80EEEEEvNT_6ParamsE,"a",@progbits
	.sectionflags	@""
	.align	4
.nv.constant0._ZN7cutlass13device_kernelIN5flash19FlashAttnFwdCombineIN4cute5tupleIJNS3_1CILi8EEENS5_ILi128EEEEEELi5ELi256ELi1ELb0ELb0ENS_10bfloat16_tEfNS_4arch4Sm80EEEEEvNT_6ParamsE:
	.zero		584


//--------------------- .nv.constant0._ZN7cutlass13device_kernelIN5flash19FlashAttnFwdCombineIN4cute5tupleIJNS3_1CILi8EEENS5_ILi128EEEEEELi8ELi256ELi1ELb0ELb1ENS_10bfloat16_tEfNS_4arch4Sm80EEEEEvNT_6ParamsE --------------------------
	.section	.nv.constant0._ZN7cutlass13device_kernelIN5flash19FlashAttnFwdCombineIN4cute5tupleIJNS3_1CILi8EEENS5_ILi128EEEEEELi8ELi256ELi1ELb0ELb1ENS_10bfloat16_tEfNS_4arch4Sm80EEEEEvNT_6ParamsE,"a",@progbits
	.sectionflags	@""
	.align	4
.nv.constant0._ZN7cutlass13device_kernelIN5flash19FlashAttnFwdCombineIN4cute5tupleIJNS3_1CILi8EEENS5_ILi128EEEEEELi8ELi256ELi1ELb0ELb1ENS_10bfloat16_tEfNS_4arch4Sm80EEEEEvNT_6ParamsE:
	.zero		584


//--------------------- .nv.constant0._ZN7cutlass13device_kernelIN5flash19FlashAttnFwdCombineIN4cute5tupleIJNS3_1CILi8EEENS5_ILi128EEEEEELi7ELi256ELi1ELb0ELb1ENS_10bfloat16_tEfNS_4arch4Sm80EEEEEvNT_6ParamsE --------------------------
	.section	.nv.constant0._ZN7cutlass13device_kernelIN5flash19FlashAttnFwdCombineIN4cute5tupleIJNS3_1CILi8EEENS5_ILi128EEEEEELi7ELi256ELi1ELb0ELb1ENS_10bfloat16_tEfNS_4arch4Sm80EEEEEvNT_6ParamsE,"a",@progbits
	.sectionflags	@""
	.align	4
.nv.constant0._ZN7cutlass13device_kernelIN5flash19FlashAttnFwdCombineIN4cute5tupleIJNS3_1CILi8EEENS5_ILi128EEEEEELi7ELi256ELi1ELb0ELb1ENS_10bfloat16_tEfNS_4arch4Sm80EEEEEvNT_6ParamsE:
	.zero		584


//--------------------- .nv.constant0._ZN7cutlass13device_kernelIN5flash19FlashAttnFwdCombineIN4cute5tupleIJNS3_1CILi8EEENS5_ILi128EEEEEELi6ELi256ELi1ELb0ELb1ENS_10bfloat16_tEfNS_4arch4Sm80EEEEEvNT_6ParamsE --------------------------
	.section	.nv.constant0._ZN7cutlass13device_kernelIN5flash19FlashAttnFwdCombineIN4cute5tupleIJNS3_1CILi8EEENS5_ILi128EEEEEELi6ELi256ELi1ELb0ELb1ENS_10bfloat16_tEfNS_4arch4Sm80EEEEEvNT_6ParamsE,"a",@progbits
	.sectionflags	@""
	.align	4
.nv.constant0._ZN7cutlass13device_kernelIN5flash19FlashAttnFwdCombineIN4cute5tupleIJNS3_1CILi8EEENS5_ILi128EEEEEELi6ELi256ELi1ELb0ELb1ENS_10bfloat16_tEfNS_4arch4Sm80EEEEEvNT_6ParamsE:
	.zero		584


//--------------------- .nv.constant0._ZN7cutlass13device_kernelIN5flash19FlashAttnFwdCombineIN4cute5tupleIJNS3_1CILi8EEENS5_ILi128EEEEEELi5ELi256ELi1ELb0ELb1ENS_10bfloat16_tEfNS_4arch4Sm80EEEEEvNT_6ParamsE --------------------------
	.section	.nv.constant0._ZN7cutlass13device_kernelIN5flash19FlashAttnFwdCombineIN4cute5tupleIJNS3_1CILi8EEENS5_ILi128EEEEEELi5ELi256ELi1ELb0ELb1ENS_10bfloat16_tEfNS_4arch4Sm80EEEEEvNT_6ParamsE,"a",@progbits
	.sectionflags	@""
	.align	4
.nv.constant0._ZN7cutlass13device_kernelIN5flash19FlashAttnFwdCombineIN4cute5tupleIJNS3_1CILi8EEENS5_ILi128EEEEEELi5ELi256ELi1ELb0ELb1ENS_10bfloat16_tEfNS_4arch4Sm80EEEEEvNT_6ParamsE:
	.zero		584


//--------------------- .nv.constant0._ZN7cutlass13device_kernelIN5flash19FlashAttnFwdCombineIN4cute5tupleIJNS3_1CILi16EEENS5_ILi64EEEEEELi8ELi256ELi1ELb0ELb0ENS_10bfloat16_tEfNS_4arch4Sm90EEEEEvNT_6ParamsE --------------------------
	.section	.nv.constant0._ZN7cutlass13device_kernelIN5flash19FlashAttnFwdCombineIN4cute5tupleIJNS3_1CILi16EEENS5_ILi64EEEEEELi8ELi256ELi1ELb0ELb0ENS_10bfloat16_tEfNS_4arch4Sm90EEEEEvNT_6ParamsE,"a",@progbits
	.sectionflags	@""
	.align	4
.nv.constant0._ZN7cutlass13device_kernelIN5flash19FlashAttnFwdCombineIN4cute5tupleIJNS3_1CILi16EEENS5_ILi64EEEEEELi8ELi256ELi1ELb0ELb0ENS_10bfloat16_tEfNS_4arch4Sm90EEEEEvNT_6ParamsE:
	.zero		584


//--------------------- .nv.constant0._ZN7cutlass13device_kernelIN5flash19FlashAttnFwdCombineIN4cute5tupleIJNS3_1CILi16EEENS5_ILi64EEEEEELi7ELi256ELi1ELb0ELb0ENS_10bfloat16_tEfNS_4arch4Sm90EEEEEvNT_6ParamsE --------------------------
	.section	.nv.constant0._ZN7cutlass13device_kernelIN5flash19FlashAttnFwdCombineIN4cute5tupleIJNS3_1CILi16EEENS5_ILi64EEEEEELi7ELi256ELi1ELb0ELb0ENS_10bfloat16_tEfNS_4arch4Sm90EEEEEvNT_6ParamsE,"a",@progbits
	.sectionflags	@""
	.align	4
.nv.constant0._ZN7cutlass13device_kernelIN5flash19FlashAttnFwdCombineIN4cute5tupleIJNS3_1CILi16EEENS5_ILi64EEEEEELi7ELi256ELi1ELb0ELb0ENS_10bfloat16_tEfNS_4arch4Sm90EEEEEvNT_6ParamsE:
	.zero		584


//--------------------- .nv.constant0._ZN7cutlass13device_kernelIN5flash19FlashAttnFwdCombineIN4cute5tupleIJNS3_1CILi16EEENS5_ILi64EEEEEELi6ELi256ELi1ELb0ELb0ENS_10bfloat16_tEfNS_4arch4Sm90EEEEEvNT_6ParamsE --------------------------
	.section	.nv.constant0._ZN7cutlass13device_kernelIN5flash19FlashAttnFwdCombineIN4cute5tupleIJNS3_1CILi16EEENS5_ILi64EEEEEELi6ELi256ELi1ELb0ELb0ENS_10bfloat16_tEfNS_4arch4Sm90EEEEEvNT_6ParamsE,"a",@progbits
	.sectionflags	@""
	.align	4
.nv.constant0._ZN7cutlass13device_kernelIN5flash19FlashAttnFwdCombineIN4cute5tupleIJNS3_1CILi16EEENS5_ILi64EEEEEELi6ELi256ELi1ELb0ELb0ENS_10bfloat16_tEfNS_4arch4Sm90EEEEEvNT_6ParamsE:
	.zero		584


//--------------------- .nv.constant0._ZN7cutlass13device_kernelIN5flash19FlashAttnFwdCombineIN4cute5tupleIJNS3_1CILi16EEENS5_ILi64EEEEEELi5ELi256ELi1ELb0ELb0ENS_10bfloat16_tEfNS_4arch4Sm90EEEEEvNT_6ParamsE --------------------------
	.section	.nv.constant0._ZN7cutlass13device_kernelIN5flash19FlashAttnFwdCombineIN4cute5tupleIJNS3_1CILi16EEENS5_ILi64EEEEEELi5ELi256ELi1ELb0ELb0ENS_10bfloat16_tEfNS_4arch4Sm90EEEEEvNT_6ParamsE,"a",@progbits
	.sectionflags	@""
	.align	4
.nv.constant0._ZN7cutlass13device_kernelIN5flash19FlashAttnFwdCombineIN4cute5tupleIJNS3_1CILi16EEENS5_ILi64EEEEEELi5ELi256ELi1ELb0ELb0ENS_10bfloat16_tEfNS_4arch4Sm90EEEEEvNT_6ParamsE:
	.zero		584


//--------------------- .nv.constant0._ZN7cutlass13device_kernelIN5flash19FlashAttnFwdCombineIN4cute5tupleIJNS3_1CILi16EEENS5_ILi64EEEEEELi4ELi256ELi1ELb0ELb0ENS_10bfloat16_tEfNS_4arch4Sm90EEEEEvNT_6ParamsE --------------------------
	.section	.nv.constant0._ZN7cutlass13device_kernelIN5flash19FlashAttnFwdCombineIN4cute5tupleIJNS3_1CILi16EEENS5_ILi64EEEEEELi4ELi256ELi1ELb0ELb0ENS_10bfloat16_tEfNS_4arch4Sm90EEEEEvNT_6ParamsE,"a",@progbits
	.sectionflags	@""
	.align	4
.nv.constant0._ZN7cutlass13device_kernelIN5flash19FlashAttnFwdCombineIN4cute5tupleIJNS3_1CILi16EEENS5_ILi64EEEEEELi4ELi256ELi1ELb0ELb0ENS_10bfloat16_tEfNS_4arch4Sm90EEEEEvNT_6ParamsE:
	.zero		584


//--------------------- .nv.constant0._ZN7cutlass13device_kernelIN5flash19FlashAttnFwdCombineIN4cute5tupleIJNS3_1CILi16EEENS5_ILi64EEEEEELi8ELi256ELi1ELb0ELb1ENS_10bfloat16_tEfNS_4arch4Sm90EEEEEvNT_6ParamsE --------------------------
	.section	.nv.constant0._ZN7cutlass13device_kernelIN5flash19FlashAttnFwdCombineIN4cute5tupleIJNS3_1CILi16EEENS5_ILi64EEEEEELi8ELi256ELi1ELb0ELb1ENS_10bfloat16_tEfNS_4arch4Sm90EEEEEvNT_6ParamsE,"a",@progbits
	.sectionflags	@""
	.align	4
.nv.constant0._ZN7cutlass13device_kernelIN5flash19FlashAttnFwdCombineIN4cute5tupleIJNS3_1CILi16EEENS5_ILi64EEEEEELi8ELi256ELi1ELb0ELb1ENS_10bfloat16_tEfNS_4arch4Sm90EEEEEvNT_6ParamsE:
	.zero		584


//--------------------- .nv.constant0._ZN7cutlass13device_kernelIN5flash19FlashAttnFwdCombineIN4cute5tupleIJNS3_1CILi16EEENS5_ILi64EEEEEELi7ELi256ELi1ELb0ELb1ENS_10bfloat16_tEfNS_4arch4Sm90EEEEEvNT_6ParamsE --------------------------
	.section	.nv.constant0._ZN7cutlass13device_kernelIN5flash19FlashAttnFwdCombineIN4cute5tupleIJNS3_1CILi16EEENS5_ILi64EEEEEELi7ELi256ELi1ELb0ELb1ENS_10bfloat16_tEfNS_4arch4Sm90EEEEEvNT_6ParamsE,"a",@progbits
	.sectionflags	@""
	.align	4
.nv.constant0._ZN7cutlass13device_kernelIN5flash19FlashAttnFwdCombineIN4cute5tupleIJNS3_1CILi16EEENS5_ILi64EEEEEELi7ELi256ELi1ELb0ELb1ENS_10bfloat16_tEfNS_4arch4Sm90EEEEEvNT_6ParamsE:
	.zero		584


//--------------------- .nv.constant0._ZN7cutlass13device_kernelIN5flash19FlashAttnFwdCombineIN4cute5tupleIJNS3_1CILi16EEENS5_ILi64EEEEEELi6ELi256ELi1ELb0ELb1ENS_10bfloat16_tEfNS_4arch4Sm90EEEEEvNT_6ParamsE --------------------------
	.section	.nv.constant0._ZN7cutlass13device_kernelIN5flash19FlashAttnFwdCombineIN4cute5tupleIJNS3_1CILi16EEENS5_ILi64EEEEEELi6ELi256ELi1ELb0ELb1ENS_10bfloat16_tEfNS_4arch4Sm90EEEEEvNT_6ParamsE,"a",@progbits
	.sectionflags	@""
	.align	4
.nv.constant0._ZN7cutlass13device_kernelIN5flash19FlashAttnFwdCombineIN4cute5tupleIJNS3_1CILi16EEENS5_ILi64EEEEEELi6ELi256ELi1ELb0ELb1ENS_10bfloat16_tEfNS_4arch4Sm90EEEEEvNT_6ParamsE:
	.zero		584


//--------------------- .nv.constant0._ZN7cutlass13device_kernelIN5flash19FlashAttnFwdCombineIN4cute5tupleIJNS3_1CILi16EEENS5_ILi64EEEEEELi5ELi256ELi1ELb0ELb1ENS_10bfloat16_tEfNS_4arch4Sm90EEEEEvNT_6ParamsE --------------------------
	.section	.nv.constant0._ZN7cutlass13device_kernelIN5flash19FlashAttnFwdCombineIN4cute5tupleIJNS3_1CILi16EEENS5_ILi64EEEEEELi5ELi256ELi1ELb0ELb1ENS_10bfloat16_tEfNS_4arch4Sm90EEEEEvNT_6ParamsE,"a",@progbits
	.sectionflags	@""
	.align	4
.nv.constant0._ZN7cutlass13device_kernelIN5flash19FlashAttnFwdCombineIN4cute5tupleIJNS3_1CILi16EEENS5_ILi64EEEEEELi5ELi256ELi1ELb0ELb1ENS_10bfloat16_tEfNS_4arch4Sm90EEEEEvNT_6ParamsE:
	.zero		584


//--------------------- .nv.constant0._ZN7cutlass13device_kernelIN5flash19FlashAttnFwdCombineIN4cute5tupleIJNS3_1CILi16EEENS5_ILi64EEEEEELi4ELi256ELi1ELb0ELb1ENS_10bfloat16_tEfNS_4arch4Sm90EEEEEvNT_6ParamsE --------------------------
	.section	.nv.constant0._ZN7cutlass13device_kernelIN5flash19FlashAttnFwdCombineIN4cute5tupleIJNS3_1CILi16EEENS5_ILi64EEEEEELi4ELi256ELi1ELb0ELb1ENS_10bfloat16_tEfNS_4arch4Sm90EEEEEvNT_6ParamsE,"a",@progbits
	.sectionflags	@""
	.align	4
.nv.constant0._ZN7cutlass13device_kernelIN5flash19FlashAttnFwdCombineIN4cute5tupleIJNS3_1CILi16EEENS5_ILi64EEEEEELi4ELi256ELi1ELb0ELb1ENS_10bfloat16_tEfNS_4arch4Sm90EEEEEvNT_6ParamsE:
	.zero		584


//--------------------- .nv.constant0._ZN7cutlass13device_kernelIN5flash19FlashAttnFwdCombineIN4cute5tupleIJNS3_1CILi16EEENS5_ILi64EEEEEELi8ELi256ELi1ELb0ELb0ENS_10bfloat16_tEfNS_4arch4Sm80EEEEEvNT_6ParamsE --------------------------
	.section	.nv.constant0._ZN7cutlass13device_kernelIN5flash19FlashAttnFwdCombineIN4cute5tupleIJNS3_1CILi16EEENS5_ILi64EEEEEELi8ELi256ELi1ELb0ELb0ENS_10bfloat16_tEfNS_4arch4Sm80EEEEEvNT_6ParamsE,"a",@progbits
	.sectionflags	@""
	.align	4
.nv.constant0._ZN7cutlass13device_kernelIN5flash19FlashAttnFwdCombineIN4cute5tupleIJNS3_1CILi16EEENS5_ILi64EEEEEELi8ELi256ELi1ELb0ELb0ENS_10bfloat16_tEfNS_4arch4Sm80EEEEEvNT_6ParamsE:
	.zero		584


//--------------------- .nv.constant0._ZN7cutlass13device_kernelIN5flash19FlashAttnFwdCombineIN4cute5tupleIJNS3_1CILi16EEENS5_ILi64EEEEEELi7ELi256ELi1ELb0ELb0ENS_10bfloat16_tEfNS_4arch4Sm80EEEEEvNT_6ParamsE --------------------------
	.section	.nv.constant0._ZN7cutlass13device_kernelIN5flash19FlashAttnFwdCombineIN4cute5tupleIJNS3_1CILi16EEENS5_ILi64EEEEEELi7ELi256ELi1ELb0ELb0ENS_10bfloat16_tEfNS_4arch4Sm80EEEEEvNT_6ParamsE,"a",@progbits
	.sectionflags	@""
	.align	4
.nv.constant0._ZN7cutlass13device_kernelIN5flash19FlashAttnFwdCombineIN4cute5tupleIJNS3_1CILi16EEENS5_ILi64EEEEEELi7ELi256ELi1ELb0ELb0ENS_10bfloat16_tEfNS_4arch4Sm80EEEEEvNT_6ParamsE:
	.zero		584


//--------------------- .nv.constant0._ZN7cutlass13device_kernelIN5flash19FlashAttnFwdCombineIN4cute5tupleIJNS3_1CILi16EEENS5_ILi64EEEEEELi6ELi256ELi1ELb0ELb0ENS_10bfloat16_tEfNS_4arch4Sm80EEEEEvNT_6ParamsE --------------------------
	.section	.nv.constant0._ZN7cutlass13device_kernelIN5flash19FlashAttnFwdCombineIN4cute5tupleIJNS3_1CILi16EEENS5_ILi64EEEEEELi6ELi256ELi1ELb0ELb0ENS_10bfloat16_tEfNS_4arch4Sm80EEEEEvNT_6ParamsE,"a",@progbits
	.sectionflags	@""
	.align	4
.nv.constant0._ZN7cutlass13device_kernelIN5flash19FlashAttnFwdCombineIN4cute5tupleIJNS3_1CILi16EEENS5_ILi64EEEEEELi6ELi256ELi1ELb0ELb0ENS_10bfloat16_tEfNS_4arch4Sm80EEEEEvNT_6ParamsE:
	.zero		584


//--------------------- .nv.constant0._ZN7cutlass13device_kernelIN5flash19FlashAttnFwdCombineIN4cute5tupleIJNS3_1CILi16EEENS5_ILi64EEEEEELi5ELi256ELi1ELb0ELb0ENS_10bfloat16_tEfNS_4arch4Sm80EEEEEvNT_6ParamsE --------------------------
	.section	.nv.constant0._ZN7cutlass13device_kernelIN5flash19FlashAttnFwdCombineIN4cute5tupleIJNS3_1CILi16EEENS5_ILi64EEEEEELi5ELi256ELi1ELb0ELb0ENS_10bfloat16_tEfNS_4arch4Sm80EEEEEvNT_6ParamsE,"a",@progbits
	.sectionflags	@""
	.align	4
.nv.constant0._ZN7cutlass13device_kernelIN5flash19FlashAttnFwdCombineIN4cute5tupleIJNS3_1CILi16EEENS5_ILi64EEEEEELi5ELi256ELi1ELb0ELb0ENS_10bfloat16_tEfNS_4arch4Sm80EEEEEvNT_6ParamsE:
	.zero		584


//--------------------- .nv.constant0._ZN7cutlass13device_kernelIN5flash19FlashAttnFwdCombineIN4cute5tupleIJNS3_1CILi16EEENS5_ILi64EEEEEELi4ELi256ELi1ELb0ELb0ENS_10bfloat16_tEfNS_4arch4Sm80EEEEEvNT_6ParamsE --------------------------
	.section	.nv.constant0._ZN7cutlass13device_kernelIN5flash19FlashAttnFwdCombineIN4cute5tupleIJNS3_1CILi16EEENS5_ILi64EEEEEELi4ELi256ELi1ELb0ELb0ENS_10bfloat16_tEfNS_4arch4Sm80EEEEEvNT_6ParamsE,"a",@progbits
	.sectionflags	@""
	.align	4
.nv.constant0._ZN7cutlass13device_kernelIN5flash19FlashAttnFwdCombineIN4cute5tupleIJNS3_1CILi16EEENS5_ILi64EEEEEELi4ELi256ELi1ELb0ELb0ENS_10bfloat16_tEfNS_4arch4Sm80EEEEEvNT_6ParamsE:
	.zero		584


//--------------------- .nv.constant0._ZN7cutlass13device_kernelIN5flash19FlashAttnFwdCombineIN4cute5tupleIJNS3_1CILi16EEENS5_ILi64EEEEEELi8ELi256ELi1ELb0ELb1ENS_10bfloat16_tEfNS_4arch4Sm80EEEEEvNT_6ParamsE --------------------------
	.section	.nv.constant0._ZN7cutlass13device_kernelIN5flash19FlashAttnFwdCombineIN4cute5tupleIJNS3_1CILi16EEENS5_ILi64EEEEEELi8ELi256ELi1ELb0ELb1ENS_10bfloat16_tEfNS_4arch4Sm80EEEEEvNT_6ParamsE,"a",@progbits
	.sectionflags	@""
	.align	4
.nv.constant0._ZN7cutlass13device_kernelIN5flash19FlashAttnFwdCombineIN4cute5tupleIJNS3_1CILi16EEENS5_ILi64EEEEEELi8ELi256ELi1ELb0ELb1ENS_10bfloat16_tEfNS_4arch4Sm80EEEEEvNT_6ParamsE:
	.zero		584


//--------------------- .nv.constant0._ZN7cutlass13device_kernelIN5flash19FlashAttnFwdCombineIN4cute5tupleIJNS3_1CILi16EEENS5_ILi64EEEEEELi7ELi256ELi1ELb0ELb1ENS_10bfloat16_tEfNS_4arch4Sm80EEEEEvNT_6ParamsE --------------------------
	.section	.nv.constant0._ZN7cutlass13device_kernelIN5flash19FlashAttnFwdCombineIN4cute5tupleIJNS3_1CILi16EEENS5_ILi64EEEEEELi7ELi256ELi1ELb0ELb1ENS_10bfloat16_tEfNS_4arch4Sm80EEEEEvNT_6ParamsE,"a",@progbits
	.sectionflags	@""
	.align	4
.nv.constant0._ZN7cutlass13device_kernelIN5flash19FlashAttnFwdCombineIN4cute5tupleIJNS3_1CILi16EEENS5_ILi64EEEEEELi7ELi256ELi1ELb0ELb1ENS_10bfloat16_tEfNS_4arch4Sm80EEEEEvNT_6ParamsE:
	.zero		584


//--------------------- .nv.constant0._ZN7cutlass13device_kernelIN5flash19FlashAttnFwdCombineIN4cute5tupleIJNS3_1CILi16EEENS5_ILi64EEEEEELi6ELi256ELi1ELb0ELb1ENS_10bfloat16_tEfNS_4arch4Sm80EEEEEvNT_6ParamsE --------------------------
	.section	.nv.constant0._ZN7cutlass13device_kernelIN5flash19FlashAttnFwdCombineIN4cute5tupleIJNS3_1CILi16EEENS5_ILi64EEEEEELi6ELi256ELi1ELb0ELb1ENS_10bfloat16_tEfNS_4arch4Sm80EEEEEvNT_6ParamsE,"a",@progbits
	.sectionflags	@""
	.align	4
.nv.constant0._ZN7cutlass13device_kernelIN5flash19FlashAttnFwdCombineIN4cute5tupleIJNS3_1CILi16EEENS5_ILi64EEEEEELi6ELi256ELi1ELb0ELb1ENS_10bfloat16_tEfNS_4arch4Sm80EEEEEvNT_6ParamsE:
	.zero		584


//--------------------- .nv.constant0._ZN7cutlass13device_kernelIN5flash19FlashAttnFwdCombineIN4cute5tupleIJNS3_1CILi16EEENS5_ILi64EEEEEELi5ELi256ELi1ELb0ELb1ENS_10bfloat16_tEfNS_4arch4Sm80EEEEEvNT_6ParamsE --------------------------
	.section	.nv.constant0._ZN7cutlass13device_kernelIN5flash19FlashAttnFwdCombineIN4cute5tupleIJNS3_1CILi16EEENS5_ILi64EEEEEELi5ELi256ELi1ELb0ELb1ENS_10bfloat16_tEfNS_4arch4Sm80EEEEEvNT_6ParamsE,"a",@progbits
	.sectionflags	@""
	.align	4
.nv.constant0._ZN7cutlass13device_kernelIN5flash19FlashAttnFwdCombineIN4cute5tupleIJNS3_1CILi16EEENS5_ILi64EEEEEELi5ELi256ELi1ELb0ELb1ENS_10bfloat16_tEfNS_4arch4Sm80EEEEEvNT_6ParamsE:
	.zero		584


//--------------------- .nv.constant0._ZN7cutlass13device_kernelIN5flash19FlashAttnFwdCombineIN4cute5tupleIJNS3_1CILi16EEENS5_ILi64EEEEEELi4ELi256ELi1ELb0ELb1ENS_10bfloat16_tEfNS_4arch4Sm80EEEEEvNT_6ParamsE --------------------------
	.section	.nv.constant0._ZN7cutlass13device_kernelIN5flash19FlashAttnFwdCombineIN4cute5tupleIJNS3_1CILi16EEENS5_ILi64EEEEEELi4ELi256ELi1ELb0ELb1ENS_10bfloat16_tEfNS_4arch4Sm80EEEEEvNT_6ParamsE,"a",@progbits
	.sectionflags	@""
	.align	4
.nv.constant0._ZN7cutlass13device_kernelIN5flash19FlashAttnFwdCombineIN4cute5tupleIJNS3_1CILi16EEENS5_ILi64EEEEEELi4ELi256ELi1ELb0ELb1ENS_10bfloat16_tEfNS_4arch4Sm80EEEEEvNT_6ParamsE:
	.zero		584


//--------------------- .nv.constant0._ZN7cutlass13device_kernelIN5flash19FlashAttnFwdCombineIN4cute5tupleIJNS3_1CILi8EEENS5_ILi128EEEEEELi8ELi256ELi1ELb0ELb0ENS_6half_tEfNS_4arch4Sm90EEEEEvNT_6ParamsE --------------------------
	.section	.nv.constant0._ZN7cutlass13device_kernelIN5flash19FlashAttnFwdCombineIN4cute5tupleIJNS3_1CILi8EEENS5_ILi128EEEEEELi8ELi256ELi1ELb0ELb0ENS_6half_tEfNS_4arch4Sm90EEEEEvNT_6ParamsE,"a",@progbits
	.sectionflags	@""
	.align	4
.nv.constant0._ZN7cutlass13device_kernelIN5flash19FlashAttnFwdCombineIN4cute5tupleIJNS3_1CILi8EEENS5_ILi128EEEEEELi8ELi256ELi1ELb0ELb0ENS_6half_tEfNS_4arch4Sm90EEEEEvNT_6ParamsE:
	.zero		584


//--------------------- .nv.constant0._ZN7cutlass13device_kernelIN5flash19FlashAttnFwdCombineIN4cute5tupleIJNS3_1CILi8EEENS5_ILi128EEEEEELi7ELi256ELi1ELb0ELb0ENS_6half_tEfNS_4arch4Sm90EEEEEvNT_6ParamsE --------------------------
	.section	.nv.constant0._ZN7cutlass13device_kernelIN5flash19FlashAttnFwdCombineIN4cute5tupleIJNS3_1CILi8EEENS5_ILi128EEEEEELi7ELi256ELi1ELb0ELb0ENS_6half_tEfNS_4arch4Sm90EEEEEvNT_6ParamsE,"a",@progbits
	.sectionflags	@""
	.align	4
.nv.constant0._ZN7cutlass13device_kernelIN5flash19FlashAttnFwdCombineIN4cute5tupleIJNS3_1CILi8EEENS5_ILi128EEEEEELi7ELi256ELi1ELb0ELb0ENS_6half_tEfNS_4arch4Sm90EEEEEvNT_6ParamsE:
	.zero		584


//--------------------- .nv.constant0._ZN7cutlass13device_kernelIN5flash19FlashAttnFwdCombineIN4cute5tupleIJNS3_1CILi8EEENS5_ILi128EEEEEELi6ELi256ELi1ELb0ELb0ENS_6half_tEfNS_4arch4Sm90EEEEEvNT_6ParamsE --------------------------
	.section	.nv.constant0._ZN7cutlass13device_kernelIN5flash19FlashAttnFwdCombineIN4cute5tupleIJNS3_1CILi8EEENS5_ILi128EEEEEELi6ELi256ELi1ELb0ELb0ENS_6half_tEfNS_4arch4Sm90EEEEEvNT_6ParamsE,"a",@progbits
	.sectionflags	@""
	.align	4
.nv.constant0._ZN7cutlass13device_kernelIN5flash19FlashAttnFwdCombineIN4cute5tupleIJNS3_1CILi8EEENS5_ILi128EEEEEELi6ELi256ELi1ELb0ELb0ENS_6half_tEfNS_4arch4Sm90EEEEEvNT_6ParamsE:
	.zero		584


//--------------------- .nv.constant0._ZN7cutlass13device_kernelIN5flash19FlashAttnFwdCombineIN4cute5tupleIJNS3_1CILi8EEENS5_ILi128EEEEEELi5ELi256ELi1ELb0ELb0ENS_6half_tEfNS_4arch4Sm90EEEEEvNT_6ParamsE --------------------------
	.section	.nv.constant0._ZN7cutlass13device_kernelIN5flash19FlashAttnFwdCombineIN4cute5tupleIJNS3_1CILi8EEENS5_ILi128EEEEEELi5ELi256ELi1ELb0ELb0ENS_6half_tEfNS_4arch4Sm90EEEEEvNT_6ParamsE,"a",@progbits
	.sectionflags	@""
	.align	4
.nv.constant0._ZN7cutlass13device_kernelIN5flash19FlashAttnFwdCombineIN4cute5tupleIJNS3_1CILi8EEENS5_ILi128EEEEEELi5ELi256ELi1ELb0ELb0ENS_6half_tEfNS_4arch4Sm90EEEEEvNT_6ParamsE:
	.zero		584


//--------------------- .nv.constant0._ZN7cutlass13device_kernelIN5flash19FlashAttnFwdCombineIN4cute5tupleIJNS3_1CILi8EEENS5_ILi128EEEEEELi8ELi256ELi1ELb0ELb1ENS_6half_tEfNS_4arch4Sm90EEEEEvNT_6ParamsE --------------------------
	.section	.nv.constant0._ZN7cutlass13device_kernelIN5flash19FlashAttnFwdCombineIN4cute5tupleIJNS3_1CILi8EEENS5_ILi128EEEEEELi8ELi256ELi1ELb0ELb1ENS_6half_tEfNS_4arch4Sm90EEEEEvNT_6ParamsE,"a",@progbits
	.sectionflags	@""
	.align	4
.nv.constant0._ZN7cutlass13device_kernelIN5flash19FlashAttnFwdCombineIN4cute5tupleIJNS3_1CILi8EEENS5_ILi128EEEEEELi8ELi256ELi1ELb0ELb1ENS_6half_tEfNS_4arch4Sm90EEEEEvNT_6ParamsE:
	.zero		584


//--------------------- .nv.constant0._ZN7cutlass13device_kernelIN5flash19FlashAttnFwdCombineIN4cute5tupleIJNS3_1CILi8EEENS5_ILi128EEEEEELi7ELi256ELi1ELb0ELb1ENS_6half_tEfNS_4arch4Sm90EEEEEvNT_6ParamsE --------------------------
	.section	.nv.constant0._ZN7cutlass13device_kernelIN5flash19FlashAttnFwdCombineIN4cute5tupleIJNS3_1CILi8EEENS5_ILi128EEEEEELi7ELi256ELi1ELb0ELb1ENS_6half_tEfNS_4arch4Sm90EEEEEvNT_6ParamsE,"a",@progbits
	.sectionflags	@""
	.align	4
.nv.constant0._ZN7cutlass13device_kernelIN5flash19FlashAttnFwdCombineIN4cute5tupleIJNS3_1CILi8EEENS5_ILi128EEEEEELi7ELi256ELi1ELb0ELb1ENS_6half_tEfNS_4arch4Sm90EEEEEvNT_6ParamsE:
	.zero		584


//--------------------- .nv.constant0._ZN7cutlass13device_kernelIN5flash19FlashAttnFwdCombineIN4cute5tupleIJNS3_1CILi8EEENS5_ILi128EEEEEELi6ELi256ELi1ELb0ELb1ENS_6half_tEfNS_4arch4Sm90EEEEEvNT_6ParamsE --------------------------
	.section	.nv.constant0._ZN7cutlass13device_kernelIN5flash19FlashAttnFwdCombineIN4cute5tupleIJNS3_1CILi8EEENS5_ILi128EEEEEELi6ELi256ELi1ELb0ELb1ENS_6half_tEfNS_4arch4Sm90EEEEEvNT_6ParamsE,"a",@progbits
	.sectionflags	@""
	.align	4
.nv.constant0._ZN7cutlass13device_kernelIN5flash19FlashAttnFwdCombineIN4cute5tupleIJNS3_1CILi8EEENS5_ILi128EEEEEELi6ELi256ELi1ELb0ELb1ENS_6half_tEfNS_4arch4Sm90EEEEEvNT_6ParamsE:
	.zero		584


//--------------------- .nv.constant0._ZN7cutlass13device_kernelIN5flash19FlashAttnFwdCombineIN4cute5tupleIJNS3_1CILi8EEENS5_ILi128EEEEEELi5ELi256ELi1ELb0ELb1ENS_6half_tEfNS_4arch4Sm90EEEEEvNT_6ParamsE --------------------------
	.section	.nv.constant0._ZN7cutlass13device_kernelIN5flash19FlashAttnFwdCombineIN4cute5tupleIJNS3_1CILi8EEENS5_ILi128EEEEEELi5ELi256ELi1ELb0ELb1ENS_6half_tEfNS_4arch4Sm90EEEEEvNT_6ParamsE,"a",@progbits
	.sectionflags	@""
	.align	4
.nv.constant0._ZN7cutlass13device_kernelIN5flash19FlashAttnFwdCombineIN4cute5tupleIJNS3_1CILi8EEENS5_ILi128EEEEEELi5ELi256ELi1ELb0ELb1ENS_6half_tEfNS_4arch4Sm90EEEEEvNT_6ParamsE:
	.zero		584


//--------------------- .nv.constant0._ZN7cutlass13device_kernelIN5flash19FlashAttnFwdCombineIN4cute5tupleIJNS3_1CILi8EEENS5_ILi128EEEEEELi8ELi256ELi1ELb0ELb0ENS_6half_tEfNS_4arch4Sm80EEEEEvNT_6ParamsE --------------------------
	.section	.nv.constant0._ZN7cutlass13device_kernelIN5flash19FlashAttnFwdCombineIN4cute5tupleIJNS3_1CILi8EEENS5_ILi128EEEEEELi8ELi256ELi1ELb0ELb0ENS_6half_tEfNS_4arch4Sm80EEEEEvNT_6ParamsE,"a",@progbits
	.sectionflags	@""
	.align	4
.nv.constant0._ZN7cutlass13device_kernelIN5flash19FlashAttnFwdCombineIN4cute5tupleIJNS3_1CILi8EEENS5_ILi128EEEEEELi8ELi256ELi1ELb0ELb0ENS_6half_tEfNS_4arch4Sm80EEEEEvNT_6ParamsE:
	.zero		584


//--------------------- .nv.constant0._ZN7cutlass13device_kernelIN5flash19FlashAttnFwdCombineIN4cute5tupleIJNS3_1CILi8EEENS5_ILi128EEEEEELi7ELi256ELi1ELb0ELb0ENS_6half_tEfNS_4arch4Sm80EEEEEvNT_6ParamsE --------------------------
	.section	.nv.constant0._ZN7cutlass13device_kernelIN5flash19FlashAttnFwdCombineIN4cute5tupleIJNS3_1CILi8EEENS5_ILi128EEEEEELi7ELi256ELi1ELb0ELb0ENS_6half_tEfNS_4arch4Sm80EEEEEvNT_6ParamsE,"a",@progbits
	.sectionflags	@""
	.align	4
.nv.constant0._ZN7cutlass13device_kernelIN5flash19FlashAttnFwdCombineIN4cute5tupleIJNS3_1CILi8EEENS5_ILi128EEEEEELi7ELi256ELi1ELb0ELb0ENS_6half_tEfNS_4arch4Sm80EEEEEvNT_6ParamsE:
	.zero		584


//--------------------- .nv.constant0._ZN7cutlass13device_kernelIN5flash19FlashAttnFwdCombineIN4cute5tupleIJNS3_1CILi8EEENS5_ILi128EEEEEELi6ELi256ELi1ELb0ELb0ENS_6half_tEfNS_4arch4Sm80EEEEEvNT_6ParamsE --------------------------
	.section	.nv.constant0._ZN7cutlass13device_kernelIN5flash19FlashAttnFwdCombineIN4cute5tupleIJNS3_1CILi8EEENS5_ILi128EEEEEELi6ELi256ELi1ELb0ELb0ENS_6half_tEfNS_4arch4Sm80EEEEEvNT_6ParamsE,"a",@progbits
	.sectionflags	@""
	.align	4
.nv.constant0._ZN7cutlass13device_kernelIN5flash19FlashAttnFwdCombineIN4cute5tupleIJNS3_1CILi8EEENS5_ILi128EEEEEELi6ELi256ELi1ELb0ELb0ENS_6half_tEfNS_4arch4Sm80EEEEEvNT_6ParamsE:
	.zero		584


//--------------------- .nv.constant0._ZN7cutlass13device_kernelIN5flash19FlashAttnFwdCombineIN4cute5tupleIJNS3_1CILi8EEENS5_ILi128EEEEEELi5ELi256ELi1ELb0ELb0ENS_6half_tEfNS_4arch4Sm80EEEEEvNT_6ParamsE --------------------------
	.section	.nv.constant0._ZN7cutlass13device_kernelIN5flash19FlashAttnFwdCombineIN4cute5tupleIJNS3_1CILi8EEENS5_ILi128EEEEEELi5ELi256ELi1ELb0ELb0ENS_6half_tEfNS_4arch4Sm80EEEEEvNT_6ParamsE,"a",@progbits
	.sectionflags	@""
	.align	4
.nv.constant0._ZN7cutlass13device_kernelIN5flash19FlashAttnFwdCombineIN4cute5tupleIJNS3_1CILi8EEENS5_ILi128EEEEEELi5ELi256ELi1ELb0ELb0ENS_6half_tEfNS_4arch4Sm80EEEEEvNT_6ParamsE:
	.zero		584


//--------------------- .nv.constant0._ZN7cutlass13device_kernelIN5flash19FlashAttnFwdCombineIN4cute5tupleIJNS3_1CILi8EEENS5_ILi128EEEEEELi8ELi256ELi1ELb0ELb1ENS_6half_tEfNS_4arch4Sm80EEEEEvNT_6ParamsE --------------------------
	.section	.nv.constant0._ZN7cutlass13device_kernelIN5flash19FlashAttnFwdCombineIN4cute5tupleIJNS3_1CILi8EEENS5_ILi128EEEEEELi8ELi256ELi1ELb0ELb1ENS_6half_tEfNS_4arch4Sm80EEEEEvNT_6ParamsE,"a",@progbits
	.sectionflags	@""
	.align	4
.nv.constant0._ZN7cutlass13device_kernelIN5flash19FlashAttnFwdCombineIN4cute5tupleIJNS3_1CILi8EEENS5_ILi128EEEEEELi8ELi256ELi1ELb0ELb1ENS_6half_tEfNS_4arch4Sm80EEEEEvNT_6ParamsE:
	.zero		584


//--------------------- .nv.constant0._ZN7cutlass13device_kernelIN5flash19FlashAttnFwdCombineIN4cute5tupleIJNS3_1CILi8EEENS5_ILi128EEEEEELi7ELi256ELi1ELb0ELb1ENS_6half_tEfNS_4arch4Sm80EEEEEvNT_6ParamsE --------------------------
	.section	.nv.constant0._ZN7cutlass13device_kernelIN5flash19FlashAttnFwdCombineIN4cute5tupleIJNS3_1CILi8EEENS5_ILi128EEEEEELi7ELi256ELi1ELb0ELb1ENS_6half_tEfNS_4arch4Sm80EEEEEvNT_6ParamsE,"a",@progbits
	.sectionflags	@""
	.align	4
.nv.constant0._ZN7cutlass13device_kernelIN5flash19FlashAttnFwdCombineIN4cute5tupleIJNS3_1CILi8EEENS5_ILi128EEEEEELi7ELi256ELi1ELb0ELb1ENS_6half_tEfNS_4arch4Sm80EEEEEvNT_6ParamsE:
	.zero		584


//--------------------- .nv.constant0._ZN7cutlass13device_kernelIN5flash19FlashAttnFwdCombineIN4cute5tupleIJNS3_1CILi8EEENS5_ILi128EEEEEELi6ELi256ELi1ELb0ELb1ENS_6half_tEfNS_4arch4Sm80EEEEEvNT_6ParamsE --------------------------
	.section	.nv.constant0._ZN7cutlass13device_kernelIN5flash19FlashAttnFwdCombineIN4cute5tupleIJNS3_1CILi8EEENS5_ILi128EEEEEELi6ELi256ELi1ELb0ELb1ENS_6half_tEfNS_4arch4Sm80EEEEEvNT_6ParamsE,"a",@progbits
	.sectionflags	@""
	.align	4
.nv.constant0._ZN7cutlass13device_kernelIN5flash19FlashAttnFwdCombineIN4cute5tupleIJNS3_1CILi8EEENS5_ILi128EEEEEELi6ELi256ELi1ELb0ELb1ENS_6half_tEfNS_4arch4Sm80EEEEEvNT_6ParamsE:
	.zero		584


//--------------------- .nv.constant0._ZN7cutlass13device_kernelIN5flash19FlashAttnFwdCombineIN4cute5tupleIJNS3_1CILi8EEENS5_ILi128EEEEEELi5ELi256ELi1ELb0ELb1ENS_6half_tEfNS_4arch4Sm80EEEEEvNT_6ParamsE --------------------------
	.section	.nv.constant0._ZN7cutlass13device_kernelIN5flash19FlashAttnFwdCombineIN4cute5tupleIJNS3_1CILi8EEENS5_ILi128EEEEEELi5ELi256ELi1ELb0ELb1ENS_6half_tEfNS_4arch4Sm80EEEEEvNT_6ParamsE,"a",@progbits
	.sectionflags	@""
	.align	4
.nv.constant0._ZN7cutlass13device_kernelIN5flash19FlashAttnFwdCombineIN4cute5tupleIJNS3_1CILi8EEENS5_ILi128EEEEEELi5ELi256ELi1ELb0ELb1ENS_6half_tEfNS_4arch4Sm80EEEEEvNT_6ParamsE:
	.zero		584


//--------------------- .nv.constant0._ZN7cutlass13device_kernelIN5flash19FlashAttnFwdCombineIN4cute5tupleIJNS3_1CILi16EEENS5_ILi64EEEEEELi8ELi256ELi1ELb0ELb0ENS_6half_tEfNS_4arch4Sm90EEEEEvNT_6ParamsE --------------------------
	.section	.nv.constant0._ZN7cutlass13device_kernelIN5flash19FlashAttnFwdCombineIN4cute5tupleIJNS3_1CILi16EEENS5_ILi64EEEEEELi8ELi256ELi1ELb0ELb0ENS_6half_tEfNS_4arch4Sm90EEEEEvNT_6ParamsE,"a",@progbits
	.sectionflags	@""
	.align	4
.nv.constant0._ZN7cutlass13device_kernelIN5flash19FlashAttnFwdCombineIN4cute5tupleIJNS3_1CILi16EEENS5_ILi64EEEEEELi8ELi256ELi1ELb0ELb0ENS_6half_tEfNS_4arch4Sm90EEEEEvNT_6ParamsE:
	.zero		584


//--------------------- .nv.constant0._ZN7cutlass13device_kernelIN5flash19FlashAttnFwdCombineIN4cute5tupleIJNS3_1CILi16EEENS5_ILi64EEEEEELi7ELi256ELi1ELb0ELb0ENS_6half_tEfNS_4arch4Sm90EEEEEvNT_6ParamsE --------------------------
	.section	.nv.constant0._ZN7cutlass13device_kernelIN5flash19FlashAttnFwdCombineIN4cute5tupleIJNS3_1CILi16EEENS5_ILi64EEEEEELi7ELi256ELi1ELb0ELb0ENS_6half_tEfNS_4arch4Sm90EEEEEvNT_6ParamsE,"a",@progbits
	.sectionflags	@""
	.align	4
.nv.constant0._ZN7cutlass13device_kernelIN5flash19FlashAttnFwdCombineIN4cute5tupleIJNS3_1CILi16EEENS5_ILi64EEEEEELi7ELi256ELi1ELb0ELb0ENS_6half_tEfNS_4arch4Sm90EEEEEvNT_6ParamsE:
	.zero		584


//--------------------- .nv.constant0._ZN7cutlass13device_kernelIN5flash19FlashAttnFwdCombineIN4cute5tupleIJNS3_1CILi16EEENS5_ILi64EEEEEELi6ELi256ELi1ELb0ELb0ENS_6half_tEfNS_4arch4Sm90EEEEEvNT_6ParamsE --------------------------
	.section	.nv.constant0._ZN7cutlass13device_kernelIN5flash19FlashAttnFwdCombineIN4cute5tupleIJNS3_1CILi16EEENS5_ILi64EEEEEELi6ELi256ELi1ELb0ELb0ENS_6half_tEfNS_4arch4Sm90EEEEEvNT_6ParamsE,"a",@progbits
	.sectionflags	@""
	.align	4
.nv.constant0._ZN7cutlass13device_kernelIN5flash19FlashAttnFwdCombineIN4cute5tupleIJNS3_1CILi16EEENS5_ILi64EEEEEELi6ELi256ELi1ELb0ELb0ENS_6half_tEfNS_4arch4Sm90EEEEEvNT_6ParamsE:
	.zero		584


//--------------------- .nv.constant0._ZN7cutlass13device_kernelIN5flash19FlashAttnFwdCombineIN4cute5tupleIJNS3_1CILi16EEENS5_ILi64EEEEEELi5ELi256ELi1ELb0ELb0ENS_6half_tEfNS_4arch4Sm90EEEEEvNT_6ParamsE --------------------------
	.section	.nv.constant0._ZN7cutlass13device_kernelIN5flash19FlashAttnFwdCombineIN4cute5tupleIJNS3_1CILi16EEENS5_ILi64EEEEEELi5ELi256ELi1ELb0ELb0ENS_6half_tEfNS_4arch4Sm90EEEEEvNT_6ParamsE,"a",@progbits
	.sectionflags	@""
	.align	4
.nv.constant0._ZN7cutlass13device_kernelIN5flash19FlashAttnFwdCombineIN4cute5tupleIJNS3_1CILi16EEENS5_ILi64EEEEEELi5ELi256ELi1ELb0ELb0ENS_6half_tEfNS_4arch4Sm90EEEEEvNT_6ParamsE:
	.zero		584


//--------------------- .nv.constant0._ZN7cutlass13device_kernelIN5flash19FlashAttnFwdCombineIN4cute5tupleIJNS3_1CILi16EEENS5_ILi64EEEEEELi4ELi256ELi1ELb0ELb0ENS_6half_tEfNS_4arch4Sm90EEEEEvNT_6ParamsE --------------------------
	.section	.nv.constant0._ZN7cutlass13device_kernelIN5flash19FlashAttnFwdCombineIN4cute5tupleIJNS3_1CILi16EEENS5_ILi64EEEEEELi4ELi256ELi1ELb0ELb0ENS_6half_tEfNS_4arch4Sm90EEEEEvNT_6ParamsE,"a",@progbits
	.sectionflags	@""
	.align	4
.nv.constant0._ZN7cutlass13device_kernelIN5flash19FlashAttnFwdCombineIN4cute5tupleIJNS3_1CILi16EEENS5_ILi64EEEEEELi4ELi256ELi1ELb0ELb0ENS_6half_tEfNS_4arch4Sm90EEEEEvNT_6ParamsE:
	.zero		584


//--------------------- .nv.constant0._ZN7cutlass13device_kernelIN5flash19FlashAttnFwdCombineIN4cute5tupleIJNS3_1CILi16EEENS5_ILi64EEEEEELi8ELi256ELi1ELb0ELb1ENS_6half_tEfNS_4arch4Sm90EEEEEvNT_6ParamsE --------------------------
	.section	.nv.constant0._ZN7cutlass13device_kernelIN5flash19FlashAttnFwdCombineIN4cute5tupleIJNS3_1CILi16EEENS5_ILi64EEEEEELi8ELi256ELi1ELb0ELb1ENS_6half_tEfNS_4arch4Sm90EEEEEvNT_6ParamsE,"a",@progbits
	.sectionflags	@""
	.align	4
.nv.constant0._ZN7cutlass13device_kernelIN5flash19FlashAttnFwdCombineIN4cute5tupleIJNS3_1CILi16EEENS5_ILi64EEEEEELi8ELi256ELi1ELb0ELb1ENS_6half_tEfNS_4arch4Sm90EEEEEvNT_6ParamsE:
	.zero		584


//--------------------- .nv.constant0._ZN7cutlass13device_kernelIN5flash19FlashAttnFwdCombineIN4cute5tupleIJNS3_1CILi16EEENS5_ILi64EEEEEELi7ELi256ELi1ELb0ELb1ENS_6half_tEfNS_4arch4Sm90EEEEEvNT_6ParamsE --------------------------
	.section	.nv.constant0._ZN7cutlass13device_kernelIN5flash19FlashAttnFwdCombineIN4cute5tupleIJNS3_1CILi16EEENS5_ILi64EEEEEELi7ELi256ELi1ELb0ELb1ENS_6half_tEfNS_4arch4Sm90EEEEEvNT_6ParamsE,"a",@progbits
	.sectionflags	@""
	.align	4
.nv.constant0._ZN7cutlass13device_kernelIN5flash19FlashAttnFwdCombineIN4cute5tupleIJNS3_1CILi16EEENS5_ILi64EEEEEELi7ELi256ELi1ELb0ELb1ENS_6half_tEfNS_4arch4Sm90EEEEEvNT_6ParamsE:
	.zero		584


//--------------------- .nv.constant0._ZN7cutlass13device_kernelIN5flash19FlashAttnFwdCombineIN4cute5tupleIJNS3_1CILi16EEENS5_ILi64EEEEEELi6ELi256ELi1ELb0ELb1ENS_6half_tEfNS_4arch4Sm90EEEEEvNT_6ParamsE --------------------------
	.section	.nv.constant0._ZN7cutlass13device_kernelIN5flash19FlashAttnFwdCombineIN4cute5tupleIJNS3_1CILi16EEENS5_ILi64EEEEEELi6ELi256ELi1ELb0ELb1ENS_6half_tEfNS_4arch4Sm90EEEEEvNT_6ParamsE,"a",@progbits
	.sectionflags	@""
	.align	4
.nv.constant0._ZN7cutlass13device_kernelIN5flash19FlashAttnFwdCombineIN4cute5tupleIJNS3_1CILi16EEENS5_ILi64EEEEEELi6ELi256ELi1ELb0ELb1ENS_6half_tEfNS_4arch4Sm90EEEEEvNT_6ParamsE:
	.zero		584


//--------------------- .nv.constant0._ZN7cutlass13device_kernelIN5flash19FlashAttnFwdCombineIN4cute5tupleIJNS3_1CILi16EEENS5_ILi64EEEEEELi5ELi256ELi1ELb0ELb1ENS_6half_tEfNS_4arch4Sm90EEEEEvNT_6ParamsE --------------------------
	.section	.nv.constant0._ZN7cutlass13device_kernelIN5flash19FlashAttnFwdCombineIN4cute5tupleIJNS3_1CILi16EEENS5_ILi64EEEEEELi5ELi256ELi1ELb0ELb1ENS_6half_tEfNS_4arch4Sm90EEEEEvNT_6ParamsE,"a",@progbits
	.sectionflags	@""
	.align	4
.nv.constant0._ZN7cutlass13device_kernelIN5flash19FlashAttnFwdCombineIN4cute5tupleIJNS3_1CILi16EEENS5_ILi64EEEEEELi5ELi256ELi1ELb0ELb1ENS_6half_tEfNS_4arch4Sm90EEEEEvNT_6ParamsE:
	.zero		584


//--------------------- .nv.constant0._ZN7cutlass13device_kernelIN5flash19FlashAttnFwdCombineIN4cute5tupleIJNS3_1CILi16EEENS5_ILi64EEEEEELi4ELi256ELi1ELb0ELb1ENS_6half_tEfNS_4arch4Sm90EEEEEvNT_6ParamsE --------------------------
	.section	.nv.constant0._ZN7cutlass13device_kernelIN5flash19FlashAttnFwdCombineIN4cute5tupleIJNS3_1CILi16EEENS5_ILi64EEEEEELi4ELi256ELi1ELb0ELb1ENS_6half_tEfNS_4arch4Sm90EEEEEvNT_6ParamsE,"a",@progbits
	.sectionflags	@""
	.align	4
.nv.constant0._ZN7cutlass13device_kernelIN5flash19FlashAttnFwdCombineIN4cute5tupleIJNS3_1CILi16EEENS5_ILi64EEEEEELi4ELi256ELi1ELb0ELb1ENS_6half_tEfNS_4arch4Sm90EEEEEvNT_6ParamsE:
	.zero		584


//--------------------- .nv.constant0._ZN7cutlass13device_kernelIN5flash19FlashAttnFwdCombineIN4cute5tupleIJNS3_1CILi16EEENS5_ILi64EEEEEELi8ELi256ELi1ELb0ELb0ENS_6half_tEfNS_4arch4Sm80EEEEEvNT_6ParamsE --------------------------
	.section	.nv.constant0._ZN7cutlass13device_kernelIN5flash19FlashAttnFwdCombineIN4cute5tupleIJNS3_1CILi16EEENS5_ILi64EEEEEELi8ELi256ELi1ELb0ELb0ENS_6half_tEfNS_4arch4Sm80EEEEEvNT_6ParamsE,"a",@progbits
	.sectionflags	@""
	.align	4
.nv.constant0._ZN7cutlass13device_kernelIN5flash19FlashAttnFwdCombineIN4cute5tupleIJNS3_1CILi16EEENS5_ILi64EEEEEELi8ELi256ELi1ELb0ELb0ENS_6half_tEfNS_4arch4Sm80EEEEEvNT_6ParamsE:
	.zero		584


//--------------------- .nv.constant0._ZN7cutlass13device_kernelIN5flash19FlashAttnFwdCombineIN4cute5tupleIJNS3_1CILi16EEENS5_ILi64EEEEEELi7ELi256ELi1ELb0ELb0ENS_6half_tEfNS_4arch4Sm80EEEEEvNT_6ParamsE --------------------------
	.section	.nv.constant0._ZN7cutlass13device_kernelIN5flash19FlashAttnFwdCombineIN4cute5tupleIJNS3_1CILi16EEENS5_ILi64EEEEEELi7ELi256ELi1ELb0ELb0ENS_6half_tEfNS_4arch4Sm80EEEEEvNT_6ParamsE,"a",@progbits
	.sectionflags	@""
	.align	4
.nv.constant0._ZN7cutlass13device_kernelIN5flash19FlashAttnFwdCombineIN4cute5tupleIJNS3_1CILi16EEENS5_ILi64EEEEEELi7ELi256ELi1ELb0ELb0ENS_6half_tEfNS_4arch4Sm80EEEEEvNT_6ParamsE:
	.zero		584


//--------------------- .nv.constant0._ZN7cutlass13device_kernelIN5flash19FlashAttnFwdCombineIN4cute5tupleIJNS3_1CILi16EEENS5_ILi64EEEEEELi6ELi256ELi1ELb0ELb0ENS_6half_tEfNS_4arch4Sm80EEEEEvNT_6ParamsE --------------------------
	.section	.nv.constant0._ZN7cutlass13device_kernelIN5flash19FlashAttnFwdCombineIN4cute5tupleIJNS3_1CILi16EEENS5_ILi64EEEEEELi6ELi256ELi1ELb0ELb0ENS_6half_tEfNS_4arch4Sm80EEEEEvNT_6ParamsE,"a",@progbits
	.sectionflags	@""
	.align	4
.nv.constant0._ZN7cutlass13device_kernelIN5flash19FlashAttnFwdCombineIN4cute5tupleIJNS3_1CILi16EEENS5_ILi64EEEEEELi6ELi256ELi1ELb0ELb0ENS_6half_tEfNS_4arch4Sm80EEEEEvNT_6ParamsE:
	.zero		584


//--------------------- .nv.constant0._ZN7cutlass13device_kernelIN5flash19FlashAttnFwdCombineIN4cute5tupleIJNS3_1CILi16EEENS5_ILi64EEEEEELi5ELi256ELi1ELb0ELb0ENS_6half_tEfNS_4arch4Sm80EEEEEvNT_6ParamsE --------------------------
	.section	.nv.constant0._ZN7cutlass13device_kernelIN5flash19FlashAttnFwdCombineIN4cute5tupleIJNS3_1CILi16EEENS5_ILi64EEEEEELi5ELi256ELi1ELb0ELb0ENS_6half_tEfNS_4arch4Sm80EEEEEvNT_6ParamsE,"a",@progbits
	.sectionflags	@""
	.align	4
.nv.constant0._ZN7cutlass13device_kernelIN5flash19FlashAttnFwdCombineIN4cute5tupleIJNS3_1CILi16EEENS5_ILi64EEEEEELi5ELi256ELi1ELb0ELb0ENS_6half_tEfNS_4arch4Sm80EEEEEvNT_6ParamsE:
	.zero		584


//--------------------- .nv.constant0._ZN7cutlass13device_kernelIN5flash19FlashAttnFwdCombineIN4cute5tupleIJNS3_1CILi16EEENS5_ILi64EEEEEELi4ELi256ELi1ELb0ELb0ENS_6half_tEfNS_4arch4Sm80EEEEEvNT_6ParamsE --------------------------
	.section	.nv.constant0._ZN7cutlass13device_kernelIN5flash19FlashAttnFwdCombineIN4cute5tupleIJNS3_1CILi16EEENS5_ILi64EEEEEELi4ELi256ELi1ELb0ELb0ENS_6half_tEfNS_4arch4Sm80EEEEEvNT_6ParamsE,"a",@progbits
	.sectionflags	@""
	.align	4
.nv.constant0._ZN7cutlass13device_kernelIN5flash19FlashAttnFwdCombineIN4cute5tupleIJNS3_1CILi16EEENS5_ILi64EEEEEELi4ELi256ELi1ELb0ELb0ENS_6half_tEfNS_4arch4Sm80EEEEEvNT_6ParamsE:
	.zero		584


//--------------------- .nv.constant0._ZN7cutlass13device_kernelIN5flash19FlashAttnFwdCombineIN4cute5tupleIJNS3_1CILi16EEENS5_ILi64EEEEEELi8ELi256ELi1ELb0ELb1ENS_6half_tEfNS_4arch4Sm80EEEEEvNT_6ParamsE --------------------------
	.section	.nv.constant0._ZN7cutlass13device_kernelIN5flash19FlashAttnFwdCombineIN4cute5tupleIJNS3_1CILi16EEENS5_ILi64EEEEEELi8ELi256ELi1ELb0ELb1ENS_6half_tEfNS_4arch4Sm80EEEEEvNT_6ParamsE,"a",@progbits
	.sectionflags	@""
	.align	4
.nv.constant0._ZN7cutlass13device_kernelIN5flash19FlashAttnFwdCombineIN4cute5tupleIJNS3_1CILi16EEENS5_ILi64EEEEEELi8ELi256ELi1ELb0ELb1ENS_6half_tEfNS_4arch4Sm80EEEEEvNT_6ParamsE:
	.zero		584


//--------------------- .nv.constant0._ZN7cutlass13device_kernelIN5flash19FlashAttnFwdCombineIN4cute5tupleIJNS3_1CILi16EEENS5_ILi64EEEEEELi7ELi256ELi1ELb0ELb1ENS_6half_tEfNS_4arch4Sm80EEEEEvNT_6ParamsE --------------------------
	.section	.nv.constant0._ZN7cutlass13device_kernelIN5flash19FlashAttnFwdCombineIN4cute5tupleIJNS3_1CILi16EEENS5_ILi64EEEEEELi7ELi256ELi1ELb0ELb1ENS_6half_tEfNS_4arch4Sm80EEEEEvNT_6ParamsE,"a",@progbits
	.sectionflags	@""
	.align	4
.nv.constant0._ZN7cutlass13device_kernelIN5flash19FlashAttnFwdCombineIN4cute5tupleIJNS3_1CILi16EEENS5_ILi64EEEEEELi7ELi256ELi1ELb0ELb1ENS_6half_tEfNS_4arch4Sm80EEEEEvNT_6ParamsE:
	.zero		584


//--------------------- .nv.constant0._ZN7cutlass13device_kernelIN5flash19FlashAttnFwdCombineIN4cute5tupleIJNS3_1CILi16EEENS5_ILi64EEEEEELi6ELi256ELi1ELb0ELb1ENS_6half_tEfNS_4arch4Sm80EEEEEvNT_6ParamsE --------------------------
	.section	.nv.constant0._ZN7cutlass13device_kernelIN5flash19FlashAttnFwdCombineIN4cute5tupleIJNS3_1CILi16EEENS5_ILi64EEEEEELi6ELi256ELi1ELb0ELb1ENS_6half_tEfNS_4arch4Sm80EEEEEvNT_6ParamsE,"a",@progbits
	.sectionflags	@""
	.align	4
.nv.constant0._ZN7cutlass13device_kernelIN5flash19FlashAttnFwdCombineIN4cute5tupleIJNS3_1CILi16EEENS5_ILi64EEEEEELi6ELi256ELi1ELb0ELb1ENS_6half_tEfNS_4arch4Sm80EEEEEvNT_6ParamsE:
	.zero		584


//--------------------- .nv.constant0._ZN7cutlass13device_kernelIN5flash19FlashAttnFwdCombineIN4cute5tupleIJNS3_1CILi16EEENS5_ILi64EEEEEELi5ELi256ELi1ELb0ELb1ENS_6half_tEfNS_4arch4Sm80EEEEEvNT_6ParamsE --------------------------
	.section	.nv.constant0._ZN7cutlass13device_kernelIN5flash19FlashAttnFwdCombineIN4cute5tupleIJNS3_1CILi16EEENS5_ILi64EEEEEELi5ELi256ELi1ELb0ELb1ENS_6half_tEfNS_4arch4Sm80EEEEEvNT_6ParamsE,"a",@progbits
	.sectionflags	@""
	.align	4
.nv.constant0._ZN7cutlass13device_kernelIN5flash19FlashAttnFwdCombineIN4cute5tupleIJNS3_1CILi16EEENS5_ILi64EEEEEELi5ELi256ELi1ELb0ELb1ENS_6half_tEfNS_4arch4Sm80EEEEEvNT_6ParamsE:
	.zero		584


//--------------------- .nv.constant0._ZN7cutlass13device_kernelIN5flash19FlashAttnFwdCombineIN4cute5tupleIJNS3_1CILi16EEENS5_ILi64EEEEEELi4ELi256ELi1ELb0ELb1ENS_6half_tEfNS_4arch4Sm80EEEEEvNT_6ParamsE --------------------------
	.section	.nv.constant0._ZN7cutlass13device_kernelIN5flash19FlashAttnFwdCombineIN4cute5tupleIJNS3_1CILi16EEENS5_ILi64EEEEEELi4ELi256ELi1ELb0ELb1ENS_6half_tEfNS_4arch4Sm80EEEEEvNT_6ParamsE,"a",@progbits
	.sectionflags	@""
	.align	4
.nv.constant0._ZN7cutlass13device_kernelIN5flash19FlashAttnFwdCombineIN4cute5tupleIJNS3_1CILi16EEENS5_ILi64EEEEEELi4ELi256ELi1ELb0ELb1ENS_6half_tEfNS_4arch4Sm80EEEEEvNT_6ParamsE:
	.zero		584


//--------------------- .nv.constant0._ZN7cutlass13device_kernelIN5flash19FlashAttnFwdCombineIN4cute5tupleIJNS3_1CILi8EEENS5_ILi128EEEEEELi8ELi256ELi1ELb0ELb0EffNS_4arch4Sm90EEEEEvNT_6ParamsE --------------------------
	.section	.nv.constant0._ZN7cutlass13device_kernelIN5flash19FlashAttnFwdCombineIN4cute5tupleIJNS3_1CILi8EEENS5_ILi128EEEEEELi8ELi256ELi1ELb0ELb0EffNS_4arch4Sm90EEEEEvNT_6ParamsE,"a",@progbits
	.sectionflags	@""
	.align	4
.nv.constant0._ZN7cutlass13device_kernelIN5flash19FlashAttnFwdCombineIN4cute5tupleIJNS3_1CILi8EEENS5_ILi128EEEEEELi8ELi256ELi1ELb0ELb0EffNS_4arch4Sm90EEEEEvNT_6ParamsE:
	.zero		584


//--------------------- .nv.constant0._ZN7cutlass13device_kernelIN5flash19FlashAttnFwdCombineIN4cute5tupleIJNS3_1CILi8EEENS5_ILi128EEEEEELi7ELi256ELi1ELb0ELb0EffNS_4arch4Sm90EEEEEvNT_6ParamsE --------------------------
	.section	.nv.constant0._ZN7cutlass13device_kernelIN5flash19FlashAttnFwdCombineIN4cute5tupleIJNS3_1CILi8EEENS5_ILi128EEEEEELi7ELi256ELi1ELb0ELb0EffNS_4arch4Sm90EEEEEvNT_6ParamsE,"a",@progbits
	.sectionflags	@""
	.align	4
.nv.constant0._ZN7cutlass13device_kernelIN5flash19FlashAttnFwdCombineIN4cute5tupleIJNS3_1CILi8EEENS5_ILi128EEEEEELi7ELi256ELi1ELb0ELb0EffNS_4arch4Sm90EEEEEvNT_6ParamsE:
	.zero		584


//--------------------- .nv.constant0._ZN7cutlass13device_kernelIN5flash19FlashAttnFwdCombineIN4cute5tupleIJNS3_1CILi8EEENS5_ILi128EEEEEELi6ELi256ELi1ELb0ELb0EffNS_4arch4Sm90EEEEEvNT_6ParamsE --------------------------
	.section	.nv.constant0._ZN7cutlass13device_kernelIN5flash19FlashAttnFwdCombineIN4cute5tupleIJNS3_1CILi8EEENS5_ILi128EEEEEELi6ELi256ELi1ELb0ELb0EffNS_4arch4Sm90EEEEEvNT_6ParamsE,"a",@progbits
	.sectionflags	@""
	.align	4
.nv.constant0._ZN7cutlass13device_kernelIN5flash19FlashAttnFwdCombineIN4cute5tupleIJNS3_1CILi8EEENS5_ILi128EEEEEELi6ELi256ELi1ELb0ELb0EffNS_4arch4Sm90EEEEEvNT_6ParamsE:
	.zero		584


//--------------------- .nv.constant0._ZN7cutlass13device_kernelIN5flash19FlashAttnFwdCombineIN4cute5tupleIJNS3_1CILi8EEENS5_ILi128EEEEEELi5ELi256ELi1ELb0ELb0EffNS_4arch4Sm90EEEEEvNT_6ParamsE --------------------------
	.section	.nv.constant0._ZN7cutlass13device_kernelIN5flash19FlashAttnFwdCombineIN4cute5tupleIJNS3_1CILi8EEENS5_ILi128EEEEEELi5ELi256ELi1ELb0ELb0EffNS_4arch4Sm90EEEEEvNT_6ParamsE,"a",@progbits
	.sectionflags	@""
	.align	4
.nv.constant0._ZN7cutlass13device_kernelIN5flash19FlashAttnFwdCombineIN4cute5tupleIJNS3_1CILi8EEENS5_ILi128EEEEEELi5ELi256ELi1ELb0ELb0EffNS_4arch4Sm90EEEEEvNT_6ParamsE:
	.zero		584


//--------------------- .nv.constant0._ZN7cutlass13device_kernelIN5flash19FlashAttnFwdCombineIN4cute5tupleIJNS3_1CILi8EEENS5_ILi128EEEEEELi8ELi256ELi1ELb0ELb1EffNS_4arch4Sm90EEEEEvNT_6ParamsE --------------------------
	.section	.nv.constant0._ZN7cutlass13device_kernelIN5flash19FlashAttnFwdCombineIN4cute5tupleIJNS3_1CILi8EEENS5_ILi128EEEEEELi8ELi256ELi1ELb0ELb1EffNS_4arch4Sm90EEEEEvNT_6ParamsE,"a",@progbits
	.sectionflags	@""
	.align	4
.nv.constant0._ZN7cutlass13device_kernelIN5flash19FlashAttnFwdCombineIN4cute5tupleIJNS3_1CILi8EEENS5_ILi128EEEEEELi8ELi256ELi1ELb0ELb1EffNS_4arch4Sm90EEEEEvNT_6ParamsE:
	.zero		584


//--------------------- .nv.constant0._ZN7cutlass13device_kernelIN5flash19FlashAttnFwdCombineIN4cute5tupleIJNS3_1CILi8EEENS5_ILi128EEEEEELi7ELi256ELi1ELb0ELb1EffNS_4arch4Sm90EEEEEvNT_6ParamsE --------------------------
	.section	.nv.constant0._ZN7cutlass13device_kernelIN5flash19FlashAttnFwdCombineIN4cute5tupleIJNS3_1CILi8EEENS5_ILi128EEEEEELi7ELi256ELi1ELb0ELb1EffNS_4arch4Sm90EEEEEvNT_6ParamsE,"a",@progbits
	.sectionflags	@""
	.align	4
.nv.constant0._ZN7cutlass13device_kernelIN5flash19FlashAttnFwdCombineIN4cute5tupleIJNS3_1CILi8EEENS5_ILi128EEEEEELi7ELi256ELi1ELb0ELb1EffNS_4arch4Sm90EEEEEvNT_6ParamsE:
	.zero		584


//--------------------- .nv.constant0._ZN7cutlass13device_kernelIN5flash19FlashAttnFwdCombineIN4cute5tupleIJNS3_1CILi8EEENS5_ILi128EEEEEELi6ELi256ELi1ELb0ELb1EffNS_4arch4Sm90EEEEEvNT_6ParamsE --------------------------
	.section	.nv.constant0._ZN7cutlass13device_kernelIN5flash19FlashAttnFwdCombineIN4cute5tupleIJNS3_1CILi8EEENS5_ILi128EEEEEELi6ELi256ELi1ELb0ELb1EffNS_4arch4Sm90EEEEEvNT_6ParamsE,"a",@progbits
	.sectionflags	@""
	.align	4
.nv.constant0._ZN7cutlass13device_kernelIN5flash19FlashAttnFwdCombineIN4cute5tupleIJNS3_1CILi8EEENS5_ILi128EEEEEELi6ELi256ELi1ELb0ELb1EffNS_4arch4Sm90EEEEEvNT_6ParamsE:
	.zero		584


//--------------------- .nv.constant0._ZN7cutlass13device_kernelIN5flash19FlashAttnFwdCombineIN4cute5tupleIJNS3_1CILi8EEENS5_ILi128EEEEEELi5ELi256ELi1ELb0ELb1EffNS_4arch4Sm90EEEEEvNT_6ParamsE --------------------------
	.section	.nv.constant0._ZN7cutlass13device_kernelIN5flash19FlashAttnFwdCombineIN4cute5tupleIJNS3_1CILi8EEENS5_ILi128EEEEEELi5ELi256ELi1ELb0ELb1EffNS_4arch4Sm90EEEEEvNT_6ParamsE,"a",@progbits
	.sectionflags	@""
	.align	4
.nv.constant0._ZN7cutlass13device_kernelIN5flash19FlashAttnFwdCombineIN4cute5tupleIJNS3_1CILi8EEENS5_ILi128EEEEEELi5ELi256ELi1ELb0ELb1EffNS_4arch4Sm90EEEEEvNT_6ParamsE:
	.zero		584


//--------------------- .nv.constant0._ZN7cutlass13device_kernelIN5flash19FlashAttnFwdCombineIN4cute5tupleIJNS3_1CILi8EEENS5_ILi128EEEEEELi8ELi256ELi1ELb0ELb0EffNS_4arch4Sm80EEEEEvNT_6ParamsE --------------------------
	.section	.nv.constant0._ZN7cutlass13device_kernelIN5flash19FlashAttnFwdCombineIN4cute5tupleIJNS3_1CILi8EEENS5_ILi128EEEEEELi8ELi256ELi1ELb0ELb0EffNS_4arch4Sm80EEEEEvNT_6ParamsE,"a",@progbits
	.sectionflags	@""
	.align	4
.nv.constant0._ZN7cutlass13device_kernelIN5flash19FlashAttnFwdCombineIN4cute5tupleIJNS3_1CILi8EEENS5_ILi128EEEEEELi8ELi256ELi1ELb0ELb0EffNS_4arch4Sm80EEEEEvNT_6ParamsE:
	.zero		584


//--------------------- .nv.constant0._ZN7cutlass13device_kernelIN5flash19FlashAttnFwdCombineIN4cute5tupleIJNS3_1CILi8EEENS5_ILi128EEEEEELi7ELi256ELi1ELb0ELb0EffNS_4arch4Sm80EEEEEvNT_6ParamsE --------------------------
	.section	.nv.constant0._ZN7cutlass13device_kernelIN5flash19FlashAttnFwdCombineIN4cute5tupleIJNS3_1CILi8EEENS5_ILi128EEEEEELi7ELi256ELi1ELb0ELb0EffNS_4arch4Sm80EEEEEvNT_6ParamsE,"a",@progbits
	.sectionflags	@""
	.align	4
.nv.constant0._ZN7cutlass13device_kernelIN5flash19FlashAttnFwdCombineIN4cute5tupleIJNS3_1CILi8EEENS5_ILi128EEEEEELi7ELi256ELi1ELb0ELb0EffNS_4arch4Sm80EEEEEvNT_6ParamsE:
	.zero		584


//--------------------- .nv.constant0._ZN7cutlass13device_kernelIN5flash19FlashAttnFwdCombineIN4cute5tupleIJNS3_1CILi8EEENS5_ILi128EEEEEELi6ELi256ELi1ELb0ELb0EffNS_4arch4Sm80EEEEEvNT_6ParamsE --------------------------
	.section	.nv.constant0._ZN7cutlass13device_kernelIN5flash19FlashAttnFwdCombineIN4cute5tupleIJNS3_1CILi8EEENS5_ILi128EEEEEELi6ELi256ELi1ELb0ELb0EffNS_4arch4Sm80EEEEEvNT_6ParamsE,"a",@progbits
	.sectionflags	@""
	.align	4
.nv.constant0._ZN7cutlass13device_kernelIN5flash19FlashAttnFwdCombineIN4cute5tupleIJNS3_1CILi8EEENS5_ILi128EEEEEELi6ELi256ELi1ELb0ELb0EffNS_4arch4Sm80EEEEEvNT_6ParamsE:
	.zero		584


//--------------------- .nv.constant0._ZN7cutlass13device_kernelIN5flash19FlashAttnFwdCombineIN4cute5tupleIJNS3_1CILi8EEENS5_ILi128EEEEEELi5ELi256ELi1ELb0ELb0EffNS_4arch4Sm80EEEEEvNT_6ParamsE --------------------------
	.section	.nv.constant0._ZN7cutlass13device_kernelIN5flash19FlashAttnFwdCombineIN4cute5tupleIJNS3_1CILi8EEENS5_ILi128EEEEEELi5ELi256ELi1ELb0ELb0EffNS_4arch4Sm80EEEEEvNT_6ParamsE,"a",@progbits
	.sectionflags	@""
	.align	4
.nv.constant0._ZN7cutlass13device_kernelIN5flash19FlashAttnFwdCombineIN4cute5tupleIJNS3_1CILi8EEENS5_ILi128EEEEEELi5ELi256ELi1ELb0ELb0EffNS_4arch4Sm80EEEEEvNT_6ParamsE:
	.zero		584


//--------------------- .nv.constant0._ZN7cutlass13device_kernelIN5flash19FlashAttnFwdCombineIN4cute5tupleIJNS3_1CILi8EEENS5_ILi128EEEEEELi8ELi256ELi1ELb0ELb1EffNS_4arch4Sm80EEEEEvNT_6ParamsE --------------------------
	.section	.nv.constant0._ZN7cutlass13device_kernelIN5flash19FlashAttnFwdCombineIN4cute5tupleIJNS3_1CILi8EEENS5_ILi128EEEEEELi8ELi256ELi1ELb0ELb1EffNS_4arch4Sm80EEEEEvNT_6ParamsE,"a",@progbits
	.sectionflags	@""
	.align	4
.nv.constant0._ZN7cutlass13device_kernelIN5flash19FlashAttnFwdCombineIN4cute5tupleIJNS3_1CILi8EEENS5_ILi128EEEEEELi8ELi256ELi1ELb0ELb1EffNS_4arch4Sm80EEEEEvNT_6ParamsE:
	.zero		584


//--------------------- .nv.constant0._ZN7cutlass13device_kernelIN5flash19FlashAttnFwdCombineIN4cute5tupleIJNS3_1CILi8EEENS5_ILi128EEEEEELi7ELi256ELi1ELb0ELb1EffNS_4arch4Sm80EEEEEvNT_6ParamsE --------------------------
	.section	.nv.constant0._ZN7cutlass13device_kernelIN5flash19FlashAttnFwdCombineIN4cute5tupleIJNS3_1CILi8EEENS5_ILi128EEEEEELi7ELi256ELi1ELb0ELb1EffNS_4arch4Sm80EEEEEvNT_6ParamsE,"a",@progbits
	.sectionflags	@""
	.align	4
.nv.constant0._ZN7cutlass13device_kernelIN5flash19FlashAttnFwdCombineIN4cute5tupleIJNS3_1CILi8EEENS5_ILi128EEEEEELi7ELi256ELi1ELb0ELb1EffNS_4arch4Sm80EEEEEvNT_6ParamsE:
	.zero		584


//--------------------- .nv.constant0._ZN7cutlass13device_kernelIN5flash19FlashAttnFwdCombineIN4cute5tupleIJNS3_1CILi8EEENS5_ILi128EEEEEELi6ELi256ELi1ELb0ELb1EffNS_4arch4Sm80EEEEEvNT_6ParamsE --------------------------
	.section	.nv.constant0._ZN7cutlass13device_kernelIN5flash19FlashAttnFwdCombineIN4cute5tupleIJNS3_1CILi8EEENS5_ILi128EEEEEELi6ELi256ELi1ELb0ELb1EffNS_4arch4Sm80EEEEEvNT_6ParamsE,"a",@progbits
	.sectionflags	@""
	.align	4
.nv.constant0._ZN7cutlass13device_kernelIN5flash19FlashAttnFwdCombineIN4cute5tupleIJNS3_1CILi8EEENS5_ILi128EEEEEELi6ELi256ELi1ELb0ELb1EffNS_4arch4Sm80EEEEEvNT_6ParamsE:
	.zero		584


//--------------------- .nv.constant0._ZN7cutlass13device_kernelIN5flash19FlashAttnFwdCombineIN4cute5tupleIJNS3_1CILi8EEENS5_ILi128EEEEEELi5ELi256ELi1ELb0ELb1EffNS_4arch4Sm80EEEEEvNT_6ParamsE --------------------------
	.section	.nv.constant0._ZN7cutlass13device_kernelIN5flash19FlashAttnFwdCombineIN4cute5tupleIJNS3_1CILi8EEENS5_ILi128EEEEEELi5ELi256ELi1ELb0ELb1EffNS_4arch4Sm80EEEEEvNT_6ParamsE,"a",@progbits
	.sectionflags	@""
	.align	4
.nv.constant0._ZN7cutlass13device_kernelIN5flash19FlashAttnFwdCombineIN4cute5tupleIJNS3_1CILi8EEENS5_ILi128EEEEEELi5ELi256ELi1ELb0ELb1EffNS_4arch4Sm80EEEEEvNT_6ParamsE:
	.zero		584


//--------------------- .nv.constant0._ZN7cutlass13device_kernelIN5flash19FlashAttnFwdCombineIN4cute5tupleIJNS3_1CILi16EEENS5_ILi64EEEEEELi8ELi256ELi1ELb0ELb0EffNS_4arch4Sm90EEEEEvNT_6ParamsE --------------------------
	.section	.nv.constant0._ZN7cutlass13device_kernelIN5flash19FlashAttnFwdCombineIN4cute5tupleIJNS3_1CILi16EEENS5_ILi64EEEEEELi8ELi256ELi1ELb0ELb0EffNS_4arch4Sm90EEEEEvNT_6ParamsE,"a",@progbits
	.sectionflags	@""
	.align	4
.nv.constant0._ZN7cutlass13device_kernelIN5flash19FlashAttnFwdCombineIN4cute5tupleIJNS3_1CILi16EEENS5_ILi64EEEEEELi8ELi256ELi1ELb0ELb0EffNS_4arch4Sm90EEEEEvNT_6ParamsE:
	.zero		584


//--------------------- .nv.constant0._ZN7cutlass13device_kernelIN5flash19FlashAttnFwdCombineIN4cute5tupleIJNS3_1CILi16EEENS5_ILi64EEEEEELi7ELi256ELi1ELb0ELb0EffNS_4arch4Sm90EEEEEvNT_6ParamsE --------------------------
	.section	.nv.constant0._ZN7cutlass13device_kernelIN5flash19FlashAttnFwdCombineIN4cute5tupleIJNS3_1CILi16EEENS5_ILi64EEEEEELi7ELi256ELi1ELb0ELb0EffNS_4arch4Sm90EEEEEvNT_6ParamsE,"a",@progbits
	.sectionflags	@""
	.align	4
.nv.constant0._ZN7cutlass13device_kernelIN5flash19FlashAttnFwdCombineIN4cute5tupleIJNS3_1CILi16EEENS5_ILi64EEEEEELi7ELi256ELi1ELb0ELb0EffNS_4arch4Sm90EEEEEvNT_6ParamsE:
	.zero		584


//--------------------- .nv.constant0._ZN7cutlass13device_kernelIN5flash19FlashAttnFwdCombineIN4cute5tupleIJNS3_1CILi16EEENS5_ILi64EEEEEELi6ELi256ELi1ELb0ELb0EffNS_4arch4Sm90EEEEEvNT_6ParamsE --------------------------
	.section	.nv.constant0._ZN7cutlass13device_kernelIN5flash19FlashAttnFwdCombineIN4cute5tupleIJNS3_1CILi16EEENS5_ILi64EEEEEELi6ELi256ELi1ELb0ELb0EffNS_4arch4Sm90EEEEEvNT_6ParamsE,"a",@progbits
	.sectionflags	@""
	.align	4
.nv.constant0._ZN7cutlass13device_kernelIN5flash19FlashAttnFwdCombineIN4cute5tupleIJNS3_1CILi16EEENS5_ILi64EEEEEELi6ELi256ELi1ELb0ELb0EffNS_4arch4Sm90EEEEEvNT_6ParamsE:
	.zero		584


//--------------------- .nv.constant0._ZN7cutlass13device_kernelIN5flash19FlashAttnFwdCombineIN4cute5tupleIJNS3_1CILi16EEENS5_ILi64EEEEEELi5ELi256ELi1ELb0ELb0EffNS_4arch4Sm90EEEEEvNT_6ParamsE --------------------------
	.section	.nv.constant0._ZN7cutlass13device_kernelIN5flash19FlashAttnFwdCombineIN4cute5tupleIJNS3_1CILi16EEENS5_ILi64EEEEEELi5ELi256ELi1ELb0ELb0EffNS_4arch4Sm90EEEEEvNT_6ParamsE,"a",@progbits
	.sectionflags	@""
	.align	4
.nv.constant0._ZN7cutlass13device_kernelIN5flash19FlashAttnFwdCombineIN4cute5tupleIJNS3_1CILi16EEENS5_ILi64EEEEEELi5ELi256ELi1ELb0ELb0EffNS_4arch4Sm90EEEEEvNT_6ParamsE:
	.zero		584


//--------------------- .nv.constant0._ZN7cutlass13device_kernelIN5flash19FlashAttnFwdCombineIN4cute5tupleIJNS3_1CILi16EEENS5_ILi64EEEEEELi4ELi256ELi1ELb0ELb0EffNS_4arch4Sm90EEEEEvNT_6ParamsE --------------------------
	.section	.nv.constant0._ZN7cutlass13device_kernelIN5flash19FlashAttnFwdCombineIN4cute5tupleIJNS3_1CILi16EEENS5_ILi64EEEEEELi4ELi256ELi1ELb0ELb0EffNS_4arch4Sm90EEEEEvNT_6ParamsE,"a",@progbits
	.sectionflags	@""
	.align	4
.nv.constant0._ZN7cutlass13device_kernelIN5flash19FlashAttnFwdCombineIN4cute5tupleIJNS3_1CILi16EEENS5_ILi64EEEEEELi4ELi256ELi1ELb0ELb0EffNS_4arch4Sm90EEEEEvNT_6ParamsE:
	.zero		584


//--------------------- .nv.constant0._ZN7cutlass13device_kernelIN5flash19FlashAttnFwdCombineIN4cute5tupleIJNS3_1CILi16EEENS5_ILi64EEEEEELi8ELi256ELi1ELb0ELb1EffNS_4arch4Sm90EEEEEvNT_6ParamsE --------------------------
	.section	.nv.constant0._ZN7cutlass13device_kernelIN5flash19FlashAttnFwdCombineIN4cute5tupleIJNS3_1CILi16EEENS5_ILi64EEEEEELi8ELi256ELi1ELb0ELb1EffNS_4arch4Sm90EEEEEvNT_6ParamsE,"a",@progbits
	.sectionflags	@""
	.align	4
.nv.constant0._ZN7cutlass13device_kernelIN5flash19FlashAttnFwdCombineIN4cute5tupleIJNS3_1CILi16EEENS5_ILi64EEEEEELi8ELi256ELi1ELb0ELb1EffNS_4arch4Sm90EEEEEvNT_6ParamsE:
	.zero		584


//--------------------- .nv.constant0._ZN7cutlass13device_kernelIN5flash19FlashAttnFwdCombineIN4cute5tupleIJNS3_1CILi16EEENS5_ILi64EEEEEELi7ELi256ELi1ELb0ELb1EffNS_4arch4Sm90EEEEEvNT_6ParamsE --------------------------
	.section	.nv.constant0._ZN7cutlass13device_kernelIN5flash19FlashAttnFwdCombineIN4cute5tupleIJNS3_1CILi16EEENS5_ILi64EEEEEELi7ELi256ELi1ELb0ELb1EffNS_4arch4Sm90EEEEEvNT_6ParamsE,"a",@progbits
	.sectionflags	@""
	.align	4
.nv.constant0._ZN7cutlass13device_kernelIN5flash19FlashAttnFwdCombineIN4cute5tupleIJNS3_1CILi16EEENS5_ILi64EEEEEELi7ELi256ELi1ELb0ELb1EffNS_4arch4Sm90EEEEEvNT_6ParamsE:
	.zero		584


//--------------------- .nv.constant0._ZN7cutlass13device_kernelIN5flash19FlashAttnFwdCombineIN4cute5tupleIJNS3_1CILi16EEENS5_ILi64EEEEEELi6ELi256ELi1ELb0ELb1EffNS_4arch4Sm90EEEEEvNT_6ParamsE --------------------------
	.section	.nv.constant0._ZN7cutlass13device_kernelIN5flash19FlashAttnFwdCombineIN4cute5tupleIJNS3_1CILi16EEENS5_ILi64EEEEEELi6ELi256ELi1ELb0ELb1EffNS_4arch4Sm90EEEEEvNT_6ParamsE,"a",@progbits
	.sectionflags	@""
	.align	4
.nv.constant0._ZN7cutlass13device_kernelIN5flash19FlashAttnFwdCombineIN4cute5tupleIJNS3_1CILi16EEENS5_ILi64EEEEEELi6ELi256ELi1ELb0ELb1EffNS_4arch4Sm90EEEEEvNT_6ParamsE:
	.zero		584


//--------------------- .nv.constant0._ZN7cutlass13device_kernelIN5flash19FlashAttnFwdCombineIN4cute5tupleIJNS3_1CILi16EEENS5_ILi64EEEEEELi5ELi256ELi1ELb0ELb1EffNS_4arch4Sm90EEEEEvNT_6ParamsE --------------------------
	.section	.nv.constant0._ZN7cutlass13device_kernelIN5flash19FlashAttnFwdCombineIN4cute5tupleIJNS3_1CILi16EEENS5_ILi64EEEEEELi5ELi256ELi1ELb0ELb1EffNS_4arch4Sm90EEEEEvNT_6ParamsE,"a",@progbits
	.sectionflags	@""
	.align	4
.nv.constant0._ZN7cutlass13device_kernelIN5flash19FlashAttnFwdCombineIN4cute5tupleIJNS3_1CILi16EEENS5_ILi64EEEEEELi5ELi256ELi1ELb0ELb1EffNS_4arch4Sm90EEEEEvNT_6ParamsE:
	.zero		584


//--------------------- .nv.constant0._ZN7cutlass13device_kernelIN5flash19FlashAttnFwdCombineIN4cute5tupleIJNS3_1CILi16EEENS5_ILi64EEEEEELi4ELi256ELi1ELb0ELb1EffNS_4arch4Sm90EEEEEvNT_6ParamsE --------------------------
	.section	.nv.constant0._ZN7cutlass13device_kernelIN5flash19FlashAttnFwdCombineIN4cute5tupleIJNS3_1CILi16EEENS5_ILi64EEEEEELi4ELi256ELi1ELb0ELb1EffNS_4arch4Sm90EEEEEvNT_6ParamsE,"a",@progbits
	.sectionflags	@""
	.align	4
.nv.constant0._ZN7cutlass13device_kernelIN5flash19FlashAttnFwdCombineIN4cute5tupleIJNS3_1CILi16EEENS5_ILi64EEEEEELi4ELi256ELi1ELb0ELb1EffNS_4arch4Sm90EEEEEvNT_6ParamsE:
	.zero		584


//--------------------- .nv.constant0._ZN7cutlass13device_kernelIN5flash19FlashAttnFwdCombineIN4cute5tupleIJNS3_1CILi16EEENS5_ILi64EEEEEELi8ELi256ELi1ELb0ELb0EffNS_4arch4Sm80EEEEEvNT_6ParamsE --------------------------
	.section	.nv.constant0._ZN7cutlass13device_kernelIN5flash19FlashAttnFwdCombineIN4cute5tupleIJNS3_1CILi16EEENS5_ILi64EEEEEELi8ELi256ELi1ELb0ELb0EffNS_4arch4Sm80EEEEEvNT_6ParamsE,"a",@progbits
	.sectionflags	@""
	.align	4
.nv.constant0._ZN7cutlass13device_kernelIN5flash19FlashAttnFwdCombineIN4cute5tupleIJNS3_1CILi16EEENS5_ILi64EEEEEELi8ELi256ELi1ELb0ELb0EffNS_4arch4Sm80EEEEEvNT_6ParamsE:
	.zero		584


//--------------------- .nv.constant0._ZN7cutlass13device_kernelIN5flash19FlashAttnFwdCombineIN4cute5tupleIJNS3_1CILi16EEENS5_ILi64EEEEEELi7ELi256ELi1ELb0ELb0EffNS_4arch4Sm80EEEEEvNT_6ParamsE --------------------------
	.section	.nv.constant0._ZN7cutlass13device_kernelIN5flash19FlashAttnFwdCombineIN4cute5tupleIJNS3_1CILi16EEENS5_ILi64EEEEEELi7ELi256ELi1ELb0ELb0EffNS_4arch4Sm80EEEEEvNT_6ParamsE,"a",@progbits
	.sectionflags	@""
	.align	4
.nv.constant0._ZN7cutlass13device_kernelIN5flash19FlashAttnFwdCombineIN4cute5tupleIJNS3_1CILi16EEENS5_ILi64EEEEEELi7ELi256ELi1ELb0ELb0EffNS_4arch4Sm80EEEEEvNT_6ParamsE:
	.zero		584


//--------------------- .nv.constant0._ZN7cutlass13device_kernelIN5flash19FlashAttnFwdCombineIN4cute5tupleIJNS3_1CILi16EEENS5_ILi64EEEEEELi6ELi256ELi1ELb0ELb0EffNS_4arch4Sm80EEEEEvNT_6ParamsE --------------------------
	.section	.nv.constant0._ZN7cutlass13device_kernelIN5flash19FlashAttnFwdCombineIN4cute5tupleIJNS3_1CILi16EEENS5_ILi64EEEEEELi6ELi256ELi1ELb0ELb0EffNS_4arch4Sm80EEEEEvNT_6ParamsE,"a",@progbits
	.sectionflags	@""
	.align	4
.nv.constant0._ZN7cutlass13device_kernelIN5flash19FlashAttnFwdCombineIN4cute5tupleIJNS3_1CILi16EEENS5_ILi64EEEEEELi6ELi256ELi1ELb0ELb0EffNS_4arch4Sm80EEEEEvNT_6ParamsE:
	.zero		584


//--------------------- .nv.constant0._ZN7cutlass13device_kernelIN5flash19FlashAttnFwdCombineIN4cute5tupleIJNS3_1CILi16EEENS5_ILi64EEEEEELi5ELi256ELi1ELb0ELb0EffNS_4arch4Sm80EEEEEvNT_6ParamsE --------------------------
	.section	.nv.constant0._ZN7cutlass13device_kernelIN5flash19FlashAttnFwdCombineIN4cute5tupleIJNS3_1CILi16EEENS5_ILi64EEEEEELi5ELi256ELi1ELb0ELb0EffNS_4arch4Sm80EEEEEvNT_6ParamsE,"a",@progbits
	.sectionflags	@""
	.align	4
.nv.constant0._ZN7cutlass13device_kernelIN5flash19FlashAttnFwdCombineIN4cute5tupleIJNS3_1CILi16EEENS5_ILi64EEEEEELi5ELi256ELi1ELb0ELb0EffNS_4arch4Sm80EEEEEvNT_6ParamsE:
	.zero		584


//--------------------- .nv.constant0._ZN7cutlass13device_kernelIN5flash19FlashAttnFwdCombineIN4cute5tupleIJNS3_1CILi16EEENS5_ILi64EEEEEELi4ELi256ELi1ELb0ELb0EffNS_4arch4Sm80EEEEEvNT_6ParamsE --------------------------
	.section	.nv.constant0._ZN7cutlass13device_kernelIN5flash19FlashAttnFwdCombineIN4cute5tupleIJNS3_1CILi16EEENS5_ILi64EEEEEELi4ELi256ELi1ELb0ELb0EffNS_4arch4Sm80EEEEEvNT_6ParamsE,"a",@progbits
	.sectionflags	@""
	.align	4
.nv.constant0._ZN7cutlass13device_kernelIN5flash19FlashAttnFwdCombineIN4cute5tupleIJNS3_1CILi16EEENS5_ILi64EEEEEELi4ELi256ELi1ELb0ELb0EffNS_4arch4Sm80EEEEEvNT_6ParamsE:
	.zero		584


//--------------------- .nv.constant0._ZN7cutlass13device_kernelIN5flash19FlashAttnFwdCombineIN4cute5tupleIJNS3_1CILi16EEENS5_ILi64EEEEEELi8ELi256ELi1ELb0ELb1EffNS_4arch4Sm80EEEEEvNT_6ParamsE --------------------------
	.section	.nv.constant0._ZN7cutlass13device_kernelIN5flash19FlashAttnFwdCombineIN4cute5tupleIJNS3_1CILi16EEENS5_ILi64EEEEEELi8ELi256ELi1ELb0ELb1EffNS_4arch4Sm80EEEEEvNT_6ParamsE,"a",@progbits
	.sectionflags	@""
	.align	4
.nv.constant0._ZN7cutlass13device_kernelIN5flash19FlashAttnFwdCombineIN4cute5tupleIJNS3_1CILi16EEENS5_ILi64EEEEEELi8ELi256ELi1ELb0ELb1EffNS_4arch4Sm80EEEEEvNT_6ParamsE:
	.zero		584


//--------------------- .nv.constant0._ZN7cutlass13device_kernelIN5flash19FlashAttnFwdCombineIN4cute5tupleIJNS3_1CILi16EEENS5_ILi64EEEEEELi7ELi256ELi1ELb0ELb1EffNS_4arch4Sm80EEEEEvNT_6ParamsE --------------------------
	.section	.nv.constant0._ZN7cutlass13device_kernelIN5flash19FlashAttnFwdCombineIN4cute5tupleIJNS3_1CILi16EEENS5_ILi64EEEEEELi7ELi256ELi1ELb0ELb1EffNS_4arch4Sm80EEEEEvNT_6ParamsE,"a",@progbits
	.sectionflags	@""
	.align	4
.nv.constant0._ZN7cutlass13device_kernelIN5flash19FlashAttnFwdCombineIN4cute5tupleIJNS3_1CILi16EEENS5_ILi64EEEEEELi7ELi256ELi1ELb0ELb1EffNS_4arch4Sm80EEEEEvNT_6ParamsE:
	.zero		584


//--------------------- .nv.constant0._ZN7cutlass13device_kernelIN5flash19FlashAttnFwdCombineIN4cute5tupleIJNS3_1CILi16EEENS5_ILi64EEEEEELi6ELi256ELi1ELb0ELb1EffNS_4arch4Sm80EEEEEvNT_6ParamsE --------------------------
	.section	.nv.constant0._ZN7cutlass13device_kernelIN5flash19FlashAttnFwdCombineIN4cute5tupleIJNS3_1CILi16EEENS5_ILi64EEEEEELi6ELi256ELi1ELb0ELb1EffNS_4arch4Sm80EEEEEvNT_6ParamsE,"a",@progbits
	.sectionflags	@""
	.align	4
.nv.constant0._ZN7cutlass13device_kernelIN5flash19FlashAttnFwdCombineIN4cute5tupleIJNS3_1CILi16EEENS5_ILi64EEEEEELi6ELi256ELi1ELb0ELb1EffNS_4arch4Sm80EEEEEvNT_6ParamsE:
	.zero		584


//--------------------- .nv.constant0._ZN7cutlass13device_kernelIN5flash19FlashAttnFwdCombineIN4cute5tupleIJNS3_1CILi16EEENS5_ILi64EEEEEELi5ELi256ELi1ELb0ELb1EffNS_4arch4Sm80EEEEEvNT_6ParamsE --------------------------
	.section	.nv.constant0._ZN7cutlass13device_kernelIN5flash19FlashAttnFwdCombineIN4cute5tupleIJNS3_1CILi16EEENS5_ILi64EEEEEELi5ELi256ELi1ELb0ELb1EffNS_4arch4Sm80EEEEEvNT_6ParamsE,"a",@progbits
	.sectionflags	@""
	.align	4
.nv.constant0._ZN7cutlass13device_kernelIN5flash19FlashAttnFwdCombineIN4cute5tupleIJNS3_1CILi16EEENS5_ILi64EEEEEELi5ELi256ELi1ELb0ELb1EffNS_4arch4Sm80EEEEEvNT_6ParamsE:
	.zero		584


//--------------------- .nv.constant0._ZN7cutlass13device_kernelIN5flash19FlashAttnFwdCombineIN4cute5tupleIJNS3_1CILi16EEENS5_ILi64EEEEEELi4ELi256ELi1ELb0ELb1EffNS_4arch4Sm80EEEEEvNT_6ParamsE --------------------------
	.section	.nv.constant0._ZN7cutlass13device_kernelIN5flash19FlashAttnFwdCombineIN4cute5tupleIJNS3_1CILi16EEENS5_ILi64EEEEEELi4ELi256ELi1ELb0ELb1EffNS_4arch4Sm80EEEEEvNT_6ParamsE,"a",@progbits
	.sectionflags	@""
	.align	4
.nv.constant0._ZN7cutlass13device_kernelIN5flash19FlashAttnFwdCombineIN4cute5tupleIJNS3_1CILi16EEENS5_ILi64EEEEEELi4ELi256ELi1ELb0ELb1EffNS_4arch4Sm80EEEEEvNT_6ParamsE:
	.zero		584


//--------------------- .text._ZN7cutlass13device_kernelIN5flash19FlashAttnFwdCombineIN4cute5tupleIJNS3_1CILi8EEENS5_ILi128EEEEEELi8ELi256ELi1ELb0ELb0ENS_10bfloat16_tEfNS_4arch4Sm90EEEEEvNT_6ParamsE --------------------------
	.section	.text._ZN7cutlass13device_kernelIN5flash19FlashAttnFwdCombineIN4cute5tupleIJNS3_1CILi8EEENS5_ILi128EEEEEELi8ELi256ELi1ELb0ELb0ENS_10bfloat16_tEfNS_4arch4Sm90EEEEEvNT_6ParamsE,"ax",@progbits
	.sectioninfo	@"SHI_REGISTERS=48"
	.align	128
.text._ZN7cutlass13device_kernelIN5flash19FlashAttnFwdCombineIN4cute5tupleIJNS3_1CILi8EEENS5_ILi128EEEEEELi8ELi256ELi1ELb0ELb0ENS_10bfloat16_tEfNS_4arch4Sm90EEEEEvNT_6ParamsE:
        .type           _ZN7cutlass13device_kernelIN5flash19FlashAttnFwdCombineIN4cute5tupleIJNS3_1CILi8EEENS5_ILi128EEEEEELi8ELi256ELi1ELb0ELb0ENS_10bfloat16_tEfNS_4arch4Sm90EEEEEvNT_6ParamsE,@function
        .size           _ZN7cutlass13device_kernelIN5flash19FlashAttnFwdCombineIN4cute5tupleIJNS3_1CILi8EEENS5_ILi128EEEEEELi8ELi256ELi1ELb0ELb0ENS_10bfloat16_tEfNS_4arch4Sm90EEEEEvNT_6ParamsE,(.L_x_1782 - _ZN7cutlass13device_kernelIN5flash19FlashAttnFwdCombineIN4cute5tupleIJNS3_1CILi8EEENS5_ILi128EEEEEELi8ELi256ELi1ELb0ELb0ENS_10bfloat16_tEfNS_4arch4Sm90EEEEEvNT_6ParamsE)
        .other          _ZN7cutlass13device_kernelIN5flash19FlashAttnFwdCombineIN4cute5tupleIJNS3_1CILi8EEENS5_ILi128EEEEEELi8ELi256ELi1ELb0ELb0ENS_10bfloat16_tEfNS_4arch4Sm90EEEEEvNT_6ParamsE,@"STO_CUDA_ENTRY STV_DEFAULT"
_ZN7cutlass13device_kernelIN5flash19FlashAttnFwdCombineIN4cute5tupleIJNS3_1CILi8EEENS5_ILi128EEEEEELi8ELi256ELi1ELb0ELb0ENS_10bfloat16_tEfNS_4arch4Sm90EEEEEvNT_6ParamsE:
[----:B------:R-:W-:Y:S02]  /*0000*/  MOV R1, c[0x0][0x28] ;  /* 0x00000a0000017a02 */ /* 0x000fe40000000f00 */
[----:B------:R-:W1:Y:S01]  /*0010*/  S2R R0, SR_CTAID.Z ;  /* 0x0000000000007919 */ /* 0x000e620000002700 */
[----:B------:R-:W-:Y:S01]  /*0020*/  ISETP.NE.U32.AND P1, PT, RZ, c[0x0][0x230], PT ;  /* 0x00008c00ff007a0c */ /* 0x000fe20003f25070 */
[----:B------:R-:W-:Y:S01]  /*0030*/  ULDC.64 UR36, c[0x0][0x118] ;  /* 0x0000460000247ab9 */ /* 0x000fe20000000a00 */
[----:B------:R-:W-:Y:S01]  /*0040*/  ISETP.NE.U32.AND P0, PT, RZ, c[0x0][0x238], PT ;  /* 0x00008e00ff007a0c */ /* 0x000fe20003f05070 */
[----:B------:R-:W2:Y:S01]  /*0050*/  S2R R2, SR_TID.X ;  /* 0x0000000000027919 */ /* 0x000ea20000002100 */
[----:B------:R-:W-:-:S03]  /*0060*/  ISETP.NE.AND.EX P1, PT, RZ, c[0x0][0x234], PT, P1 ;  /* 0x00008d00ff007a0c */ /* 0x000fc60003f25310 */
[----:B------:R-:W3:Y:S01]  /*0070*/  S2R R18, SR_CTAID.X ;  /* 0x0000000000127919 */ /* 0x000ee20000002500 */
[----:B------:R-:W-:-:S03]  /*0080*/  ISETP.NE.AND.EX P0, PT, RZ, c[0x0][0x23c], PT, P0 ;  /* 0x00008f00ff007a0c */ /* 0x000fc60003f05300 */
[----:B------:R-:W2:Y:S01]  /*0090*/  S2R R19, SR_CTAID.Y ;  /* 0x0000000000137919 */ /* 0x000ea20000002600 */
[----:B------:R-:W-:Y:S02]  /*00a0*/  UMOV UR6, 0x1 ;  /* 0x0000000100067882 */ /* 0x000fe40000000000 */
[----:B------:R-:W-:Y:S02]  /*00b0*/  ULDC UR7, c[0x0][0xc] ;  /* 0x0000030000077ab9 */ /* 0x000fe40000000800 */
[----:B------:R-:W-:Y:S01]  /*00c0*/  ULDC.64 UR4, c[0x0][0x10] ;  /* 0x0000040000047ab9 */ /* 0x000fe20000000a00 */
[----:B------:R-:W-:-:S04]  /*00d0*/  @P1 IMAD.MOV.U32 R3, RZ, RZ, 0x4 ;  /* 0x00000004ff031424 */ /* 0x000fc800078e00ff */
[----:B-1----:R-:W-:-:S06]  /*00e0*/  @P1 IMAD.WIDE R16, R0, R3, c[0x0][0x230] ;  /* 0x00008c0000101625 */ /* 0x002fcc00078e0203 */
[----:B------:R-:W4:Y:S01]  /*00f0*/  @P1 LDG.E R16, [R16.64] ;  /* 0x0000002410101981 */ /* 0x000f22000c1e1900 */
[----:B------:R-:W-:Y:S02]  /*0100*/  @P0 IMAD.MOV.U32 R3, RZ, RZ, 0x4 ;  /* 0x00000004ff030424 */ /* 0x000fe400078e00ff */
[----:B------:R-:W-:Y:S02]  /*0110*/  IMAD.MOV.U32 R33, RZ, RZ, R0 ;  /* 0x000000ffff217224 */ /* 0x000fe400078e0000 */
[----:B------:R-:W-:-:S05]  /*0120*/  @P0 IMAD.WIDE R4, R0, R3, c[0x0][0x238] ;  /* 0x00008e0000040625 */ /* 0x000fca00078e0203 */
[----:B------:R1:W5:Y:S01]  /*0130*/  @P0 LDG.E R33, [R4.64] ;  /* 0x0000002404210981 */ /* 0x000362000c1e1900 */
[----:B------:R-:W-:Y:S01]  /*0140*/  ISETP.NE.U32.AND P0, PT, RZ, c[0x0][0x240], PT ;  /* 0x00009000ff007a0c */ /* 0x000fe20003f05070 */
[----:B------:R-:W-:Y:S02]  /*0150*/  UIADD3 UR7, -UR6, UR7, URZ ;  /* 0x0000000706077290 */ /* 0x000fe4000fffe13f */
[----:B------:R-:W-:Y:S01]  /*0160*/  UIADD3 UR4, -UR6, UR4, URZ ;  /* 0x0000000406047290 */ /* 0x000fe2000fffe13f */
[----:B------:R-:W-:Y:S01]  /*0170*/  ISETP.NE.AND.EX P0, PT, RZ, c[0x0][0x244], PT, P0 ;  /* 0x00009100ff007a0c */ /* 0x000fe20003f05300 */
[----:B------:R-:W-:-:S03]  /*0180*/  UIADD3 UR5, -UR6, UR5, URZ ;  /* 0x0000000506057290 */ /* 0x000fc6000fffe13f */
[----:B--2---:R-:W-:-:S04]  /*0190*/  ISETP.NE.OR P0, PT, R2, RZ, !P0 ;  /* 0x000000ff0200720c */ /* 0x004fc80004705670 */
[----:B---3--:R-:W-:-:S04]  /*01a0*/  ISETP.NE.OR P0, PT, R18, UR7, P0 ;  /* 0x0000000712007c0c */ /* 0x008fc80008705670 */
[----:B------:R-:W-:-:S04]  /*01b0*/  ISETP.NE.OR P0, PT, R19, UR4, P0 ;  /* 0x0000000413007c0c */ /* 0x000fc80008705670 */
[----:B------:R-:W-:-:S13]  /*01c0*/  ISETP.NE.OR P0, PT, R0, UR5, P0 ;  /* 0x0000000500007c0c */ /* 0x000fda0008705670 */
[----:B-1----:R-:W-:Y:S02]  /*01d0*/  @!P0 IMAD.MOV.U32 R4, RZ, RZ, c[0x0][0x240] ;  /* 0x00009000ff048624 */ /* 0x002fe400078e00ff */
[----:B------:R-:W-:-:S05]  /*01e0*/  @!P0 IMAD.MOV.U32 R5, RZ, RZ, c[0x0][0x244] ;  /* 0x00009100ff058624 */ /* 0x000fca00078e00ff */
[----:B------:R1:W-:Y:S01]  /*01f0*/  @!P0 STG.E [R4.64], RZ ;  /* 0x000000ff04008986 */ /* 0x0003e2000c101924 */
[----:B------:R-:W-:-:S05]  /*0200*/  @!P1 IMAD.MOV.U32 R16, RZ, RZ, c[0x0][0x1ac] ;  /* 0x00006b00ff109624 */ /* 0x000fca00078e00ff */
[----:B----4-:R-:W-:-:S13]  /*0210*/  ISETP.GE.AND P0, PT, R16, 0x2, PT ;  /* 0x000000021000780c */ /* 0x010fda0003f06270 */
[----:B------:R-:W-:Y:S05]  /*0220*/  @!P0 EXIT ;  /* 0x000000000000894d */ /* 0x000fea0003800000 */
[----:B-1----:R-:W-:-:S04]  /*0230*/  MOV R17, c[0x0][0x1a8] ;  /* 0x00006a0000117a02 */ /* 0x002fc80000000f00 */
[C---:B------:R-:W-:Y:S01]  /*0240*/  ISETP.GT.AND P0, PT, R17.reuse, -0x1, PT ;  /* 0xffffffff1100780c */ /* 0x040fe20003f04270 */
[----:B------:R-:W-:-:S12]  /*0250*/  IMAD R17, R17, c[0x0][0x1b0], RZ ;  /* 0x00006c0011117a24 */ /* 0x000fd800078e02ff */
[----:B------:R-:W-:Y:S05]  /*0260*/  @P0 BRA `(.L_x_0) ;  /* 0x0000013000000947 */ /* 0x000fea0003800000 */
[----:B------:R-:W-:Y:S01]  /*0270*/  MOV R14, 0x0 ;  /* 0x00000000000e7802 */ /* 0x000fe20000000f00 */
[----:B------:R-:W-:Y:S01]  /*0280*/  HFMA2.MMA R12, -RZ, RZ, 0, 5.9604644775390625e-08 ;  /* 0x00000001ff0c7435 */ /* 0x000fe200000001ff */
[----:B------:R-:W-:Y:S01]  /*0290*/  IMAD.MOV.U32 R4, RZ, RZ, c[0x4][0x68] ;  /* 0x01001a00ff047624 */ /* 0x000fe200078e00ff */
[----:B------:R-:W-:Y:S01]  /*02a0*/  MOV R5, c[0x4][0x6c] ;  /* 0x01001b0000057a02 */ /* 0x000fe20000000f00 */
[----:B------:R-:W-:Y:S01]  /*02b0*/  IMAD.MOV.U32 R6, RZ, RZ, c[0x4][0x70] ;  /* 0x01001c00ff067624 */ /* 0x000fe200078e00ff */
[----:B------:R-:W-:Y:S01]  /*02c0*/  MOV R7, c[0x4][0x74] ;  /* 0x01001d0000077a02 */ /* 0x000fe20000000f00 */
[----:B------:R-:W1:Y:S01]  /*02d0*/  LDC.64 R14, c[0x4][R14] ;  /* 0x010000000e0e7b82 */ /* 0x000e620000000a00 */
[----:B------:R-:W-:Y:S01]  /*02e0*/  IMAD.MOV.U32 R8, RZ, RZ, 0x171 ;  /* 0x00000171ff087424 */ /* 0x000fe200078e00ff */
[----:B------:R-:W-:Y:S01]  /*02f0*/  MOV R10, c[0x4][0x8] ;  /* 0x01000200000a7a02 */ /* 0x000fe20000000f00 */
[----:B------:R-:W-:Y:S02]  /*0300*/  IMAD.MOV.U32 R11, RZ, RZ, c[0x4][0xc] ;  /* 0x01000300ff0b7624 */ /* 0x000fe400078e00ff */
[----:B------:R-:W-:-:S03]  /*0310*/  IMAD.MOV.U32 R13, RZ, RZ, RZ ;  /* 0x000000ffff0d7224 */ /* 0x000fc600078e00ff */
[----:B------:R-:W-:Y:S01]  /*0320*/  LEPC R22 ;  /* 0x000000000016734e */ /* 0x000fe20000000000 */
[----:B------:R-:W-:-:S02]  /*0330*/  MOV R3, 0x3a0 ;  /* 0x000003a000037802 */ /* 0x000fc40000000f00 */
[----:B------:R-:W-:Y:S02]  /*0340*/  MOV R20, 0x320 ;  /* 0x0000032000147802 */ /* 0x000fe40000000f00 */
[----:B------:R-:W-:Y:S02]  /*0350*/  MOV R0, 0x0 ;  /* 0x0000000000007802 */ /* 0x000fe40000000f00 */
[----:B------:R-:W-:Y:S02]  /*0360*/  MOV R21, 0x0 ;  /* 0x0000000000157802 */ /* 0x000fe40000000f00 */
[----:B------:R-:W-:-:S04]  /*0370*/  IADD3 R20, P1, P0, -R20, R3, R22 ;  /* 0x0000000314147210 */ /* 0x000fc8000783e116 */
[----:B------:R-:W-:-:S04]  /*0380*/  IADD3.X R21, ~R21, R0, R23, P1, P0 ;  /* 0x0000000015157210 */ /* 0x000fc80000fe0517 */
[----:B-1---5:R-:W-:Y:S05]  /*0390*/  CALL.ABS.NOINC R14 ;  /* 0x000000000e007343 */ /* 0x022fea0003c00000 */
.L_x_0:
[----:B------:R-:W-:Y:S01]  /*03a0*/  SHF.R.S32.HI R15, RZ, 0x1f, R2 ;  /* 0x0000001fff0f7819 */ /* 0x000fe20000011402 */
[----:B------:R-:W-:Y:S01]  /*03b0*/  BSSY B0, `(.L_x_1) ;  /* 0x00000b6000007945 */ /* 0x000fe20003800000 */
[----:B-----5:R-:W-:Y:S02]  /*03c0*/  SHF.R.S32.HI R34, RZ, 0x1f, R33 ;  /* 0x0000001fff227819 */ /* 0x020fe40000011421 */
[----:B------:R-:W-:-:S04]  /*03d0*/  LEA.HI R7, R15, R2, RZ, 0x3 ;  /* 0x000000020f077211 */ /* 0x000fc800078f18ff */
[----:B------:R-:W-:-:S05]  /*03e0*/  LOP3.LUT R3, R7, 0xfffffff8, RZ, 0xc0, !PT ;  /* 0xfffffff807037812 */ /* 0x000fca00078ec0ff */
[----:B------:R-:W-:-:S04]  /*03f0*/  IMAD.IADD R3, R2, 0x1, -R3 ;  /* 0x0000000102037824 */ /* 0x000fc800078e0a03 */
[----:B------:R-:W-:Y:S01]  /*0400*/  IMAD R4, R18, 0x8, R3 ;  /* 0x0000000812047824 */ /* 0x000fe200078e0203 */
[----:B------:R-:W-:Y:S02]  /*0410*/  LOP3.LUT R3, R7, 0xf8, RZ, 0xc0, !PT ;  /* 0x000000f807037812 */ /* 0x000fe400078ec0ff */
[----:B------:R-:W-:Y:S02]  /*0420*/  SHF.R.S32.HI R7, RZ, 0x3, R7 ;  /* 0x00000003ff077819 */ /* 0x000fe40000011407 */
[----:B------:R-:W-:Y:S02]  /*0430*/  ISETP.GE.AND P0, PT, R4, R17, PT ;  /* 0x000000110400720c */ /* 0x000fe40003f06270 */
[----:B------:R-:W-:Y:S02]  /*0440*/  LOP3.LUT R14, R3, 0x7, R2, 0xf8, !PT ;  /* 0x00000007030e7812 */ /* 0x000fe400078ef802 */
[----:B------:R-:W-:-:S04]  /*0450*/  SHF.R.U32.HI R3, RZ, 0x2, R7 ;  /* 0x00000002ff037819 */ /* 0x000fc80000011607 */
[----:B------:R-:W-:-:S05]  /*0460*/  LOP3.LUT R14, R14, 0x7, R3, 0x78, !PT ;  /* 0x000000070e0e7812 */ /* 0x000fca00078e7803 */
[----:B------:R-:W-:Y:S05]  /*0470*/  @P0 BRA `(.L_x_2) ;  /* 0x00000a9000000947 */ /* 0x000fea0003800000 */
[----:B------:R-:W-:Y:S01]  /*0480*/  IMAD.MOV.U32 R0, RZ, RZ, 0x1 ;  /* 0x00000001ff007424 */ /* 0x000fe200078e00ff */
[CC--:B------:R-:W-:Y:S01]  /*0490*/  ISETP.GE.AND P1, PT, R7.reuse, R16.reuse, PT ;  /* 0x000000100700720c */ /* 0x0c0fe20003f26270 */
[----:B------:R-:W-:Y:S01]  /*04a0*/  IMAD R6, R34, c[0x0][0x1c8], RZ ;  /* 0x0000720022067a24 */ /* 0x000fe200078e02ff */
[----:B------:R-:W-:Y:S01]  /*04b0*/  IADD3 R25, R7, 0x40, RZ ;  /* 0x0000004007197810 */ /* 0x000fe20007ffe0ff */
[----:B------:R-:W-:Y:S01]  /*04c0*/  IMAD.WIDE.U32 R8, R33, c[0x0][0x1c8], RZ ;  /* 0x0000720021087a25 */ /* 0x000fe200078e00ff */
[----:B------:R-:W-:Y:S02]  /*04d0*/  ISETP.NE.AND P0, PT, R0, c[0x0][0x208], PT ;  /* 0x0000820000007a0c */ /* 0x000fe40003f05270 */
[----:B------:R-:W-:Y:S01]  /*04e0*/  ISETP.GE.AND P5, PT, R25, R16, PT ;  /* 0x000000101900720c */ /* 0x000fe20003fa6270 */
[----:B------:R-:W-:Y:S01]  /*04f0*/  IMAD.MOV.U32 R0, RZ, RZ, R4 ;  /* 0x000000ffff007224 */ /* 0x000fe200078e0004 */
[----:B------:R-:W-:Y:S01]  /*0500*/  IADD3 R23, R7, 0x60, RZ ;  /* 0x0000006007177810 */ /* 0x000fe20007ffe0ff */
[----:B------:R-:W-:Y:S01]  /*0510*/  IMAD R3, R33, c[0x0][0x1cc], R6 ;  /* 0x0000730021037a24 */ /* 0x000fe200078e0206 */
[----:B------:R-:W-:-:S02]  /*0520*/  IADD3 R21, R7, 0x80, RZ ;  /* 0x0000008007157810 */ /* 0x000fc40007ffe0ff */
[-C--:B------:R-:W-:Y:S01]  /*0530*/  ISETP.GE.AND P4, PT, R23, R16.reuse, PT ;  /* 0x000000101700720c */ /* 0x080fe20003f86270 */
[----:B------:R-:W-:Y:S01]  /*0540*/  IMAD.IADD R9, R9, 0x1, R3 ;  /* 0x0000000109097824 */ /* 0x000fe200078e0203 */
[----:B------:R-:W-:Y:S01]  /*0550*/  ISETP.GE.AND P3, PT, R21, R16, PT ;  /* 0x000000101500720c */ /* 0x000fe20003f66270 */
[----:B------:R-:W-:Y:S02]  /*0560*/  @P1 IMAD.MOV.U32 R13, RZ, RZ, -0x800000 ;  /* 0xff800000ff0d1424 */ /* 0x000fe400078e00ff */
[----:B------:R-:W-:Y:S02]  /*0570*/  @P0 IMAD.HI.U32 R5, R4, c[0x0][0x20c], RZ ;  /* 0x0000830004050a27 */ /* 0x000fe400078e00ff */
[----:B------:R-:W-:Y:S01]  /*0580*/  @P5 MOV R35, 0xff800000 ;  /* 0xff80000000235802 */ /* 0x000fe20000000f00 */
[----:B------:R1:W-:Y:S02]  /*0590*/  @P1 STS [R14.X4], R13 ;  /* 0x0000000d0e001388 */ /* 0x0003e40000004800 */
[----:B------:R-:W-:-:S02]  /*05a0*/  @P0 SHF.R.U32.HI R0, RZ, c[0x0][0x210], R5 ;  /* 0x00008400ff000a19 */ /* 0x000fc40000011605 */
[----:B------:R-:W-:Y:S02]  /*05b0*/  IADD3 R5, R7, 0x20, RZ ;  /* 0x0000002007057810 */ /* 0x000fe40007ffe0ff */
[----:B------:R-:W-:Y:S01]  /*05c0*/  SHF.R.S32.HI R3, RZ, 0x1f, R0 ;  /* 0x0000001fff037819 */ /* 0x000fe20000011400 */
[C---:B------:R-:W-:Y:S01]  /*05d0*/  IMAD.WIDE.U32 R8, R0.reuse, c[0x0][0x1c0], R8 ;  /* 0x0000700000087a25 */ /* 0x040fe200078e0008 */
[C---:B------:R-:W-:Y:S02]  /*05e0*/  IADD3 R31, -R0.reuse, RZ, RZ ;  /* 0x000000ff001f7210 */ /* 0x040fe40007ffe1ff */
[----:B------:R-:W-:Y:S01]  /*05f0*/  ISETP.GE.AND P6, PT, R5, R16, PT ;  /* 0x000000100500720c */ /* 0x000fe20003fc6270 */
[----:B------:R-:W-:Y:S02]  /*0600*/  IMAD R3, R3, c[0x0][0x1c0], RZ ;  /* 0x0000700003037a24 */ /* 0x000fe400078e02ff */
[----:B------:R-:W-:Y:S01]  /*0610*/  IMAD R31, R31, c[0x0][0x208], R4 ;  /* 0x000082001f1f7a24 */ /* 0x000fe200078e0204 */
[----:B------:R-:W-:Y:S01]  /*0620*/  LOP3.LUT R4, R7, 0x1, RZ, 0xc0, !PT ;  /* 0x0000000107047812 */ /* 0x000fe200078ec0ff */
[----:B------:R-:W-:Y:S01]  /*0630*/  IMAD R3, R0, c[0x0][0x1c4], R3 ;  /* 0x0000710000037a24 */ /* 0x000fe200078e0203 */
[----:B------:R-:W-:-:S02]  /*0640*/  @!P1 SHF.R.S32.HI R0, RZ, 0x1f, R7 ;  /* 0x0000001fff009819 */ /* 0x000fc40000011407 */
[----:B------:R-:W-:Y:S02]  /*0650*/  SHF.R.S32.HI R6, RZ, 0x1f, R31 ;  /* 0x0000001fff067819 */ /* 0x000fe4000001141f */
[----:B------:R-:W-:Y:S01]  /*0660*/  IADD3 R30, P2, R31, R8, RZ ;  /* 0x000000081f1e7210 */ /* 0x000fe20007f5e0ff */
[----:B------:R-:W-:Y:S01]  /*0670*/  @!P1 IMAD R0, R0, c[0x0][0x1b8], RZ ;  /* 0x00006e0000009a24 */ /* 0x000fe200078e02ff */
[----:B------:R-:W-:Y:S02]  /*0680*/  ISETP.NE.U32.AND P0, PT, R4, 0x1, PT ;  /* 0x000000010400780c */ /* 0x000fe40003f05070 */
[----:B------:R-:W-:Y:S01]  /*0690*/  IADD3.X R31, R6, R9, R3, P2, !PT ;  /* 0x00000009061f7210 */ /* 0x000fe200017fe403 */
[C---:B------:R-:W-:Y:S01]  /*06a0*/  @!P1 IMAD R3, R7.reuse, c[0x0][0x1bc], R0 ;  /* 0x00006f0007039a24 */ /* 0x040fe200078e0200 */
[----:B------:R-:W-:Y:S01]  /*06b0*/  @!P6 SHF.R.S32.HI R4, RZ, 0x1f, R5 ;  /* 0x0000001fff04e819 */ /* 0x000fe20000011405 */
[--C-:B------:R-:W-:Y:S01]  /*06c0*/  @!P6 IMAD.MOV.U32 R12, RZ, RZ, R30.reuse ;  /* 0x000000ffff0ce224 */ /* 0x100fe200078e001e */
[----:B------:R-:W-:Y:S01]  /*06d0*/  @!P5 SHF.R.S32.HI R0, RZ, 0x1f, R25 ;  /* 0x0000001fff00d819 */ /* 0x000fe20000011419 */
[----:B------:R-:W-:Y:S01]  /*06e0*/  @!P1 IMAD.WIDE.U32 R10, R7, c[0x0][0x1b8], R30 ;  /* 0x00006e00070a9a25 */ /* 0x000fe200078e001e */
[----:B-1----:R-:W-:-:S02]  /*06f0*/  @!P6 MOV R13, R31 ;  /* 0x0000001f000de202 */ /* 0x002fc40000000f00 */
[----:B------:R-:W-:Y:S01]  /*0700*/  @!P3 SHF.R.S32.HI R6, RZ, 0x1f, R21 ;  /* 0x0000001fff06b819 */ /* 0x000fe20000011415 */
[----:B------:R-:W-:Y:S01]  /*0710*/  @!P1 IMAD.IADD R3, R11, 0x1, R3 ;  /* 0x000000010b039824 */ /* 0x000fe200078e0203 */
[----:B------:R-:W-:Y:S01]  /*0720*/  @!P1 LEA R26, P2, R10, c[0x0][0x1a0], 0x2 ;  /* 0x000068000a1a9a11 */ /* 0x000fe200078410ff */
[----:B------:R-:W-:Y:S02]  /*0730*/  @!P6 IMAD R4, R4, c[0x0][0x1b8], RZ ;  /* 0x00006e000404ea24 */ /* 0x000fe400078e02ff */
[----:B------:R-:W-:Y:S01]  /*0740*/  @!P5 IMAD R0, R0, c[0x0][0x1b8], RZ ;  /* 0x00006e000000da24 */ /* 0x000fe200078e02ff */
[----:B------:R-:W-:Y:S01]  /*0750*/  @!P1 LEA.HI.X R27, R10, c[0x0][0x1a4], R3, 0x2, P2 ;  /* 0x000069000a1b9a11 */ /* 0x000fe200010f1403 */
[----:B------:R-:W-:Y:S01]  /*0760*/  @!P5 IMAD.MOV.U32 R10, RZ, RZ, R30 ;  /* 0x000000ffff0ad224 */ /* 0x000fe200078e001e */
[----:B------:R-:W-:Y:S01]  /*0770*/  @!P4 SHF.R.S32.HI R3, RZ, 0x1f, R23 ;  /* 0x0000001fff03c819 */ /* 0x000fe20000011417 */
[----:B------:R-:W-:Y:S02]  /*0780*/  @!P5 IMAD.MOV.U32 R11, RZ, RZ, R31 ;  /* 0x000000ffff0bd224 */ /* 0x000fe400078e001f */
[----:B------:R-:W-:-:S02]  /*0790*/  @!P6 IMAD R9, R5, c[0x0][0x1bc], R4 ;  /* 0x00006f000509ea24 */ /* 0x000fc400078e0204 */
[----:B------:R-:W-:-:S04]  /*07a0*/  @!P6 IMAD.WIDE.U32 R4, R5, c[0x0][0x1b8], R12 ;  /* 0x00006e000504ea25 */ /* 0x000fc800078e000c */
[----:B------:R-:W-:Y:S02]  /*07b0*/  IMAD.SHL.U32 R12, R14, 0x4, RZ ;  /* 0x000000040e0c7824 */ /* 0x000fe400078e00ff */
[----:B------:R-:W-:Y:S01]  /*07c0*/  @!P5 IMAD R13, R25, c[0x0][0x1bc], R0 ;  /* 0x00006f00190dda24 */ /* 0x000fe200078e0200 */
[----:B------:R-:W-:Y:S01]  /*07d0*/  @!P6 IADD3 R0, R5, R9, RZ ;  /* 0x000000090500e210 */ /* 0x000fe20007ffe0ff */
[----:B------:R-:W-:Y:S01]  /*07e0*/  @!P5 IMAD.WIDE.U32 R24, R25, c[0x0][0x1b8], R10 ;  /* 0x00006e001918da25 */ /* 0x000fe200078e000a */
[----:B------:R-:W-:Y:S01]  /*07f0*/  IADD3 R11, R7, 0xa0, RZ ;  /* 0x000000a0070b7810 */ /* 0x000fe20007ffe0ff */
[----:B------:R-:W-:Y:S01]  /*0800*/  @!PT LDS RZ, [RZ] ;  /* 0x00000000fffff984 */ /* 0x000fe20000000800 */
[----:B------:R-:W-:Y:S01]  /*0810*/  @!PT LDS RZ, [RZ] ;  /* 0x00000000fffff984 */ /* 0x000fe20000000800 */
[----:B------:R-:W-:Y:S01]  /*0820*/  @!PT LDS RZ, [RZ] ;  /* 0x00000000fffff984 */ /* 0x000fe20000000800 */
[----:B------:R1:W-:Y:S01]  /*0830*/  @!P1 LDGSTS.E.LTC128B [R12], [R26.64] ;  /* 0x000000001a0c9fae */ /* 0x0003e2000b921964 */
[----:B------:R-:W-:Y:S01]  /*0840*/  @!P6 LEA R38, P1, R4, c[0x0][0x1a0], 0x2 ;  /* 0x000068000426ea11 */ /* 0x000fe200078210ff */
[----:B------:R-:W-:Y:S01]  /*0850*/  IMAD.MOV.U32 R5, RZ, RZ, 0xf8 ;  /* 0x000000f8ff057424 */ /* 0x000fe200078e00ff */
[----:B------:R-:W-:Y:S01]  /*0860*/  ISETP.GE.AND P2, PT, R11, R16, PT ;  /* 0x000000100b00720c */ /* 0x000fe20003f46270 */
[----:B------:R-:W-:Y:S01]  /*0870*/  @!P3 IMAD R6, R6, c[0x0][0x1b8], RZ ;  /* 0x00006e000606ba24 */ /* 0x000fe200078e02ff */
[----:B------:R-:W-:-:S02]  /*0880*/  IADD3 R9, R7, 0xc0, RZ ;  /* 0x000000c007097810 */ /* 0x000fc40007ffe0ff */
[----:B------:R-:W-:Y:S01]  /*0890*/  @!P6 LEA.HI.X R39, R4, c[0x0][0x1a4], R0, 0x2, P1 ;  /* 0x000069000427ea11 */ /* 0x000fe200008f1400 */
[----:B------:R-:W-:Y:S01]  /*08a0*/  @!P5 IMAD.IADD R4, R25, 0x1, R13 ;  /* 0x000000011904d824 */ /* 0x000fe200078e020d */
[----:B------:R-:W-:Y:S01]  /*08b0*/  ISETP.GE.AND P1, PT, R9, R16, PT ;  /* 0x000000100900720c */ /* 0x000fe20003f26270 */
[----:B------:R-:W-:Y:S01]  /*08c0*/  @!P4 IMAD R0, R3, c[0x0][0x1b8], RZ ;  /* 0x00006e000300ca24 */ /* 0x000fe200078e02ff */
[----:B------:R-:W-:Y:S01]  /*08d0*/  SEL R5, R5, 0x108, !P0 ;  /* 0x0000010805057807 */ /* 0x000fe20004000000 */
[----:B------:R-:W-:Y:S01]  /*08e0*/  @!P3 IMAD.MOV.U32 R25, RZ, RZ, R31 ;  /* 0x000000ffff19b224 */ /* 0x000fe200078e001f */
[C---:B------:R-:W-:Y:S01]  /*08f0*/  @!P5 LEA R36, P0, R24.reuse, c[0x0][0x1a0], 0x2 ;  /* 0x000068001824da11 */ /* 0x040fe200078010ff */
[----:B------:R-:W-:Y:S02]  /*0900*/  @!P4 IMAD R3, R23, c[0x0][0x1bc], R0 ;  /* 0x00006f001703ca24 */ /* 0x000fe400078e0200 */
[----:B------:R-:W-:Y:S01]  /*0910*/  @!P2 SHF.R.S32.HI R0, RZ, 0x1f, R11 ;  /* 0x0000001fff00a819 */ /* 0x000fe2000001140b */
[----:B------:R-:W-:Y:S01]  /*0920*/  @!P3 IMAD R6, R21, c[0x0][0x1bc], R6 ;  /* 0x00006f001506ba24 */ /* 0x000fe200078e0206 */
[----:B------:R-:W-:Y:S01]  /*0930*/  @!P5 LEA.HI.X R37, R24, c[0x0][0x1a4], R4, 0x2, P0 ;  /* 0x000069001825da11 */ /* 0x000fe200000f1404 */
[----:B------:R-:W-:Y:S01]  /*0940*/  IMAD.MOV.U32 R4, RZ, RZ, 0x210 ;  /* 0x00000210ff047424 */ /* 0x000fe200078e00ff */
[----:B------:R-:W-:Y:S01]  /*0950*/  LOP3.LUT P0, RZ, R7, 0x2, RZ, 0xc0, !PT ;  /* 0x0000000207ff7812 */ /* 0x000fe2000780c0ff */
[----:B------:R-:W-:Y:S01]  /*0960*/  @!P3 IMAD.MOV.U32 R24, RZ, RZ, R30 ;  /* 0x000000ffff18b224 */ /* 0x000fe200078e001e */
[----:B------:R-:W-:Y:S01]  /*0970*/  @!P1 SHF.R.S32.HI R8, RZ, 0x1f, R9 ;  /* 0x0000001fff089819 */ /* 0x000fe20000011409 */
[----:B------:R-:W-:Y:S01]  /*0980*/  @!P2 IMAD R0, R0, c[0x0][0x1b8], RZ ;  /* 0x00006e000000aa24 */ /* 0x000fe200078e02ff */
[----:B------:R-:W-:Y:S01]  /*0990*/  SEL R4, R4, 0x1f0, !P0 ;  /* 0x000001f004047807 */ /* 0x000fe20004000000 */
[----:B------:R-:W-:Y:S01]  /*09a0*/  @!P3 IMAD.WIDE.U32 R20, R21, c[0x0][0x1b8], R24 ;  /* 0x00006e001514ba25 */ /* 0x000fe200078e0018 */
[----:B------:R-:W-:-:S02]  /*09b0*/  IADD3 R7, R7, 0xe0, RZ ;  /* 0x000000e007077810 */ /* 0x000fc40007ffe0ff */
[----:B-1----:R-:W-:Y:S01]  /*09c0*/  @!P4 MOV R27, R31 ;  /* 0x0000001f001bc202 */ /* 0x002fe20000000f00 */
[--C-:B------:R-:W-:Y:S01]  /*09d0*/  @!P4 IMAD.MOV.U32 R26, RZ, RZ, R30.reuse ;  /* 0x000000ffff1ac224 */ /* 0x100fe200078e001e */
[----:B------:R-:W-:Y:S01]  /*09e0*/  @!P3 IADD3 R6, R21, R6, RZ ;  /* 0x000000061506b210 */ /* 0x000fe20007ffe0ff */
[----:B------:R-:W-:Y:S02]  /*09f0*/  @!P2 IMAD.MOV.U32 R24, RZ, RZ, R30 ;  /* 0x000000ffff18a224 */ /* 0x000fe400078e001e */
[----:B------:R-:W-:-:S04]  /*0a00*/  @!P4 IMAD.WIDE.U32 R22, R23, c[0x0][0x1b8], R26 ;  /* 0x00006e001716ca25 */ /* 0x000fc800078e001a */
[----:B------:R-:W-:Y:S01]  /*0a10*/  @!P2 IMAD.MOV.U32 R25, RZ, RZ, R31 ;  /* 0x000000ffff19a224 */ /* 0x000fe200078e001f */
[----:B------:R-:W-:Y:S01]  /*0a20*/  @!P4 IADD3 R3, R23, R3, RZ ;  /* 0x000000031703c210 */ /* 0x000fe20007ffe0ff */
[C---:B------:R-:W-:Y:S01]  /*0a30*/  @!P2 IMAD R0, R11.reuse, c[0x0][0x1bc], R0 ;  /* 0x00006f000b00aa24 */ /* 0x040fe200078e0200 */
[----:B------:R-:W-:Y:S01]  /*0a40*/  @!P4 LEA R28, P0, R22, c[0x0][0x1a0], 0x2 ;  /* 0x00006800161cca11 */ /* 0x000fe200078010ff */
[----:B------:R-:W-:-:S03]  /*0a50*/  @!P2 IMAD.WIDE.U32 R10, R11, c[0x0][0x1b8], R24 ;  /* 0x00006e000b0aaa25 */ /* 0x000fc600078e0018 */
[----:B------:R-:W-:Y:S01]  /*0a60*/  @!P4 LEA.HI.X R29, R22, c[0x0][0x1a4], R3, 0x2, P0 ;  /* 0x00006900161dca11 */ /* 0x000fe200000f1403 */
[----:B------:R-:W-:Y:S01]  /*0a70*/  @!P1 IMAD R8, R8, c[0x0][0x1b8], RZ ;  /* 0x00006e0008089a24 */ /* 0x000fe200078e02ff */
[C---:B------:R-:W-:Y:S01]  /*0a80*/  @!P3 LEA R26, P0, R20.reuse, c[0x0][0x1a0], 0x2 ;  /* 0x00006800141aba11 */ /* 0x040fe200078010ff */
[----:B------:R-:W-:Y:S01]  /*0a90*/  @!P1 IMAD.MOV.U32 R22, RZ, RZ, R30 ;  /* 0x000000ffff169224 */ /* 0x000fe200078e001e */
[----:B------:R-:W-:Y:S01]  /*0aa0*/  @!P2 IADD3 R0, R11, R0, RZ ;  /* 0x000000000b00a210 */ /* 0x000fe20007ffe0ff */
[----:B------:R-:W-:Y:S01]  /*0ab0*/  @!P1 IMAD.MOV.U32 R23, RZ, RZ, R31 ;  /* 0x000000ffff179224 */ /* 0x000fe200078e001f */
[----:B------:R-:W-:Y:S01]  /*0ac0*/  @!P3 LEA.HI.X R27, R20, c[0x0][0x1a4], R6, 0x2, P0 ;  /* 0x00006900141bba11 */ /* 0x000fe200000f1406 */
[C---:B------:R-:W-:Y:S01]  /*0ad0*/  @!P1 IMAD R3, R9.reuse, c[0x0][0x1bc], R8 ;  /* 0x00006f0009039a24 */ /* 0x040fe200078e0208 */
[----:B------:R-:W-:Y:S01]  /*0ae0*/  @!P2 LEA R24, P0, R10, c[0x0][0x1a0], 0x2 ;  /* 0x000068000a18aa11 */ /* 0x000fe200078010ff */
[----:B------:R-:W-:Y:S01]  /*0af0*/  @!P1 IMAD.WIDE.U32 R8, R9, c[0x0][0x1b8], R22 ;  /* 0x00006e0009089a25 */ /* 0x000fe200078e0016 */
[----:B------:R-:W-:-:S02]  /*0b00*/  @!P4 IADD3 R6, R4, R14, R5 ;  /* 0x0000000e0406c210 */ /* 0x000fc40007ffe005 */
[----:B------:R-:W-:Y:S01]  /*0b10*/  @!P2 LEA.HI.X R25, R10, c[0x0][0x1a4], R0, 0x2, P0 ;  /* 0x000069000a19aa11 */ /* 0x000fe200000f1400 */
[----:B------:R-:W-:Y:S01]  /*0b20*/  @!P1 IMAD.IADD R3, R9, 0x1, R3 ;  /* 0x0000000109039824 */ /* 0x000fe200078e0203 */
[----:B------:R-:W-:Y:S01]  /*0b30*/  @!P1 LEA R22, P0, R8, c[0x0][0x1a0], 0x2 ;  /* 0x0000680008169a11 */ /* 0x000fe200078010ff */
[C---:B------:R-:W-:Y:S01]  /*0b40*/  IMAD.IADD R13, R14.reuse, 0x1, R5 ;  /* 0x000000010e0d7824 */ /* 0x040fe200078e0205 */
[----:B------:R-:W-:Y:S01]  /*0b50*/  @P6 MOV R0, 0xff800000 ;  /* 0xff80000000006802 */ /* 0x000fe20000000f00 */
[--C-:B------:R-:W-:Y:S01]  /*0b60*/  IMAD.IADD R10, R14, 0x1, R4.reuse ;  /* 0x000000010e0a7824 */ /* 0x100fe200078e0204 */
[----:B------:R-:W-:Y:S01]  /*0b70*/  @!P1 LEA.HI.X R23, R8, c[0x0][0x1a4], R3, 0x2, P0 ;  /* 0x0000690008179a11 */ /* 0x000fe200000f1403 */
[----:B------:R-:W-:Y:S01]  /*0b80*/  IMAD.SHL.U32 R11, R13, 0x4, RZ ;  /* 0x000000040d0b7824 */ /* 0x000fe200078e00ff */
[----:B------:R-:W-:Y:S01]  /*0b90*/  ISETP.GE.AND P0, PT, R7, R16, PT ;  /* 0x000000100700720c */ /* 0x000fe20003f06270 */
[----:B------:R-:W-:Y:S01]  /*0ba0*/  IMAD.SHL.U32 R9, R10, 0x4, RZ ;  /* 0x000000040a097824 */ /* 0x000fe200078e00ff */
[----:B------:R-:W-:Y:S01]  /*0bb0*/  IADD3 R8, R14, R5, R4 ;  /* 0x000000050e087210 */ /* 0x000fe20007ffe004 */
[----:B------:R-:W-:Y:S01]  /*0bc0*/  @P4 IMAD.MOV.U32 R21, RZ, RZ, -0x800000 ;  /* 0xff800000ff154424 */ /* 0x000fe200078e00ff */
[----:B------:R1:W-:Y:S01]  /*0bd0*/  @P6 STS [R13.X4], R0 ;  /* 0x000000000d006388 */ /* 0x0003e20000004800 */
[----:B------:R-:W-:Y:S01]  /*0be0*/  @!P4 SHF.L.U32 R6, R6, 0x2, RZ ;  /* 0x000000020606c819 */ /* 0x000fe200000006ff */
[----:B------:R-:W-:-:S02]  /*0bf0*/  @P3 IMAD.MOV.U32 R3, RZ, RZ, -0x800000 ;  /* 0xff800000ff033424 */ /* 0x000fc400078e00ff */
[----:B------:R-:W-:Y:S01]  /*0c00*/  @!PT LDS RZ, [RZ] ;  /* 0x00000000fffff984 */ /* 0x000fe20000000800 */
[----:B------:R-:W-:Y:S01]  /*0c10*/  @!PT LDS RZ, [RZ] ;  /* 0x00000000fffff984 */ /* 0x000fe20000000800 */
[----:B------:R-:W-:Y:S01]  /*0c20*/  @!PT LDS RZ, [RZ] ;  /* 0x00000000fffff984 */ /* 0x000fe20000000800 */
[----:B------:R2:W-:Y:S04]  /*0c30*/  @!P6 LDGSTS.E.LTC128B [R11], [R38.64] ;  /* 0x00000000260befae */ /* 0x0005e8000b921964 */
[----:B------:R3:W-:Y:S04]  /*0c40*/  @P5 STS [R10.X4], R35 ;  /* 0x000000230a005388 */ /* 0x0007e80000004800 */
        /* <DEDUP_REMOVED lines=9> */
[----:B------:R4:W-:Y:S01]  /*0ce0*/  @P3 STS [R14.X4+0x1000], R3 ;  /* 0x001000030e003388 */ /* 0x0009e20000004800 */
[----:B-1----:R-:W-:-:S03]  /*0cf0*/  @P2 IMAD.MOV.U32 R0, RZ, RZ, -0x800000 ;  /* 0xff800000ff002424 */ /* 0x002fc600078e00ff */
[----:B------:R-:W-:Y:S01]  /*0d00*/  @!PT LDS RZ, [RZ] ;  /* 0x00000000fffff984 */ /* 0x000fe20000000800 */
[----:B------:R-:W-:Y:S01]  /*0d10*/  @!PT LDS RZ, [RZ] ;  /* 0x00000000fffff984 */ /* 0x000fe20000000800 */
[----:B------:R-:W-:Y:S01]  /*0d20*/  @!PT LDS RZ, [RZ] ;  /* 0x00000000fffff984 */ /* 0x000fe20000000800 */
[----:B------:R4:W-:Y:S01]  /*0d30*/  @!P3 LDGSTS.E.LTC128B [R12+0x1000], [R26.64] ;  /* 0x010000001a0cbfae */ /* 0x0009e2000b921964 */
[----:B--2---:R-:W-:-:S03]  /*0d40*/  @P1 MOV R39, 0xff800000 ;  /* 0xff80000000271802 */ /* 0x004fc60000000f00 */
[----:B------:R4:W-:Y:S01]  /*0d50*/  @P2 STS [R13.X4+0x1000], R0 ;  /* 0x001000000d002388 */ /* 0x0009e20000004800 */
[----:B---3--:R-:W-:-:S03]  /*0d60*/  @P0 IMAD.MOV.U32 R35, RZ, RZ, -0x800000 ;  /* 0xff800000ff230424 */ /* 0x008fc600078e00ff */
[----:B------:R-:W-:Y:S01]  /*0d70*/  @!PT LDS RZ, [RZ] ;  /* 0x00000000fffff984 */ /* 0x000fe20000000800 */
[----:B------:R-:W-:Y:S01]  /*0d80*/  @!PT LDS RZ, [RZ] ;  /* 0x00000000fffff984 */ /* 0x000fe20000000800 */
[----:B------:R-:W-:Y:S01]  /*0d90*/  @!PT LDS RZ, [RZ] ;  /* 0x00000000fffff984 */ /* 0x000fe20000000800 */
[----:B------:R4:W-:Y:S04]  /*0da0*/  @!P2 LDGSTS.E.LTC128B [R11+0x1000], [R24.64] ;  /* 0x01000000180bafae */ /* 0x0009e8000b921964 */
[----:B------:R4:W-:Y:S04]  /*0db0*/  @P1 STS [R10.X4+0x1000], R39 ;  /* 0x001000270a001388 */ /* 0x0009e80000004800 */
[----:B------:R-:W-:Y:S01]  /*0dc0*/  @!PT LDS RZ, [RZ] ;  /* 0x00000000fffff984 */ /* 0x000fe20000000800 */
[----:B------:R-:W-:Y:S01]  /*0dd0*/  @!PT LDS RZ, [RZ] ;  /* 0x00000000fffff984 */ /* 0x000fe20000000800 */
[----:B------:R-:W-:Y:S01]  /*0de0*/  @!PT LDS RZ, [RZ] ;  /* 0x00000000fffff984 */ /* 0x000fe20000000800 */
[----:B------:R4:W-:Y:S04]  /*0df0*/  @!P1 LDGSTS.E.LTC128B [R9+0x1000], [R22.64] ;  /* 0x0100000016099fae */ /* 0x0009e8000b921964 */
[----:B------:R4:W-:Y:S01]  /*0e00*/  @P0 STS [R8.X4+0x1000], R35 ;  /* 0x0010002308000388 */ /* 0x0009e20000004800 */
[----:B------:R-:W-:Y:S05]  /*0e10*/  @P0 BRA `(.L_x_2) ;  /* 0x000000f000000947 */ /* 0x000fea0003800000 */
[----:B----4-:R-:W-:Y:S01]  /*0e20*/  SHF.R.S32.HI R0, RZ, 0x1f, R7 ;  /* 0x0000001fff007819 */ /* 0x010fe20000011407 */
[----:B------:R-:W-:Y:S01]  /*0e30*/  IMAD.MOV.U32 R8, RZ, RZ, R30 ;  /* 0x000000ffff087224 */ /* 0x000fe200078e001e */
[----:B------:R-:W-:Y:S01]  /*0e40*/  IADD3 R4, R14, R4, R5 ;  /* 0x000000040e047210 */ /* 0x000fe20007ffe005 */
[----:B------:R-:W-:-:S02]  /*0e50*/  IMAD.MOV.U32 R9, RZ, RZ, R31 ;  /* 0x000000ffff097224 */ /* 0x000fc400078e001f */
[----:B------:R-:W-:Y:S01]  /*0e60*/  IMAD R0, R0, c[0x0][0x1b8], RZ ;  /* 0x00006e0000007a24 */ /* 0x000fe200078e02ff */
[----:B------:R-:W-:Y:S01]  /*0e70*/  SHF.L.U32 R3, R4, 0x2, RZ ;  /* 0x0000000204037819 */ /* 0x000fe200000006ff */
[----:B------:R-:W-:-:S04]  /*0e80*/  IMAD.WIDE.U32 R8, R7, c[0x0][0x1b8], R8 ;  /* 0x00006e0007087a25 */ /* 0x000fc800078e0008 */
[----:B------:R-:W-:Y:S01]  /*0e90*/  IMAD R7, R7, c[0x0][0x1bc], R0 ;  /* 0x00006f0007077a24 */ /* 0x000fe200078e0200 */
[----:B------:R-:W-:-:S04]  /*0ea0*/  LEA R6, P0, R8, c[0x0][0x1a0], 0x2 ;  /* 0x0000680008067a11 */ /* 0x000fc800078010ff */
[----:B------:R-:W-:-:S04]  /*0eb0*/  IADD3 R7, R9, R7, RZ ;  /* 0x0000000709077210 */ /* 0x000fc80007ffe0ff */
[----:B------:R-:W-:-:S05]  /*0ec0*/  LEA.HI.X R7, R8, c[0x0][0x1a4], R7, 0x2, P0 ;  /* 0x0000690008077a11 */ /* 0x000fca00000f1407 */
[----:B------:R-:W-:Y:S01]  /*0ed0*/  @!PT LDS RZ, [RZ] ;  /* 0x00000000fffff984 */ /* 0x000fe20000000800 */
[----:B------:R-:W-:Y:S01]  /*0ee0*/  @!PT LDS RZ, [RZ] ;  /* 0x00000000fffff984 */ /* 0x000fe20000000800 */
[----:B------:R-:W-:Y:S01]  /*0ef0*/  @!PT LDS RZ, [RZ] ;  /* 0x00000000fffff984 */ /* 0x000fe20000000800 */
[----:B------:R1:W-:Y:S02]  /*0f00*/  LDGSTS.E.LTC128B [R3+0x1000], [R6.64] ;  /* 0x0100000006037fae */ /* 0x0003e4000b921964 */
.L_x_2:
[----:B------:R-:W-:Y:S05]  /*0f10*/  BSYNC B0 ;  /* 0x0000000000007941 */ /* 0x000fea0003800000 */
.L_x_1:
[----:B----4-:R-:W-:Y:S01]  /*0f20*/  IMAD.MOV.U32 R0, RZ, RZ, 0x1 ;  /* 0x00000001ff007424 */ /* 0x010fe200078e00ff */
[----:B------:R-:W-:Y:S01]  /*0f30*/  LEA.HI R11, R15, R2, RZ, 0x5 ;  /* 0x000000020f0b7211 */ /* 0x000fe200078f28ff */
[----:B------:R-:W-:Y:S01]  /*0f40*/  IMAD.SHL.U32 R4, R19, 0x80, RZ ;  /* 0x0000008013047824 */ /* 0x000fe200078e00ff */
[----:B------:R-:W0:Y:S02]  /*0f50*/  LDGDEPBAR ;  /* 0x00000000000079af */ /* 0x000e240000000000 */
[----:B------:R-:W-:Y:S01]  /*0f60*/  ISETP.NE.AND P1, PT, R0, c[0x0][0x208], PT ;  /* 0x0000820000007a0c */ /* 0x000fe20003f25270 */
[----:B------:R-:W-:Y:S01]  /*0f70*/  IMAD R0, R34, c[0x0][0x198], RZ ;  /* 0x0000660022007a24 */ /* 0x000fe200078e02ff */
[----:B-1----:R-:W-:Y:S02]  /*0f80*/  SHF.R.S32.HI R3, RZ, 0x5, R11 ;  /* 0x00000005ff037819 */ /* 0x002fe4000001140b */
[----:B------:R-:W-:Y:S01]  /*0f90*/  SHF.R.S32.HI R5, RZ, 0x1f, R4 ;  /* 0x0000001fff057819 */ /* 0x000fe20000011404 */
[----:B------:R-:W-:Y:S01]  /*0fa0*/  IMAD R9, R33, c[0x0][0x19c], R0 ;  /* 0x0000670021097a24 */ /* 0x000fe200078e0200 */
[----:B------:R-:W-:Y:S01]  /*0fb0*/  LOP3.LUT R11, R11, 0xffffffe0, RZ, 0xc0, !PT ;  /* 0xffffffe00b0b7812 */ /* 0x000fe200078ec0ff */
[----:B------:R-:W-:Y:S01]  /*0fc0*/  IMAD R18, R18, 0x8, R3 ;  /* 0x0000000812127824 */ /* 0x000fe200078e0203 */
[----:B------:R-:W-:Y:S01]  /*0fd0*/  IADD3 R13, -R4, c[0x0][0x16c], RZ ;  /* 0x00005b00040d7a10 */ /* 0x000fe20007ffe1ff */
[----:B------:R-:W-:-:S03]  /*0fe0*/  IMAD.WIDE.U32 R6, R33, c[0x0][0x198], R4 ;  /* 0x0000660021067a25 */ /* 0x000fc600078e0004 */
[C---:B------:R-:W-:Y:S01]  /*0ff0*/  ISETP.GE.AND P0, PT, R18.reuse, R17, PT ;  /* 0x000000111200720c */ /* 0x040fe20003f06270 */
[----:B------:R-:W-:-:S04]  /*1000*/  @P1 IMAD.HI.U32 R5, R18, c[0x0][0x20c], RZ ;  /* 0x0000830012051a27 */ /* 0x000fc800078e00ff */
[----:B------:R-:W-:Y:S02]  /*1010*/  IMAD.IADD R2, R2, 0x1, -R11 ;  /* 0x0000000102027824 */ /* 0x000fe400078e0a0b */
[----:B------:R-:W-:Y:S01]  /*1020*/  IMAD.MOV.U32 R0, RZ, RZ, R18 ;  /* 0x000000ffff007224 */ /* 0x000fe200078e0012 */
[----:B------:R-:W-:Y:S01]  /*1030*/  @P1 SHF.R.U32.HI R0, RZ, c[0x0][0x210], R5 ;  /* 0x00008400ff001a19 */ /* 0x000fe20000011605 */
[----:B------:R-:W-:Y:S01]  /*1040*/  IMAD.SHL.U32 R14, R2, 0x4, RZ ;  /* 0x00000004020e7824 */ /* 0x000fe200078e00ff */
[----:B------:R-:W-:Y:S01]  /*1050*/  SHF.R.U32.HI R27, RZ, 0x2, R2 ;  /* 0x00000002ff1b7819 */ /* 0x000fe20000011602 */
[----:B------:R-:W-:Y:S01]  /*1060*/  IMAD.IADD R7, R7, 0x1, R9 ;  /* 0x0000000107077824 */ /* 0x000fe200078e0209 */
[--C-:B------:R-:W-:Y:S01]  /*1070*/  SHF.R.S32.HI R5, RZ, 0x1f, R0.reuse ;  /* 0x0000001fff057819 */ /* 0x100fe20000011400 */
[----:B------:R-:W-:Y:S01]  /*1080*/  IMAD.MOV R35, RZ, RZ, -R0 ;  /* 0x000000ffff237224 */ /* 0x000fe200078e0a00 */
[----:B------:R-:W-:Y:S01]  /*1090*/  ISETP.GE.AND P4, PT, R14, R13, PT ;  /* 0x0000000d0e00720c */ /* 0x000fe20003f86270 */
[C---:B------:R-:W-:Y:S01]  /*10a0*/  IMAD.WIDE.U32 R6, R0.reuse, c[0x0][0x190], R6 ;  /* 0x0000640000067a25 */ /* 0x040fe200078e0006 */
[----:B------:R-:W-:-:S02]  /*10b0*/  SEL R4, R0, 0xffffffff, !P0 ;  /* 0xffffffff00047807 */ /* 0x000fc40004000000 */
[----:B------:R-:W-:Y:S01]  /*10c0*/  SHF.R.S32.HI R37, RZ, 0x1f, R14 ;  /* 0x0000001fff257819 */ /* 0x000fe2000001140e */
[----:B------:R-:W-:Y:S01]  /*10d0*/  IMAD R5, R5, c[0x0][0x190], RZ ;  /* 0x0000640005057a24 */ /* 0x000fe200078e02ff */
[----:B------:R-:W-:Y:S01]  /*10e0*/  ISETP.LT.OR P4, PT, R4, RZ, P4 ;  /* 0x000000ff0400720c */ /* 0x000fe20002781670 */
[----:B------:R-:W-:Y:S02]  /*10f0*/  IMAD R35, R35, c[0x0][0x208], R18 ;  /* 0x0000820023237a24 */ /* 0x000fe400078e0212 */
[----:B------:R-:W-:Y:S01]  /*1100*/  IMAD R5, R0, c[0x0][0x194], R5 ;  /* 0x0000650000057a24 */ /* 0x000fe200078e0205 */
[----:B------:R-:W-:Y:S01]  /*1110*/  ISETP.LT.OR P3, PT, R16, 0x3, P4 ;  /* 0x000000031000780c */ /* 0x000fe20002761670 */
[----:B------:R-:W-:Y:S01]  /*1120*/  IMAD R32, R3, 0x80, R14 ;  /* 0x0000008003207824 */ /* 0x000fe200078e020e */
[----:B------:R-:W-:Y:S01]  /*1130*/  SHF.R.S32.HI R36, RZ, 0x1f, R35 ;  /* 0x0000001fff247819 */ /* 0x000fe20000011423 */
[----:B------:R-:W-:-:S04]  /*1140*/  IMAD.IADD R7, R7, 0x1, R5 ;  /* 0x0000000107077824 */ /* 0x000fc800078e0205 */
[----:B------:R-:W-:Y:S02]  /*1150*/  IMAD R0, R36, c[0x0][0x180], RZ ;  /* 0x0000600024007a24 */ /* 0x000fe400078e02ff */
[----:B------:R-:W-:-:S04]  /*1160*/  IMAD.WIDE.U32 R6, R35, c[0x0][0x180], R6 ;  /* 0x0000600023067a25 */ /* 0x000fc800078e0006 */
[----:B------:R-:W-:Y:S01]  /*1170*/  IMAD R0, R35, c[0x0][0x184], R0 ;  /* 0x0000610023007a24 */ /* 0x000fe200078e0200 */
[----:B------:R-:W-:Y:S01]  /*1180*/  IADD3 R40, P0, R14, R6, RZ ;  /* 0x000000060e287210 */ /* 0x000fe20007f1e0ff */
[----:B------:R-:W-:Y:S02]  /*1190*/  @!P3 IMAD.MOV.U32 R11, RZ, RZ, c[0x0][0x188] ;  /* 0x00006200ff0bb624 */ /* 0x000fe400078e00ff */
[----:B------:R-:W-:Y:S01]  /*11a0*/  @!P3 IMAD.MOV.U32 R9, RZ, RZ, c[0x0][0x18c] ;  /* 0x00006300ff09b624 */ /* 0x000fe200078e00ff */
[----:B------:R-:W-:Y:S01]  /*11b0*/  IADD3.X R41, R37, R7, R0, P0, !PT ;  /* 0x0000000725297210 */ /* 0x000fe200007fe400 */
[----:B------:R-:W-:Y:S01]  /*11c0*/  @!P4 IMAD.SHL.U32 R8, R32, 0x4, RZ ;  /* 0x000000042008c824 */ /* 0x000fe200078e00ff */
[C---:B------:R-:W-:Y:S02]  /*11d0*/  @!P4 IADD3 R5, P0, R40.reuse, c[0x0][0x188], RZ ;  /* 0x000062002805ca10 */ /* 0x040fe40007f1e0ff */
[----:B------:R-:W-:Y:S02]  /*11e0*/  @!P3 LEA R7, P1, R11, R40, 0x1 ;  /* 0x000000280b07b211 */ /* 0x000fe400078208ff */
[----:B------:R-:W-:-:S02]  /*11f0*/  @!P4 LEA R18, P2, R40, c[0x0][0x160], 0x2 ;  /* 0x000058002812ca11 */ /* 0x000fc400078410ff */
[----:B------:R-:W-:Y:S02]  /*1200*/  @!P4 IADD3.X R0, R41, c[0x0][0x18c], RZ, P0, !PT ;  /* 0x000063002900ca10 */ /* 0x000fe400007fe4ff */
[----:B------:R-:W-:Y:S02]  /*1210*/  @!P3 LEA.HI.X R6, R11, R41, R9, 0x1, P1 ;  /* 0x000000290b06b211 */ /* 0x000fe400008f0c09 */
[----:B------:R-:W-:Y:S02]  /*1220*/  @!P3 LEA R10, P0, R7, c[0x0][0x160], 0x2 ;  /* 0x00005800070aba11 */ /* 0x000fe400078010ff */
[----:B------:R-:W-:Y:S02]  /*1230*/  @!P4 LEA R16, P1, R5, c[0x0][0x160], 0x2 ;  /* 0x000058000510ca11 */ /* 0x000fe400078210ff */
[----:B------:R-:W-:Y:S02]  /*1240*/  @!P4 LEA.HI.X R19, R40, c[0x0][0x164], R41, 0x2, P2 ;  /* 0x000059002813ca11 */ /* 0x000fe400010f1429 */
[----:B------:R-:W-:Y:S01]  /*1250*/  @!P3 LEA.HI.X R11, R7, c[0x0][0x164], R6, 0x2, P0 ;  /* 0x00005900070bba11 */ /* 0x000fe200000f1406 */
[C---:B------:R-:W-:Y:S01]  /*1260*/  @!P4 IMAD.SHL.U32 R7, R32.reuse, 0x4, RZ ;  /* 0x000000042007c824 */ /* 0x040fe200078e00ff */
[----:B------:R-:W-:Y:S01]  /*1270*/  @!P4 LEA.HI.X R17, R5, c[0x0][0x164], R0, 0x2, P1 ;  /* 0x000059000511ca11 */ /* 0x000fe200008f1400 */
[----:B------:R-:W-:Y:S01]  /*1280*/  @!P3 IMAD.SHL.U32 R5, R32, 0x4, RZ ;  /* 0x000000042005b824 */ /* 0x000fe200078e00ff */
[----:B------:R-:W-:Y:S01]  /*1290*/  @!PT LDS RZ, [RZ] ;  /* 0x00000000fffff984 */ /* 0x000fe20000000800 */
[----:B------:R-:W-:Y:S01]  /*12a0*/  @!PT LDS RZ, [RZ] ;  /* 0x00000000fffff984 */ /* 0x000fe20000000800 */
[----:B------:R-:W-:Y:S01]  /*12b0*/  @!PT LDS RZ, [RZ] ;  /* 0x00000000fffff984 */ /* 0x000fe20000000800 */
[----:B------:R1:W-:Y:S01]  /*12c0*/  @!P4 LDGSTS.E.BYPASS.LTC128B.128 [R8+0x2020], [R18.64] ;  /* 0x020200001208cfae */ /* 0x0003e2000b901d64 */
[C---:B------:R-:W-:Y:S01]  /*12d0*/  IMAD.SHL.U32 R0, R2.reuse, 0x8, RZ ;  /* 0x0000000802007824 */ /* 0x040fe200078e00ff */
[----:B------:R-:W-:-:S02]  /*12e0*/  LOP3.LUT R6, R2, 0x1, RZ, 0xc0, !PT ;  /* 0x0000000102067812 */ /* 0x000fc400078ec0ff */
[----:B------:R-:W0:Y:S01]  /*12f0*/  LDGDEPBAR ;  /* 0x00000000000079af */ /* 0x000e220000000000 */
[----:B------:R-:W-:Y:S02]  /*1300*/  LOP3.LUT P0, RZ, R2, 0x2, RZ, 0xc0, !PT ;  /* 0x0000000202ff7812 */ /* 0x000fe4000780c0ff */
[----:B------:R-:W-:Y:S01]  /*1310*/  LOP3.LUT R0, R0, 0xf8, RZ, 0xc0, !PT ;  /* 0x000000f800007812 */ /* 0x000fe200078ec0ff */
[----:B------:R2:W-:Y:S01]  /*1320*/  @!P4 LDGSTS.E.BYPASS.LTC128B.128 [R7+0x3020], [R16.64] ;  /* 0x030200001007cfae */ /* 0x0005e2000b901d64 */
[----:B------:R-:W-:Y:S01]  /*1330*/  ISETP.NE.U32.AND P1, PT, R6, 0x1, PT ;  /* 0x000000010600780c */ /* 0x000fe20003f25070 */
[----:B------:R-:W-:Y:S01]  /*1340*/  IMAD.MOV.U32 R6, RZ, RZ, 0x840 ;  /* 0x00000840ff067424 */ /* 0x000fe200078e00ff */
[----:B------:R-:W-:Y:S01]  /*1350*/  LOP3.LUT R0, R0, 0x7, R3, 0xf8, !PT ;  /* 0x0000000700007812 */ /* 0x000fe200078ef803 */
[----:B------:R-:W0:Y:S03]  /*1360*/  LDGDEPBAR ;  /* 0x00000000000079af */ /* 0x000e260000000000 */
[----:B------:R-:W-:Y:S01]  /*1370*/  LOP3.LUT R27, R0, 0x7, R27, 0x78, !PT ;  /* 0x00000007001b7812 */ /* 0x000fe200078e781b */
[----:B------:R3:W-:Y:S04]  /*1380*/  @!P3 LDGSTS.E.BYPASS.LTC128B.128 [R5+0x4020], [R10.64] ;  /* 0x040200000a05bfae */ /* 0x0007e8000b901d64 */
[----:B------:R-:W0:Y:S01]  /*1390*/  LDGDEPBAR ;  /* 0x00000000000079af */ /* 0x000e220000000000 */
[----:B------:R-:W-:-:S05]  /*13a0*/  IMAD.SHL.U32 R0, R27, 0x4, RZ ;  /* 0x000000041b007824 */ /* 0x000fca00078e00ff */
[C---:B------:R-:W-:Y:S02]  /*13b0*/  IADD3 R26, R0.reuse, 0x3e0, RZ ;  /* 0x000003e0001a7810 */ /* 0x040fe40007ffe0ff */
[----:B------:R-:W-:Y:S02]  /*13c0*/  @P1 IADD3 R26, R0, 0x420, RZ ;  /* 0x00000420001a1810 */ /* 0x000fe40007ffe0ff */
[----:B--2---:R-:W-:-:S05]  /*13d0*/  SEL R7, R6, 0x7c0, !P0 ;  /* 0x000007c006077807 */ /* 0x004fca0004000000 */
[----:B------:R-:W-:Y:S02]  /*13e0*/  IMAD.IADD R25, R0, 0x1, R7 ;  /* 0x0000000100197824 */ /* 0x000fe400078e0207 */
[----:B-1----:R-:W-:Y:S01]  /*13f0*/  IMAD.IADD R18, R7, 0x1, R26 ;  /* 0x0000000107127824 */ /* 0x002fe200078e021a */
[----:B------:R-:W-:-:S04]  /*1400*/  DEPBAR.LE SB0, 0x3 ;  /* 0x000080c00000791a */ /* 0x000fc80000000000 */
[----:B------:R-:W-:Y:S01]  /*1410*/  WARPSYNC 0xffffffff ;  /* 0xffffffff00007948 */ /* 0x000fe20003800000 */
[----:B------:R-:W-:Y:S06]  /*1420*/  BAR.SYNC.DEFER_BLOCKING 0x0 ;  /* 0x0000000000007b1d */ /* 0x000fec0000010000 */
[----:B------:R-:W-:Y:S04]  /*1430*/  LDS R17, [R26] ;  /* 0x000000001a117984 */ /* 0x000fe80000000800 */
[----:B------:R-:W1:Y:S04]  /*1440*/  LDS R24, [R27.X4] ;  /* 0x000000001b187984 */ /* 0x000e680000004800 */
[----:B------:R-:W3:Y:S04]  /*1450*/  LDS R23, [R25] ;  /* 0x0000000019177984 */ /* 0x000ee80000000800 */
[----:B------:R-:W2:Y:S04]  /*1460*/  LDS R16, [R18] ;  /* 0x0000000012107984 */ /* 0x000ea80000000800 */
[----:B------:R-:W4:Y:S04]  /*1470*/  LDS R22, [R27.X4+0x1000] ;  /* 0x001000001b167984 */ /* 0x000f280000004800 */
[----:B------:R-:W5:Y:S04]  /*1480*/  LDS R15, [R26+0x1000] ;  /* 0x001000001a0f7984 */ /* 0x000f680000000800 */
[----:B------:R-:W5:Y:S04]  /*1490*/  LDS R21, [R25+0x1000] ;  /* 0x0010000019157984 */ /* 0x000f680000000800 */
[----:B------:R-:W5:Y:S01]  /*14a0*/  LDS R12, [R18+0x1000] ;  /* 0x00100000120c7984 */ /* 0x000f620000000800 */
[----:B-1----:R-:W-:-:S04]  /*14b0*/  FMNMX.FTZ R0, R17, R24, !PT ;  /* 0x0000001811007209 */ /* 0x002fc80007810000 */
[----:B---3--:R-:W-:-:S04]  /*14c0*/  FMNMX.FTZ R5, R0, R23, !PT ;  /* 0x0000001700057209 */ /* 0x008fc80007810000 */
[----:B--2---:R-:W-:-:S04]  /*14d0*/  FMNMX.FTZ R5, R5, R16, !PT ;  /* 0x0000001005057209 */ /* 0x004fc80007810000 */
[----:B----4-:R-:W-:-:S04]  /*14e0*/  FMNMX.FTZ R0, R5, R22, !PT ;  /* 0x0000001605007209 */ /* 0x010fc80007810000 */
[----:B-----5:R-:W-:-:S04]  /*14f0*/  FMNMX.FTZ R0, R0, R15, !PT ;  /* 0x0000000f00007209 */ /* 0x020fc80007810000 */
[----:B------:R-:W-:-:S04]  /*1500*/  FMNMX.FTZ R5, R0, R21, !PT ;  /* 0x0000001500057209 */ /* 0x000fc80007810000 */
[----:B------:R-:W-:Y:S01]  /*1510*/  FMNMX.FTZ R0, R5, R12, !PT ;  /* 0x0000000c05007209 */ /* 0x000fe20007810000 */
[----:B------:R-:W-:Y:S05]  /*1520*/  BRA.DIV ~URZ, `(.L_x_3) ;  /* 0x000017027f007947 */ /* 0x000fea000b800000 */
[----:B------:R1:W2:Y:S02]  /*1530*/  SHFL.BFLY PT, R5, R0, 0x10, 0x1f ;  /* 0x0e001f0000057f89 */ /* 0x0002a400000e0000 */
.L_x_12:
[----:B--2---:R-:W-:Y:S01]  /*1540*/  FMNMX.FTZ R8, R0, R5, !PT ;  /* 0x0000000500087209 */ /* 0x004fe20007810000 */
[----:B------:R-:W2:Y:S01]  /*1550*/  S2UR UR4, SR_CTAID.Y ;  /* 0x00000000000479c3 */ /* 0x000ea20000002600 */
[----:B------:R-:W-:Y:S02]  /*1560*/  FSETP.NEU.FTZ.AND P2, PT, R17, -INF , PT ;  /* 0xff8000001100780b */ /* 0x000fe40003f5d000 */
[----:B------:R-:W-:Y:S01]  /*1570*/  FSETP.NEU.FTZ.AND P1, PT, R23, -INF , PT ;  /* 0xff8000001700780b */ /* 0x000fe20003f3d000 */
[----:B------:R-:W3:Y:S01]  /*1580*/  SHFL.BFLY PT, R7, R8, 0x8, 0x1f ;  /* 0x0d001f0008077f89 */ /* 0x000ee200000e0000 */
[----:B------:R-:W-:Y:S02]  /*1590*/  FSETP.NEU.FTZ.AND P3, PT, R24, -INF , PT ;  /* 0xff8000001800780b */ /* 0x000fe40003f7d000 */
[----:B---3--:R-:W-:-:S05]  /*15a0*/  FMNMX.FTZ R7, R8, R7, !PT ;  /* 0x0000000708077209 */ /* 0x008fca0007810000 */
[----:B------:R-:W3:Y:S02]  /*15b0*/  SHFL.BFLY PT, R6, R7, 0x4, 0x1f ;  /* 0x0c801f0007067f89 */ /* 0x000ee400000e0000 */
[----:B---3--:R-:W-:-:S05]  /*15c0*/  FMNMX.FTZ R6, R7, R6, !PT ;  /* 0x0000000607067209 */ /* 0x008fca0007810000 */
[----:B------:R-:W3:Y:S02]  /*15d0*/  SHFL.BFLY PT, R5, R6, 0x2, 0x1f ;  /* 0x0c401f0006057f89 */ /* 0x000ee400000e0000 */
[----:B---3--:R-:W-:-:S05]  /*15e0*/  FMNMX.FTZ R5, R6, R5, !PT ;  /* 0x0000000506057209 */ /* 0x008fca0007810000 */
[----:B------:R-:W3:Y:S02]  /*15f0*/  SHFL.BFLY PT, R20, R5, 0x1, 0x1f ;  /* 0x0c201f0005147f89 */ /* 0x000ee400000e0000 */
[----:B---3--:R-:W-:-:S04]  /*1600*/  FMNMX.FTZ R20, R5, R20, !PT ;  /* 0x0000001405147209 */ /* 0x008fc80007810000 */
[----:B------:R-:W-:-:S04]  /*1610*/  FSETP.NEU.FTZ.AND P0, PT, R20, -INF , PT ;  /* 0xff8000001400780b */ /* 0x000fc80003f1d000 */
[----:B-1----:R-:W-:Y:S02]  /*1620*/  FSEL R0, R20, RZ, P0 ;  /* 0x000000ff14007208 */ /* 0x002fe40000000000 */
[----:B------:R-:W-:-:S03]  /*1630*/  FSETP.NEU.FTZ.AND P0, PT, R16, -INF , PT ;  /* 0xff8000001000780b */ /* 0x000fc60003f1d000 */
[--C-:B------:R-:W-:Y:S02]  /*1640*/  FADD.FTZ R11, R24, -R0.reuse ;  /* 0x80000000180b7221 */ /* 0x100fe40000010000 */
[--C-:B------:R-:W-:Y:S02]  /*1650*/  FADD.FTZ R10, R17, -R0.reuse ;  /* 0x80000000110a7221 */ /* 0x100fe40000010000 */
[----:B------:R-:W-:Y:S02]  /*1660*/  FMUL.FTZ R11, R11, 1.4426950216293334961 ;  /* 0x3fb8aa3b0b0b7820 */ /* 0x000fe40000410000 */
[----:B------:R-:W-:Y:S02]  /*1670*/  FMUL.FTZ R10, R10, 1.4426950216293334961 ;  /* 0x3fb8aa3b0a0a7820 */ /* 0x000fe40000410000 */
[--C-:B------:R-:W-:Y:S02]  /*1680*/  FADD.FTZ R9, R23, -R0.reuse ;  /* 0x8000000017097221 */ /* 0x100fe40000010000 */
[----:B------:R-:W1:Y:S01]  /*1690*/  MUFU.EX2 R11, R11 ;  /* 0x0000000b000b7308 */ /* 0x000e620000000800 */
[----:B------:R-:W-:-:S02]  /*16a0*/  FADD.FTZ R8, R16, -R0 ;  /* 0x8000000010087221 */ /* 0x000fc40000010000 */
[----:B------:R-:W-:Y:S02]  /*16b0*/  FMUL.FTZ R9, R9, 1.4426950216293334961 ;  /* 0x3fb8aa3b09097820 */ /* 0x000fe40000410000 */
[----:B------:R-:W-:Y:S02]  /*16c0*/  FMUL.FTZ R8, R8, 1.4426950216293334961 ;  /* 0x3fb8aa3b08087820 */ /* 0x000fe40000410000 */
[--C-:B------:R-:W-:Y:S01]  /*16d0*/  FADD.FTZ R7, R22, -R0.reuse ;  /* 0x8000000016077221 */ /* 0x100fe20000010000 */
[----:B------:R-:W3:Y:S01]  /*16e0*/  MUFU.EX2 R10, R10 ;  /* 0x0000000a000a7308 */ /* 0x000ee20000000800 */
[----:B------:R-:W-:Y:S02]  /*16f0*/  FADD.FTZ R6, R15, -R0 ;  /* 0x800000000f067221 */ /* 0x000fe40000010000 */
[----:B------:R-:W-:Y:S02]  /*1700*/  FMUL.FTZ R7, R7, 1.4426950216293334961 ;  /* 0x3fb8aa3b07077820 */ /* 0x000fe40000410000 */
[----:B------:R-:W-:-:S02]  /*1710*/  FMUL.FTZ R6, R6, 1.4426950216293334961 ;  /* 0x3fb8aa3b06067820 */ /* 0x000fc40000410000 */
[--C-:B------:R-:W-:Y:S01]  /*1720*/  FADD.FTZ R5, R21, -R0.reuse ;  /* 0x8000000015057221 */ /* 0x100fe20000010000 */
[----:B------:R-:W4:Y:S01]  /*1730*/  MUFU.EX2 R9, R9 ;  /* 0x0000000900097308 */ /* 0x000f220000000800 */
[----:B-1----:R-:W-:Y:S02]  /*1740*/  FADD.FTZ R19, RZ, R11 ;  /* 0x0000000bff137221 */ /* 0x002fe40000010000 */
[----:B------:R-:W-:Y:S02]  /*1750*/  FMUL.FTZ R5, R5, 1.4426950216293334961 ;  /* 0x3fb8aa3b05057820 */ /* 0x000fe40000410000 */
[----:B------:R-:W-:-:S03]  /*1760*/  FADD.FTZ R0, R12, -R0 ;  /* 0x800000000c007221 */ /* 0x000fc60000010000 */
[----:B------:R-:W1:Y:S01]  /*1770*/  MUFU.EX2 R8, R8 ;  /* 0x0000000800087308 */ /* 0x000e620000000800 */
[----:B---3--:R-:W-:Y:S02]  /*1780*/  FADD.FTZ R28, R19, R10 ;  /* 0x0000000a131c7221 */ /* 0x008fe40000010000 */
[----:B------:R-:W-:-:S05]  /*1790*/  FMUL.FTZ R0, R0, 1.4426950216293334961 ;  /* 0x3fb8aa3b00007820 */ /* 0x000fca0000410000 */
[----:B------:R-:W3:Y:S01]  /*17a0*/  MUFU.EX2 R7, R7 ;  /* 0x0000000700077308 */ /* 0x000ee20000000800 */
[----:B----4-:R-:W-:-:S07]  /*17b0*/  FADD.FTZ R19, R28, R9 ;  /* 0x000000091c137221 */ /* 0x010fce0000010000 */
[----:B------:R-:W4:Y:S01]  /*17c0*/  MUFU.EX2 R6, R6 ;  /* 0x0000000600067308 */ /* 0x000f220000000800 */
[----:B-1----:R-:W-:-:S07]  /*17d0*/  FADD.FTZ R28, R19, R8 ;  /* 0x00000008131c7221 */ /* 0x002fce0000010000 */
[----:B------:R-:W1:Y:S01]  /*17e0*/  MUFU.EX2 R5, R5 ;  /* 0x0000000500057308 */ /* 0x000e620000000800 */
[----:B---3--:R-:W-:-:S07]  /*17f0*/  FADD.FTZ R19, R28, R7 ;  /* 0x000000071c137221 */ /* 0x008fce0000010000 */
[----:B------:R-:W3:Y:S01]  /*1800*/  MUFU.EX2 R0, R0 ;  /* 0x0000000000007308 */ /* 0x000ee20000000800 */
[----:B----4-:R-:W-:Y:S01]  /*1810*/  FADD.FTZ R28, R19, R6 ;  /* 0x00000006131c7221 */ /* 0x010fe20000010000 */
[----:B------:R-:W-:Y:S02]  /*1820*/  SEL R19, R2, 0xffffffff, P3 ;  /* 0xffffffff02137807 */ /* 0x000fe40001800000 */
[----:B------:R-:W-:Y:S02]  /*1830*/  FSETP.NEU.FTZ.AND P3, PT, R22, -INF , PT ;  /* 0xff8000001600780b */ /* 0x000fe40003f7d000 */
[----:B------:R-:W-:Y:S01]  /*1840*/  @P2 IADD3 R19, R2, 0x20, RZ ;  /* 0x0000002002132810 */ /* 0x000fe20007ffe0ff */
[----:B-1----:R-:W-:Y:S01]  /*1850*/  FADD.FTZ R17, R28, R5 ;  /* 0x000000051c117221 */ /* 0x002fe20000010000 */
[----:B------:R-:W-:Y:S02]  /*1860*/  FSETP.NEU.FTZ.AND P2, PT, R15, -INF , PT ;  /* 0xff8000000f00780b */ /* 0x000fe40003f5d000 */
[----:B------:R-:W-:-:S02]  /*1870*/  @P1 IADD3 R19, R2, 0x40, RZ ;  /* 0x0000004002131810 */ /* 0x000fc40007ffe0ff */
[----:B------:R-:W-:Y:S02]  /*1880*/  FSETP.NEU.FTZ.AND P1, PT, R21, -INF , PT ;  /* 0xff8000001500780b */ /* 0x000fe40003f3d000 */
[----:B------:R-:W-:Y:S01]  /*1890*/  @P0 IADD3 R19, R2, 0x60, RZ ;  /* 0x0000006002130810 */ /* 0x000fe20007ffe0ff */
[----:B---3--:R-:W-:Y:S01]  /*18a0*/  FADD.FTZ R17, R17, R0 ;  /* 0x0000000011117221 */ /* 0x008fe20000010000 */
[----:B------:R-:W-:Y:S02]  /*18b0*/  FSETP.NEU.FTZ.AND P0, PT, R12, -INF , PT ;  /* 0xff8000000c00780b */ /* 0x000fe40003f1d000 */
[C---:B------:R-:W-:Y:S02]  /*18c0*/  @P3 IADD3 R19, R2.reuse, 0x80, RZ ;  /* 0x0000008002133810 */ /* 0x040fe40007ffe0ff */
[----:B------:R-:W1:Y:S01]  /*18d0*/  SHFL.BFLY PT, R16, R17, 0x10, 0x1f ;  /* 0x0e001f0011107f89 */ /* 0x000e6200000e0000 */
[----:B------:R-:W-:-:S04]  /*18e0*/  @P2 IADD3 R19, R2, 0xa0, RZ ;  /* 0x000000a002132810 */ /* 0x000fc80007ffe0ff */
[C---:B------:R-:W-:Y:S02]  /*18f0*/  @P1 IADD3 R19, R2.reuse, 0xc0, RZ ;  /* 0x000000c002131810 */ /* 0x040fe40007ffe0ff */
[C---:B------:R-:W-:Y:S02]  /*1900*/  ISETP.NE.AND P1, PT, R2.reuse, RZ, PT ;  /* 0x000000ff0200720c */ /* 0x040fe40003f25270 */
[----:B------:R-:W-:Y:S01]  /*1910*/  @P0 IADD3 R19, R2, 0xe0, RZ ;  /* 0x000000e002130810 */ /* 0x000fe20007ffe0ff */
[----:B-1----:R-:W-:-:S04]  /*1920*/  FADD.FTZ R15, R17, R16 ;  /* 0x00000010110f7221 */ /* 0x002fc80000010000 */
[----:B------:R-:W1:Y:S04]  /*1930*/  SHFL.BFLY PT, R16, R19, 0x10, 0x1f ;  /* 0x0e001f0013107f89 */ /* 0x000e6800000e0000 */
[----:B------:R-:W3:Y:S01]  /*1940*/  SHFL.BFLY PT, R12, R15, 0x8, 0x1f ;  /* 0x0d001f000f0c7f89 */ /* 0x000ee200000e0000 */
[----:B-1----:R-:W-:Y:S01]  /*1950*/  IMNMX R17, R19, R16, !PT ;  /* 0x0000001013117217 */ /* 0x002fe20007800200 */
[----:B------:R-:W-:Y:S01]  /*1960*/  HFMA2.MMA R16, -RZ, RZ, 0, 0 ;  /* 0x00000000ff107435 */ /* 0x000fe200000001ff */
[----:B---3--:R-:W-:-:S03]  /*1970*/  FADD.FTZ R12, R15, R12 ;  /* 0x0000000c0f0c7221 */ /* 0x008fc60000010000 */
[----:B------:R-:W1:Y:S04]  /*1980*/  SHFL.BFLY PT, R28, R17, 0x8, 0x1f ;  /* 0x0d001f00111c7f89 */ /* 0x000e6800000e0000 */
[----:B------:R-:W3:Y:S01]  /*1990*/  SHFL.BFLY PT, R23, R12, 0x4, 0x1f ;  /* 0x0c801f000c177f89 */ /* 0x000ee200000e0000 */
[----:B-1----:R-:W-:Y:S01]  /*19a0*/  IMNMX R28, R17, R28, !PT ;  /* 0x0000001c111c7217 */ /* 0x002fe20007800200 */
[----:B---3--:R-:W-:-:S04]  /*19b0*/  FADD.FTZ R23, R12, R23 ;  /* 0x000000170c177221 */ /* 0x008fc80000010000 */
[----:B------:R-:W1:Y:S04]  /*19c0*/  SHFL.BFLY PT, R21, R28, 0x4, 0x1f ;  /* 0x0c801f001c157f89 */ /* 0x000e6800000e0000 */
[----:B------:R-:W3:Y:S04]  /*19d0*/  SHFL.BFLY PT, R24, R23, 0x2, 0x1f ;  /* 0x0c401f0017187f89 */ /* 0x000ee800000e0000 */
[----:B------:R-:W4:Y:S01]  /*19e0*/  S2R R12, SR_TID.X ;  /* 0x00000000000c7919 */ /* 0x000f220000002100 */
[----:B-1----:R-:W-:Y:S01]  /*19f0*/  IMNMX R21, R28, R21, !PT ;  /* 0x000000151c157217 */ /* 0x002fe20007800200 */
[----:B---3--:R-:W-:-:S04]  /*1a00*/  FADD.FTZ R24, R23, R24 ;  /* 0x0000001817187221 */ /* 0x008fc80000010000 */
[----:B------:R-:W1:Y:S04]  /*1a10*/  SHFL.BFLY PT, R22, R21, 0x2, 0x1f ;  /* 0x0c401f0015167f89 */ /* 0x000e6800000e0000 */
[----:B------:R-:W3:Y:S01]  /*1a20*/  SHFL.BFLY PT, R15, R24, 0x1, 0x1f ;  /* 0x0c201f00180f7f89 */ /* 0x000ee200000e0000 */
[----:B-1----:R-:W-:Y:S01]  /*1a30*/  IMNMX R22, R21, R22, !PT ;  /* 0x0000001615167217 */ /* 0x002fe20007800200 */
[----:B---3--:R-:W-:-:S04]  /*1a40*/  FADD.FTZ R15, R24, R15 ;  /* 0x0000000f180f7221 */ /* 0x008fc80000010000 */
[----:B------:R-:W1:Y:S01]  /*1a50*/  SHFL.BFLY PT, R17, R22, 0x1, 0x1f ;  /* 0x0c201f0016117f89 */ /* 0x000e6200000e0000 */
[----:B------:R-:W-:-:S13]  /*1a60*/  FSETP.NE.FTZ.AND P0, PT, R15, RZ, PT ;  /* 0x000000ff0f00720b */ /* 0x000fda0003f15000 */
[----:B------:R-:W3:Y:S01]  /*1a70*/  @P0 MUFU.RCP R16, R15 ;  /* 0x0000000f00100308 */ /* 0x000ee20000001000 */
[----:B----4-:R-:W-:Y:S02]  /*1a80*/  ISETP.GT.OR P0, PT, R12, 0xff, P1 ;  /* 0x000000ff0c00780c */ /* 0x010fe40000f04670 */
[----:B-1----:R-:W-:-:S05]  /*1a90*/  IMNMX R2, R22, R17, !PT ;  /* 0x0000001116027217 */ /* 0x002fca0007800200 */
[----:B------:R-:W1:Y:S01]  /*1aa0*/  MUFU.LG2 R15, R15 ;  /* 0x0000000f000f7308 */ /* 0x000e620000000c00 */
[-C--:B---3--:R-:W-:Y:S02]  /*1ab0*/  FMUL.FTZ R12, R11, R16.reuse ;  /* 0x000000100b0c7220 */ /* 0x088fe40000410000 */
[-C--:B------:R-:W-:Y:S02]  /*1ac0*/  FMUL.FTZ R11, R10, R16.reuse ;  /* 0x000000100a0b7220 */ /* 0x080fe40000410000 */
[-C--:B------:R-:W-:Y:S01]  /*1ad0*/  FMUL.FTZ R10, R9, R16.reuse ;  /* 0x00000010090a7220 */ /* 0x080fe20000410000 */
[----:B------:R3:W-:Y:S01]  /*1ae0*/  STS [R27.X4], R12 ;  /* 0x0000000c1b007388 */ /* 0x0007e20000004800 */
[-C--:B------:R-:W-:Y:S02]  /*1af0*/  FMUL.FTZ R9, R8, R16.reuse ;  /* 0x0000001008097220 */ /* 0x080fe40000410000 */
[-C--:B------:R-:W-:Y:S01]  /*1b00*/  FMUL.FTZ R8, R7, R16.reuse ;  /* 0x0000001007087220 */ /* 0x080fe20000410000 */
[----:B------:R3:W-:Y:S01]  /*1b10*/  STS [R26], R11 ;  /* 0x0000000b1a007388 */ /* 0x0007e20000000800 */
[----:B------:R-:W-:-:S02]  /*1b20*/  FMUL.FTZ R7, R6, R16 ;  /* 0x0000001006077220 */ /* 0x000fc40000410000 */
[-C--:B------:R-:W-:Y:S01]  /*1b30*/  FMUL.FTZ R6, R5, R16.reuse ;  /* 0x0000001005067220 */ /* 0x080fe20000410000 */
[----:B------:R3:W-:Y:S01]  /*1b40*/  STS [R25], R10 ;  /* 0x0000000a19007388 */ /* 0x0007e20000000800 */
[----:B------:R-:W-:Y:S02]  /*1b50*/  FMUL.FTZ R5, R0, R16 ;  /* 0x0000001000057220 */ /* 0x000fe40000410000 */
[----:B-1----:R-:W-:Y:S01]  /*1b60*/  FFMA.FTZ R20, R15, 0.69314718246459960938, R20 ;  /* 0x3f3172180f147823 */ /* 0x002fe20000010014 */
[----:B------:R3:W-:Y:S04]  /*1b70*/  STS [R18], R9 ;  /* 0x0000000912007388 */ /* 0x0007e80000000800 */
[----:B------:R3:W-:Y:S04]  /*1b80*/  STS [R27.X4+0x1000], R8 ;  /* 0x001000081b007388 */ /* 0x0007e80000004800 */
[----:B------:R3:W-:Y:S04]  /*1b90*/  STS [R26+0x1000], R7 ;  /* 0x001000071a007388 */ /* 0x0007e80000000800 */
[----:B------:R3:W-:Y:S04]  /*1ba0*/  STS [R25+0x1000], R6 ;  /* 0x0010000619007388 */ /* 0x0007e80000000800 */
[----:B------:R3:W-:Y:S04]  /*1bb0*/  STS [R18+0x1000], R5 ;  /* 0x0010000512007388 */ /* 0x0007e80000000800 */
[----:B------:R3:W-:Y:S01]  /*1bc0*/  @!P0 STS [R3.X4+0x2000], R2 ;  /* 0x0020000203008388 */ /* 0x0007e20000004800 */
[----:B--2---:R-:W-:-:S13]  /*1bd0*/  ISETP.NE.AND P0, PT, RZ, UR4, PT ;  /* 0x00000004ff007c0c */ /* 0x004fda000bf05270 */
[----:B------:R-:W-:Y:S05]  /*1be0*/  @P0 BRA `(.L_x_4) ;  /* 0x000001e000000947 */ /* 0x000fea0003800000 */
[----:B---3--:R-:W1:Y:S01]  /*1bf0*/  S2R R2, SR_CTAID.X ;  /* 0x0000000000027919 */ /* 0x008e620000002500 */
[----:B------:R-:W-:Y:S01]  /*1c00*/  ULDC UR5, c[0x0][0x1b0] ;  /* 0x00006c0000057ab9 */ /* 0x000fe20000000800 */
[----:B------:R-:W-:Y:S01]  /*1c10*/  BSSY B0, `(.L_x_4) ;  /* 0x000001b000007945 */ /* 0x000fe20003800000 */
[----:B------:R-:W-:Y:S02]  /*1c20*/  ULDC UR4, c[0x0][0x1a8] ;  /* 0x00006a0000047ab9 */ /* 0x000fe40000000800 */
[----:B------:R-:W-:Y:S01]  /*1c30*/  UIMAD UR4, UR5, UR4, URZ ;  /* 0x00000004050472a4 */ /* 0x000fe2000f8e023f */
[----:B-1----:R-:W-:-:S05]  /*1c40*/  LEA R2, R2, R3, 0x3 ;  /* 0x0000000302027211 */ /* 0x002fca00078e18ff */
[----:B------:R-:W-:-:S13]  /*1c50*/  ISETP.GE.OR P1, PT, R2, UR4, P1 ;  /* 0x0000000402007c0c */ /* 0x000fda0008f26670 */
[----:B------:R-:W-:Y:S05]  /*1c60*/  @P1 BRA `(.L_x_5) ;  /* 0x0000015000001947 */ /* 0x000fea0003800000 */
[----:B------:R-:W-:Y:S02]  /*1c70*/  IMAD.MOV.U32 R0, RZ, RZ, c[0x0][0x208] ;  /* 0x00008200ff007624 */ /* 0x000fe400078e00ff */
[----:B------:R-:W-:Y:S02]  /*1c80*/  IMAD R8, R34, c[0x0][0x200], RZ ;  /* 0x0000800022087a24 */ /* 0x000fe400078e02ff */
[----:B------:R-:W-:Y:S01]  /*1c90*/  IMAD.WIDE.U32 R10, R33, c[0x0][0x200], RZ ;  /* 0x00008000210a7a25 */ /* 0x000fe200078e00ff */
[----:B------:R-:W-:-:S03]  /*1ca0*/  ISETP.NE.AND P0, PT, R0, 0x1, PT ;  /* 0x000000010000780c */ /* 0x000fc60003f05270 */
[----:B------:R-:W-:Y:S02]  /*1cb0*/  IMAD R5, R33, c[0x0][0x204], R8 ;  /* 0x0000810021057a24 */ /* 0x000fe400078e0208 */
[----:B------:R-:W-:-:S03]  /*1cc0*/  IMAD.MOV.U32 R6, RZ, RZ, R2 ;  /* 0x000000ffff067224 */ /* 0x000fc600078e0002 */
[----:B------:R-:W-:-:S05]  /*1cd0*/  IADD3 R11, R11, R5, RZ ;  /* 0x000000050b0b7210 */ /* 0x000fca0007ffe0ff */
[----:B------:R-:W-:-:S05]  /*1ce0*/  @P0 IMAD.HI.U32 R0, R2, c[0x0][0x20c], RZ ;  /* 0x0000830002000a27 */ /* 0x000fca00078e00ff */
[----:B------:R-:W-:-:S04]  /*1cf0*/  @P0 SHF.R.U32.HI R6, RZ, c[0x0][0x210], R0 ;  /* 0x00008400ff060a19 */ /* 0x000fc80000011600 */
[C---:B------:R-:W-:Y:S01]  /*1d00*/  IADD3 R5, -R6.reuse, RZ, RZ ;  /* 0x000000ff06057210 */ /* 0x040fe20007ffe1ff */
[----:B------:R-:W-:Y:S01]  /*1d10*/  IMAD.WIDE.U32 R10, R6, c[0x0][0x1f8], R10 ;  /* 0x00007e00060a7a25 */ /* 0x000fe200078e000a */
[----:B------:R-:W-:-:S03]  /*1d20*/  SHF.R.S32.HI R0, RZ, 0x1f, R6 ;  /* 0x0000001fff007819 */ /* 0x000fc60000011406 */
[----:B------:R-:W-:Y:S02]  /*1d30*/  IMAD R5, R5, c[0x0][0x208], R2 ;  /* 0x0000820005057a24 */ /* 0x000fe400078e0202 */
[----:B------:R-:W-:-:S03]  /*1d40*/  IMAD R7, R0, c[0x0][0x1f8], RZ ;  /* 0x00007e0000077a24 */ /* 0x000fc600078e02ff */
[----:B------:R-:W-:Y:S01]  /*1d50*/  SHF.R.S32.HI R0, RZ, 0x1f, R5 ;  /* 0x0000001fff007819 */ /* 0x000fe20000011405 */
[----:B------:R-:W-:Y:S01]  /*1d60*/  IMAD R7, R6, c[0x0][0x1fc], R7 ;  /* 0x00007f0006077a24 */ /* 0x000fe200078e0207 */
[----:B------:R-:W-:-:S04]  /*1d70*/  IADD3 R5, P0, R5, R10, RZ ;  /* 0x0000000a05057210 */ /* 0x000fc80007f1e0ff */
[----:B------:R-:W-:Y:S02]  /*1d80*/  IADD3.X R0, R0, R11, R7, P0, !PT ;  /* 0x0000000b00007210 */ /* 0x000fe400007fe407 */
[----:B------:R-:W-:-:S04]  /*1d90*/  LEA R6, P0, R5, c[0x0][0x1f0], 0x2 ;  /* 0x00007c0005067a11 */ /* 0x000fc800078010ff */
[----:B------:R-:W-:-:S05]  /*1da0*/  LEA.HI.X R7, R5, c[0x0][0x1f4], R0, 0x2, P0 ;  /* 0x00007d0005077a11 */ /* 0x000fca00000f1400 */
[----:B------:R1:W-:Y:S04]  /*1db0*/  STG.E [R6.64], R20 ;  /* 0x0000001406007986 */ /* 0x0003e8000c101924 */
.L_x_5:
[----:B------:R-:W-:Y:S05]  /*1dc0*/  BSYNC B0 ;  /* 0x0000000000007941 */ /* 0x000fea0003800000 */
.L_x_4:
[----:B------:R-:W-:Y:S01]  /*1dd0*/  BAR.SYNC.DEFER_BLOCKING 0x0 ;  /* 0x0000000000007b1d */ /* 0x000fe20000010000 */
[----:B---3--:R-:W-:Y:S01]  /*1de0*/  IMAD.MOV.U32 R12, RZ, RZ, RZ ;  /* 0x000000ffff0c7224 */ /* 0x008fe200078e00ff */
[----:B------:R-:W-:Y:S01]  /*1df0*/  CS2R R10, SRZ ;  /* 0x00000000000a7805 */ /* 0x000fe2000001ff00 */
[----:B------:R-:W-:-:S03]  /*1e00*/  MOV R9, RZ ;  /* 0x000000ff00097202 */ /* 0x000fc60000000f00 */
[----:B------:R-:W-:Y:S01]  /*1e10*/  BSSY B1, `(.L_x_6) ;  /* 0x00000c9000017945 */ /* 0x000fe20003800000 */
[----:B------:R-:W2:Y:S02]  /*1e20*/  LDS R39, [R3.X4+0x2000] ;  /* 0x0020000003277984 */ /* 0x000ea40000004800 */
[----:B--2---:R-:W-:-:S13]  /*1e30*/  ISETP.GE.AND P0, PT, R39, RZ, PT ;  /* 0x000000ff2700720c */ /* 0x004fda0003f06270 */
[----:B------:R-:W-:Y:S05]  /*1e40*/  @!P0 BRA `(.L_x_7) ;  /* 0x00000c5000008947 */ /* 0x000fea0003800000 */
[----:B------:R-:W-:Y:S01]  /*1e50*/  ISETP.GE.U32.AND P0, PT, R39, 0x3, PT ;  /* 0x000000032700780c */ /* 0x000fe20003f06070 */
[----:B------:R-:W-:Y:S01]  /*1e60*/  BSSY B0, `(.L_x_8) ;  /* 0x0000090000007945 */ /* 0x000fe20003800000 */
[----:B------:R-:W-:Y:S01]  /*1e70*/  SHF.R.S32.HI R8, RZ, 0x1f, R3 ;  /* 0x0000001fff087819 */ /* 0x000fe20000011403 */
[----:B------:R-:W-:Y:S02]  /*1e80*/  IMAD.MOV.U32 R42, RZ, RZ, RZ ;  /* 0x000000ffff2a7224 */ /* 0x000fe400078e00ff */
[----:B------:R-:W-:Y:S01]  /*1e90*/  IMAD.MOV.U32 R12, RZ, RZ, RZ ;  /* 0x000000ffff0c7224 */ /* 0x000fe200078e00ff */
[----:B------:R-:W-:-:S04]  /*1ea0*/  LEA.HI R8, R8, R3, RZ, 0x3 ;  /* 0x0000000308087211 */ /* 0x000fc800078f18ff */
[----:B------:R-:W-:-:S05]  /*1eb0*/  LOP3.LUT R8, R8, 0xfffffff8, RZ, 0xc0, !PT ;  /* 0xfffffff808087812 */ /* 0x000fca00078ec0ff */
[----:B------:R-:W-:Y:S01]  /*1ec0*/  IMAD.IADD R8, R3, 0x1, -R8 ;  /* 0x0000000103087824 */ /* 0x000fe200078e0a08 */
[----:B------:R-:W-:Y:S05]  /*1ed0*/  @!P0 BRA `(.L_x_9) ;  /* 0x0000088000008947 */ /* 0x000fea0003800000 */
[----:B------:R-:W-:Y:S01]  /*1ee0*/  IADD3 R3, R39, 0x1, RZ ;  /* 0x0000000127037810 */ /* 0x000fe20007ffe0ff */
[----:B-1----:R-:W-:Y:S01]  /*1ef0*/  IMAD.MOV.U32 R7, RZ, RZ, RZ ;  /* 0x000000ffff077224 */ /* 0x002fe200078e00ff */
[----:B------:R-:W-:Y:S01]  /*1f00*/  CS2R R10, SRZ ;  /* 0x00000000000a7805 */ /* 0x000fe2000001ff00 */
[----:B------:R-:W-:Y:S01]  /*1f10*/  IMAD.MOV.U32 R12, RZ, RZ, RZ ;  /* 0x000000ffff0c7224 */ /* 0x000fe200078e00ff */
[----:B------:R-:W-:Y:S01]  /*1f20*/  LOP3.LUT R38, R3, 0x3, RZ, 0xc0, !PT ;  /* 0x0000000303267812 */ /* 0x000fe200078ec0ff */
[----:B------:R-:W-:-:S03]  /*1f30*/  IMAD.MOV.U32 R9, RZ, RZ, RZ ;  /* 0x000000ffff097224 */ /* 0x000fc600078e00ff */
[----:B------:R-:W-:Y:S02]  /*1f40*/  IADD3 R38, R3, -R38, RZ ;  /* 0x8000002603267210 */ /* 0x000fe40007ffe0ff */
.L_x_10:
[C---:B------:R-:W-:Y:S01]  /*1f50*/  IADD3 R43, R7.reuse, 0x3, RZ ;  /* 0x00000003072b7810 */ /* 0x040fe20007ffe0ff */
[----:B------:R-:W-:Y:S01]  /*1f60*/  IMAD.SHL.U32 R5, R7, 0x8, RZ ;  /* 0x0000000807057824 */ /* 0x000fe200078e00ff */
[----:B------:R-:W-:Y:S02]  /*1f70*/  IADD3 R38, R38, -0x4, RZ ;  /* 0xfffffffc26267810 */ /* 0x000fe40007ffe0ff */
[----:B------:R-:W-:Y:S02]  /*1f80*/  ISETP.GT.OR P1, PT, R43, R39, P4 ;  /* 0x000000272b00720c */ /* 0x000fe40002724670 */
[C---:B------:R-:W-:Y:S02]  /*1f90*/  LOP3.LUT R0, R5.reuse, 0x20, RZ, 0xc0, !PT ;  /* 0x0000002005007812 */ /* 0x040fe400078ec0ff */
[C---:B------:R-:W-:Y:S02]  /*1fa0*/  LOP3.LUT R3, R5.reuse, 0xffffffc0, RZ, 0xc0, !PT ;  /* 0xffffffc005037812 */ /* 0x040fe400078ec0ff */
[----:B------:R-:W-:Y:S02]  /*1fb0*/  IADD3 R15, R5, 0x8, RZ ;  /* 0x00000008050f7810 */ /* 0x000fe40007ffe0ff */
[----:B------:R-:W-:Y:S04]  /*1fc0*/  IADD3 R3, R0, R3, R8 ;  /* 0x0000000300037210 */ /* 0x000fe80007ffe008 */
[----:B------:R-:W-:Y:S01]  /*1fd0*/  LOP3.LUT R0, R3, 0x3e0, RZ, 0xc0, !PT ;  /* 0x000003e003007812 */ /* 0x000fe200078ec0ff */
[----:B------:R-:W-:Y:S01]  /*1fe0*/  @!P1 IMAD.WIDE.U32 R18, R43, c[0x0][0x188], R40 ;  /* 0x000062002b129a25 */ /* 0x000fe200078e0028 */
[----:B------:R-:W-:Y:S02]  /*1ff0*/  @!P1 SHF.R.S32.HI R42, RZ, 0x1f, R43 ;  /* 0x0000001fff2a9819 */ /* 0x000fe4000001142b */
[----:B------:R-:W-:Y:S02]  /*2000*/  SHF.R.U32.HI R0, RZ, 0x5, R0 ;  /* 0x00000005ff007819 */ /* 0x000fe40000011600 */
[----:B------:R-:W-:Y:S01]  /*2010*/  @!P1 LEA R44, P0, R18, c[0x0][0x160], 0x2 ;  /* 0x00005800122c9a11 */ /* 0x000fe200078010ff */
[----:B------:R-:W-:Y:S01]  /*2020*/  @!P1 IMAD R42, R42, c[0x0][0x188], RZ ;  /* 0x000062002a2a9a24 */ /* 0x000fe200078e02ff */
[----:B------:R-:W-:Y:S02]  /*2030*/  LOP3.LUT R3, R0, R3, RZ, 0x3c, !PT ;  /* 0x0000000300037212 */ /* 0x000fe400078e3cff */
[----:B------:R-:W-:Y:S01]  /*2040*/  LOP3.LUT R0, R15, 0x28, RZ, 0xc0, !PT ;  /* 0x000000280f007812 */ /* 0x000fe200078ec0ff */
[----:B------:R-:W-:Y:S01]  /*2050*/  @!P1 IMAD R42, R43, c[0x0][0x18c], R42 ;  /* 0x000063002b2a9a24 */ /* 0x000fe200078e022a */
[----:B------:R-:W-:Y:S01]  /*2060*/  LOP3.LUT R15, R15, 0xffffffc0, RZ, 0xc0, !PT ;  /* 0xffffffc00f0f7812 */ /* 0x000fe200078ec0ff */
[----:B------:R-:W-:Y:S01]  /*2070*/  IMAD.SHL.U32 R43, R32, 0x4, RZ ;  /* 0x00000004202b7824 */ /* 0x000fe200078e00ff */
[----:B------:R-:W1:Y:S01]  /*2080*/  LDS R3, [R3.X4] ;  /* 0x0000000003037984 */ /* 0x000e620000004800 */
[----:B------:R-:W-:Y:S01]  /*2090*/  @!P1 IMAD.IADD R42, R19, 0x1, R42 ;  /* 0x00000001132a9824 */ /* 0x000fe200078e022a */
[----:B------:R-:W-:Y:S04]  /*20a0*/  IADD3 R15, R0, R15, R8 ;  /* 0x0000000f000f7210 */ /* 0x000fe80007ffe008 */
[----:B------:R-:W-:Y:S02]  /*20b0*/  @!P1 LEA.HI.X R45, R18, c[0x0][0x164], R42, 0x2, P0 ;  /* 0x00005900122d9a11 */ /* 0x000fe400000f142a */
[----:B------:R-:W-:Y:S02]  /*20c0*/  LOP3.LUT R0, R15, 0x3e0, RZ, 0xc0, !PT ;  /* 0x000003e00f007812 */ /* 0x000fe400078ec0ff */
[----:B------:R-:W-:Y:S01]  /*20d0*/  IADD3 R42, R7, 0x4, RZ ;  /* 0x00000004072a7810 */ /* 0x000fe20007ffe0ff */
[----:B------:R-:W-:Y:S01]  /*20e0*/  @!PT LDS RZ, [RZ] ;  /* 0x00000000fffff984 */ /* 0x000fe20000000800 */
[----:B------:R-:W-:Y:S01]  /*20f0*/  @!PT LDS RZ, [RZ] ;  /* 0x00000000fffff984 */ /* 0x000fe20000000800 */
[----:B------:R-:W-:Y:S01]  /*2100*/  @!PT LDS RZ, [RZ] ;  /* 0x00000000fffff984 */ /* 0x000fe20000000800 */
[----:B------:R2:W-:Y:S01]  /*2110*/  @!P1 LDGSTS.E.BYPASS.LTC128B.128 [R43+0x5020], [R44.64] ;  /* 0x050200002c2b9fae */ /* 0x0005e2000b901d64 */
[----:B------:R-:W-:Y:S02]  /*2120*/  SHF.R.U32.HI R0, RZ, 0x5, R0 ;  /* 0x00000005ff007819 */ /* 0x000fe40000011600 */
[----:B------:R-:W-:Y:S02]  /*2130*/  ISETP.GT.OR P1, PT, R42, R39, P4 ;  /* 0x000000272a00720c */ /* 0x000fe40002724670 */
[----:B------:R-:W-:Y:S01]  /*2140*/  LOP3.LUT R2, R0, R15, RZ, 0x3c, !PT ;  /* 0x0000000f00027212 */ /* 0x000fe200078e3cff */
[----:B------:R-:W0:Y:S01]  /*2150*/  LDGDEPBAR ;  /* 0x00000000000079af */ /* 0x000e220000000000 */
[C---:B------:R-:W-:Y:S02]  /*2160*/  IADD3 R15, R5.reuse, 0x10, RZ ;  /* 0x00000010050f7810 */ /* 0x040fe40007ffe0ff */
[----:B------:R-:W-:Y:S02]  /*2170*/  IADD3 R5, R5, 0x18, RZ ;  /* 0x0000001805057810 */ /* 0x000fe40007ffe0ff */
[C---:B------:R-:W-:Y:S02]  /*2180*/  LOP3.LUT R0, R15.reuse, 0x30, RZ, 0xc0, !PT ;  /* 0x000000300f007812 */ /* 0x040fe400078ec0ff */
[----:B------:R-:W-:Y:S03]  /*2190*/  LOP3.LUT R15, R15, 0xffffffc0, RZ, 0xc0, !PT ;  /* 0xffffffc00f0f7812 */ /* 0x000fe600078ec0ff */
[----:B------:R-:W-:Y:S01]  /*21a0*/  @!P1 IMAD.WIDE.U32 R18, R42, c[0x0][0x188], R40 ;  /* 0x000062002a129a25 */ /* 0x000fe200078e0028 */
[----:B------:R-:W-:Y:S04]  /*21b0*/  IADD3 R15, R0, R15, R8 ;  /* 0x0000000f000f7210 */ /* 0x000fe80007ffe008 */
[----:B------:R-:W-:Y:S02]  /*21c0*/  @!P1 LEA R26, P3, R18, c[0x0][0x160], 0x2 ;  /* 0x00005800121a9a11 */ /* 0x000fe400078610ff */
[----:B------:R-:W-:Y:S02]  /*21d0*/  LOP3.LUT R6, R15, 0x3e0, RZ, 0xc0, !PT ;  /* 0x000003e00f067812 */ /* 0x000fe400078ec0ff */
[----:B--2---:R-:W-:Y:S02]  /*21e0*/  IADD3 R44, R7, 0x5, RZ ;  /* 0x00000005072c7810 */ /* 0x004fe40007ffe0ff */
[----:B------:R-:W-:Y:S01]  /*21f0*/  @!P1 SHF.R.S32.HI R45, RZ, 0x1f, R42 ;  /* 0x0000001fff2d9819 */ /* 0x000fe2000001142a */
[----:B------:R-:W-:Y:S04]  /*2200*/  DEPBAR.LE SB0, 0x3 ;  /* 0x000080c00000791a */ /* 0x000fe80000000000 */
[----:B------:R-:W2:Y:S01]  /*2210*/  LDS R2, [R2.X4] ;  /* 0x0000000002027984 */ /* 0x000ea20000004800 */
[----:B------:R-:W-:Y:S01]  /*2220*/  ISETP.GT.OR P2, PT, R44, R39, P4 ;  /* 0x000000272c00720c */ /* 0x000fe20002744670 */
[----:B------:R-:W-:Y:S01]  /*2230*/  @!P1 IMAD R45, R45, c[0x0][0x188], RZ ;  /* 0x000062002d2d9a24 */ /* 0x000fe200078e02ff */
[----:B-1----:R-:W-:Y:S02]  /*2240*/  FSETP.GT.FTZ.AND P0, PT, R3, RZ, PT ;  /* 0x000000ff0300720b */ /* 0x002fe40003f14000 */
[----:B------:R-:W-:Y:S01]  /*2250*/  SHF.R.U32.HI R6, RZ, 0x5, R6 ;  /* 0x00000005ff067819 */ /* 0x000fe20000011606 */
[----:B------:R-:W-:Y:S01]  /*2260*/  @!P1 IMAD R45, R42, c[0x0][0x18c], R45 ;  /* 0x000063002a2d9a24 */ /* 0x000fe200078e022d */
[----:B------:R-:W-:Y:S02]  /*2270*/  ISETP.LT.OR P0, PT, R4, RZ, !P0 ;  /* 0x000000ff0400720c */ /* 0x000fe40004701670 */
[----:B------:R-:W-:Y:S01]  /*2280*/  LOP3.LUT R0, R6, R15, RZ, 0x3c, !PT ;  /* 0x0000000f06007212 */ /* 0x000fe200078e3cff */
[----:B------:R-:W-:Y:S01]  /*2290*/  @!P1 IMAD.IADD R45, R19, 0x1, R45 ;  /* 0x00000001132d9824 */ /* 0x000fe200078e022d */
[----:B------:R-:W-:Y:S02]  /*22a0*/  ISETP.GE.OR P0, PT, R14, R13, P0 ;  /* 0x0000000d0e00720c */ /* 0x000fe40000706670 */
[C---:B------:R-:W-:Y:S01]  /*22b0*/  LOP3.LUT R6, R5.reuse, 0x38, RZ, 0xc0, !PT ;  /* 0x0000003805067812 */ /* 0x040fe200078ec0ff */
[----:B------:R-:W-:Y:S01]  /*22c0*/  @!P2 IMAD.WIDE.U32 R22, R44, c[0x0][0x188], R40 ;  /* 0x000062002c16aa25 */ /* 0x000fe200078e0028 */
[----:B------:R-:W-:Y:S02]  /*22d0*/  @!P1 LEA.HI.X R27, R18, c[0x0][0x164], R45, 0x2, P3 ;  /* 0x00005900121b9a11 */ /* 0x000fe400018f142d */
[----:B------:R-:W-:Y:S02]  /*22e0*/  @!P2 SHF.R.S32.HI R45, RZ, 0x1f, R44 ;  /* 0x0000001fff2da819 */ /* 0x000fe4000001142c */
[----:B------:R-:W-:Y:S03]  /*22f0*/  LOP3.LUT R5, R5, 0xffffffc0, RZ, 0xc0, !PT ;  /* 0xffffffc005057812 */ /* 0x000fe600078ec0ff */
[----:B------:R-:W-:Y:S01]  /*2300*/  @!P2 IMAD R45, R45, c[0x0][0x188], RZ ;  /* 0x000062002d2daa24 */ /* 0x000fe200078e02ff */
[----:B------:R-:W-:Y:S01]  /*2310*/  IADD3 R6, R6, R5, R8 ;  /* 0x0000000506067210 */ /* 0x000fe20007ffe008 */
[----:B------:R-:W1:Y:S02]  /*2320*/  @!P0 LDS.128 R16, [R32.X4+0x2020] ;  /* 0x0020200020108984 */ /* 0x000e640000004c00 */
[----:B------:R-:W-:Y:S01]  /*2330*/  @!P2 IMAD R45, R44, c[0x0][0x18c], R45 ;  /* 0x000063002c2daa24 */ /* 0x000fe200078e022d */
[----:B------:R-:W-:Y:S02]  /*2340*/  @!P2 LEA R44, P3, R22, c[0x0][0x160], 0x2 ;  /* 0x00005800162caa11 */ /* 0x000fe400078610ff */
[----:B------:R-:W-:Y:S01]  /*2350*/  @!PT LDS RZ, [RZ] ;  /* 0x00000000fffff984 */ /* 0x000fe20000000800 */
[----:B------:R-:W-:Y:S01]  /*2360*/  @!PT LDS RZ, [RZ] ;  /* 0x00000000fffff984 */ /* 0x000fe20000000800 */
[----:B------:R-:W-:Y:S01]  /*2370*/  @!PT LDS RZ, [RZ] ;  /* 0x00000000fffff984 */ /* 0x000fe20000000800 */
[----:B------:R3:W-:Y:S01]  /*2380*/  @!P1 LDGSTS.E.BYPASS.LTC128B.128 [R43+0x2020], [R26.64] ;  /* 0x020200001a2b9fae */ /* 0x0007e2000b901d64 */
[----:B------:R-:W-:Y:S01]  /*2390*/  @!P2 IMAD.IADD R45, R23, 0x1, R45 ;  /* 0x00000001172da824 */ /* 0x000fe200078e022d */
[----:B------:R-:W-:Y:S03]  /*23a0*/  LOP3.LUT R5, R6, 0x3e0, RZ, 0xc0, !PT ;  /* 0x000003e006057812 */ /* 0x000fe600078ec0ff */
[----:B------:R-:W0:Y:S01]  /*23b0*/  LDGDEPBAR ;  /* 0x00000000000079af */ /* 0x000e220000000000 */
[----:B------:R-:W-:Y:S02]  /*23c0*/  @!P2 LEA.HI.X R45, R22, c[0x0][0x164], R45, 0x2, P3 ;  /* 0x00005900162daa11 */ /* 0x000fe400018f142d */
[----:B------:R-:W-:Y:S02]  /*23d0*/  SHF.R.U32.HI R5, RZ, 0x5, R5 ;  /* 0x00000005ff057819 */ /* 0x000fe40000011605 */
[----:B--2---:R-:W-:Y:S04]  /*23e0*/  FSETP.GT.FTZ.AND P1, PT, R2, RZ, PT ;  /* 0x000000ff0200720b */ /* 0x004fe80003f34000 */
[----:B------:R-:W-:Y:S04]  /*23f0*/  ISETP.LT.OR P1, PT, R4, RZ, !P1 ;  /* 0x000000ff0400720c */ /* 0x000fe80004f21670 */
[----:B------:R-:W-:Y:S01]  /*2400*/  ISETP.GE.OR P1, PT, R14, R13, P1 ;  /* 0x0000000d0e00720c */ /* 0x000fe20000f26670 */
[----:B------:R-:W-:Y:S04]  /*2410*/  DEPBAR.LE SB0, 0x3 ;  /* 0x000080c00000791a */ /* 0x000fe80000000000 */
[----:B------:R-:W-:Y:S01]  /*2420*/  LDS R0, [R0.X4] ;  /* 0x0000000000007984 */ /* 0x000fe20000004800 */
[C---:B-1----:R-:W-:Y:S02]  /*2430*/  @!P0 FFMA.FTZ R9, R3.reuse, R16, R9 ;  /* 0x0000001003098223 */ /* 0x042fe40000010009 */
[C---:B------:R-:W-:Y:S05]  /*2440*/  @!P0 FFMA.FTZ R10, R3.reuse, R17, R10 ;  /* 0x00000011030a8223 */ /* 0x040fea000001000a */
[----:B------:R-:W1:Y:S01]  /*2450*/  @!P1 LDS.128 R20, [R32.X4+0x3020] ;  /* 0x0030200020149984 */ /* 0x000e620000004c00 */
[C---:B------:R-:W-:Y:S02]  /*2460*/  @!P0 FFMA.FTZ R11, R3.reuse, R18, R11 ;  /* 0x00000012030b8223 */ /* 0x040fe4000001000b */
[----:B------:R-:W-:Y:S02]  /*2470*/  @!P0 FFMA.FTZ R12, R3, R19, R12 ;  /* 0x00000013030c8223 */ /* 0x000fe4000001000c */
[----:B------:R-:W-:Y:S01]  /*2480*/  @!PT LDS RZ, [RZ] ;  /* 0x00000000fffff984 */ /* 0x000fe20000000800 */
[----:B------:R-:W-:Y:S01]  /*2490*/  @!PT LDS RZ, [RZ] ;  /* 0x00000000fffff984 */ /* 0x000fe20000000800 */
[----:B------:R-:W-:Y:S01]  /*24a0*/  @!PT LDS RZ, [RZ] ;  /* 0x00000000fffff984 */ /* 0x000fe20000000800 */
[----:B------:R2:W-:Y:S05]  /*24b0*/  @!P2 LDGSTS.E.BYPASS.LTC128B.128 [R43+0x3020], [R44.64] ;  /* 0x030200002c2bafae */ /* 0x0005ea000b901d64 */
[----:B------:R-:W0:Y:S01]  /*24c0*/  LDGDEPBAR ;  /* 0x00000000000079af */ /* 0x000e220000000000 */
[----:B--2---:R-:W-:Y:S02]  /*24d0*/  IADD3 R44, R7, 0x6, RZ ;  /* 0x00000006072c7810 */ /* 0x004fe40007ffe0ff */
[----:B------:R-:W-:Y:S01]  /*24e0*/  LOP3.LUT R7, R5, R6, RZ, 0x3c, !PT ;  /* 0x0000000605077212 */ /* 0x000fe200078e3cff */
[----:B------:R-:W-:Y:S04]  /*24f0*/  DEPBAR.LE SB0, 0x3 ;  /* 0x000080c00000791a */ /* 0x000fe80000000000 */
[----:B------:R-:W-:Y:S01]  /*2500*/  ISETP.GT.OR P3, PT, R44, R39, P4 ;  /* 0x000000272c00720c */ /* 0x000fe20002764670 */
[C---:B-1----:R-:W-:Y:S01]  /*2510*/  @!P1 FFMA.FTZ R9, R2.reuse, R20, R9 ;  /* 0x0000001402099223 */ /* 0x042fe20000010009 */
[----:B------:R1:W2:Y:S01]  /*2520*/  LDS R5, [R7.X4] ;  /* 0x0000000007057984 */ /* 0x0002a20000004800 */
[----:B------:R-:W-:Y:S01]  /*2530*/  @!P1 FFMA.FTZ R10, R2, R21, R10 ;  /* 0x00000015020a9223 */ /* 0x000fe2000001000a */
[----:B------:R-:W-:Y:S01]  /*2540*/  FSETP.GT.FTZ.AND P2, PT, R0, RZ, PT ;  /* 0x000000ff0000720b */ /* 0x000fe20003f54000 */
[C---:B------:R-:W-:Y:S02]  /*2550*/  @!P1 FFMA.FTZ R11, R2.reuse, R22, R11 ;  /* 0x00000016020b9223 */ /* 0x040fe4000001000b */
[----:B------:R-:W-:Y:S01]  /*2560*/  @!P1 FFMA.FTZ R12, R2, R23, R12 ;  /* 0x00000017020c9223 */ /* 0x000fe2000001000c */
[----:B------:R-:W-:Y:S04]  /*2570*/  ISETP.LT.OR P2, PT, R4, RZ, !P2 ;  /* 0x000000ff0400720c */ /* 0x000fe80005741670 */
[-C--:B------:R-:W-:Y:S01]  /*2580*/  ISETP.GE.OR P2, PT, R14, R13.reuse, P2 ;  /* 0x0000000d0e00720c */ /* 0x080fe20001746670 */
[C---:B---3--:R-:W-:Y:S01]  /*2590*/  @!P3 IMAD.WIDE.U32 R26, R44.reuse, c[0x0][0x188], R40 ;  /* 0x000062002c1aba25 */ /* 0x048fe200078e0028 */
[----:B------:R-:W-:Y:S05]  /*25a0*/  @!P3 SHF.R.S32.HI R45, RZ, 0x1f, R44 ;  /* 0x0000001fff2db819 */ /* 0x000fea000001142c */
[----:B------:R-:W-:Y:S04]  /*25b0*/  @!P3 IMAD R45, R45, c[0x0][0x188], RZ ;  /* 0x000062002d2dba24 */ /* 0x000fe800078e02ff */
[----:B------:R-:W-:Y:S01]  /*25c0*/  @!P3 IMAD R45, R44, c[0x0][0x18c], R45 ;  /* 0x000063002c2dba24 */ /* 0x000fe200078e022d */
[C---:B------:R-:W-:Y:S01]  /*25d0*/  @!P3 LEA R44, P5, R26.reuse, c[0x0][0x160], 0x2 ;  /* 0x000058001a2cba11 */ /* 0x040fe200078a10ff */
[----:B-1----:R-:W-:Y:S02]  /*25e0*/  IMAD.MOV.U32 R7, RZ, RZ, R42 ;  /* 0x000000ffff077224 */ /* 0x002fe400078e002a */
[----:B------:R-:W-:Y:S05]  /*25f0*/  @!P3 IMAD.IADD R45, R27, 0x1, R45 ;  /* 0x000000011b2db824 */ /* 0x000fea00078e022d */
[----:B------:R-:W-:Y:S02]  /*2600*/  @!P3 LEA.HI.X R45, R26, c[0x0][0x164], R45, 0x2, P5 ;  /* 0x000059001a2dba11 */ /* 0x000fe400028f142d */
[----:B------:R-:W1:Y:S01]  /*2610*/  @!P2 LDS.128 R24, [R32.X4+0x4020] ;  /* 0x004020002018a984 */ /* 0x000e620000004c00 */
[----:B------:R-:W-:Y:S04]  /*2620*/  ISETP.NE.AND P5, PT, R38, RZ, PT ;  /* 0x000000ff2600720c */ /* 0x000fe80003fa5270 */
[----:B------:R-:W-:Y:S01]  /*2630*/  @!PT LDS RZ, [RZ] ;  /* 0x00000000fffff984 */ /* 0x000fe20000000800 */
[----:B------:R-:W-:Y:S01]  /*2640*/  @!PT LDS RZ, [RZ] ;  /* 0x00000000fffff984 */ /* 0x000fe20000000800 */
[----:B------:R-:W-:Y:S01]  /*2650*/  @!PT LDS RZ, [RZ] ;  /* 0x00000000fffff984 */ /* 0x000fe20000000800 */
[----:B------:R3:W-:Y:S01]  /*2660*/  @!P3 LDGSTS.E.BYPASS.LTC128B.128 [R43+0x4020], [R44.64] ;  /* 0x040200002c2bbfae */ /* 0x0007e2000b901d64 */
[----:B--2---:R-:W-:Y:S04]  /*2670*/  FSETP.GT.FTZ.AND P3, PT, R5, RZ, PT ;  /* 0x000000ff0500720b */ /* 0x004fe80003f74000 */
[----:B------:R-:W0:Y:S01]  /*2680*/  LDGDEPBAR ;  /* 0x00000000000079af */ /* 0x000e220000000000 */
[----:B------:R-:W-:Y:S04]  /*2690*/  ISETP.LT.OR P3, PT, R4, RZ, !P3 ;  /* 0x000000ff0400720c */ /* 0x000fe80005f61670 */
[----:B------:R-:W-:Y:S01]  /*26a0*/  ISETP.GE.OR P3, PT, R14, R13, P3 ;  /* 0x0000000d0e00720c */ /* 0x000fe20001f66670 */
[----:B------:R-:W-:-:S12]  /*26b0*/  DEPBAR.LE SB0, 0x3 ;  /* 0x000080c00000791a */ /* 0x000fd80000000000 */
[----:B------:R-:W2:Y:S01]  /*26c0*/  @!P3 LDS.128 R28, [R32.X4+0x5020] ;  /* 0x00502000201cb984 */ /* 0x000ea20000004c00 */
[C---:B-1----:R-:W-:Y:S02]  /*26d0*/  @!P2 FFMA.FTZ R9, R0.reuse, R24, R9 ;  /* 0x000000180009a223 */ /* 0x042fe40000010009 */
[C---:B------:R-:W-:Y:S02]  /*26e0*/  @!P2 FFMA.FTZ R10, R0.reuse, R25, R10 ;  /* 0x00000019000aa223 */ /* 0x040fe4000001000a */
[C---:B------:R-:W-:Y:S02]  /*26f0*/  @!P2 FFMA.FTZ R11, R0.reuse, R26, R11 ;  /* 0x0000001a000ba223 */ /* 0x040fe4000001000b */
[----:B------:R-:W-:Y:S02]  /*2700*/  @!P2 FFMA.FTZ R12, R0, R27, R12 ;  /* 0x0000001b000ca223 */ /* 0x000fe4000001000c */
[C---:B--2---:R-:W-:Y:S02]  /*2710*/  @!P3 FFMA.FTZ R9, R5.reuse, R28, R9 ;  /* 0x0000001c0509b223 */ /* 0x044fe40000010009 */
[C---:B------:R-:W-:Y:S02]  /*2720*/  @!P3 FFMA.FTZ R10, R5.reuse, R29, R10 ;  /* 0x0000001d050ab223 */ /* 0x040fe4000001000a */
[C---:B------:R-:W-:Y:S02]  /*2730*/  @!P3 FFMA.FTZ R11, R5.reuse, R30, R11 ;  /* 0x0000001e050bb223 */ /* 0x040fe4000001000b */
[----:B------:R-:W-:Y:S01]  /*2740*/  @!P3 FFMA.FTZ R12, R5, R31, R12 ;  /* 0x0000001f050cb223 */ /* 0x000fe2000001000c */
[----:B---3--:R-:W-:-:S05]  /*2750*/  @P5 BRA `(.L_x_10) ;  /* 0xfffff7f000005947 */ /* 0x008fca000383ffff */
.L_x_9:
[----:B------:R-:W-:Y:S05]  /*2760*/  BSYNC B0 ;  /* 0x0000000000007941 */ /* 0x000fea0003800000 */
.L_x_8:
[----:B-1----:R-:W-:-:S04]  /*2770*/  IADD3 R20, R39, 0x1, RZ ;  /* 0x0000000127147810 */ /* 0x002fc80007ffe0ff */
[----:B------:R-:W-:-:S04]  /*2780*/  LOP3.LUT R20, R20, 0x3, RZ, 0xc0, !PT ;  /* 0x0000000314147812 */ /* 0x000fc800078ec0ff */
[----:B------:R-:W-:-:S13]  /*2790*/  ISETP.NE.AND P0, PT, R20, RZ, PT ;  /* 0x000000ff1400720c */ /* 0x000fda0003f05270 */
[----:B------:R-:W-:Y:S05]  /*27a0*/  @!P0 BRA `(.L_x_7) ;  /* 0x000002f000008947 */ /* 0x000fea0003800000 */
[----:B------:R-:W-:Y:S01]  /*27b0*/  IADD3 R0, R42, 0x3, RZ ;  /* 0x000000032a007810 */ /* 0x000fe20007ffe0ff */
[----:B------:R-:W-:Y:S02]  /*27c0*/  IMAD.MOV.U32 R15, RZ, RZ, 0x3 ;  /* 0x00000003ff0f7424 */ /* 0x000fe400078e00ff */
[----:B------:R-:W-:Y:S01]  /*27d0*/  IMAD.MOV.U32 R7, RZ, RZ, RZ ;  /* 0x000000ffff077224 */ /* 0x000fe200078e00ff */
[----:B------:R-:W-:Y:S02]  /*27e0*/  SHF.R.S32.HI R6, RZ, 0x1f, R0 ;  /* 0x0000001fff067819 */ /* 0x000fe40000011400 */
.L_x_11:
[C---:B------:R-:W-:Y:S02]  /*27f0*/  LEA R3, R0.reuse, 0xffffffe8, 0x3 ;  /* 0xffffffe800037811 */ /* 0x040fe400078e18ff */
[----:B------:R-:W-:Y:S02]  /*2800*/  ISETP.GT.OR P1, PT, R0, R39, P4 ;  /* 0x000000270000720c */ /* 0x000fe40002724670 */
[C---:B------:R-:W-:Y:S02]  /*2810*/  LOP3.LUT R2, R3.reuse, 0x38, RZ, 0xc0, !PT ;  /* 0x0000003803027812 */ /* 0x040fe400078ec0ff */
[----:B------:R-:W-:Y:S02]  /*2820*/  LOP3.LUT R3, R3, 0xffffffc0, RZ, 0xc0, !PT ;  /* 0xffffffc003037812 */ /* 0x000fe400078ec0ff */
[----:B------:R-:W-:Y:S02]  /*2830*/  IADD3 R20, R20, -0x1, RZ ;  /* 0xffffffff14147810 */ /* 0x000fe40007ffe0ff */
[----:B------:R-:W-:Y:S02]  /*2840*/  IADD3 R3, R2, R3, R8 ;  /* 0x0000000302037210 */ /* 0x000fe40007ffe008 */
[----:B------:R-:W-:Y:S02]  /*2850*/  ISETP.NE.AND P2, PT, R20, RZ, PT ;  /* 0x000000ff1400720c */ /* 0x000fe40003f45270 */
[----:B------:R-:W-:Y:S01]  /*2860*/  LOP3.LUT R2, R3, 0x3e0, RZ, 0xc0, !PT ;  /* 0x000003e003027812 */ /* 0x000fe200078ec0ff */
[----:B------:R-:W-:Y:S01]  /*2870*/  @!P1 IMAD R21, R6, c[0x0][0x188], RZ ;  /* 0x0000620006159a24 */ /* 0x000fe200078e02ff */
[----:B------:R-:W-:Y:S01]  /*2880*/  ISETP.GE.AND P3, PT, R15, 0x3, PT ;  /* 0x000000030f00780c */ /* 0x000fe20003f66270 */
[C---:B------:R-:W-:Y:S01]  /*2890*/  @!P1 IMAD.WIDE.U32 R26, R0.reuse, c[0x0][0x188], R40 ;  /* 0x00006200001a9a25 */ /* 0x040fe200078e0028 */
[----:B------:R-:W-:Y:S02]  /*28a0*/  SHF.R.U32.HI R2, RZ, 0x5, R2 ;  /* 0x00000005ff027819 */ /* 0x000fe40000011602 */
[----:B------:R-:W-:Y:S01]  /*28b0*/  ISETP.GE.AND P5, PT, R7, 0x3, PT ;  /* 0x000000030700780c */ /* 0x000fe20003fa6270 */
[----:B------:R-:W-:Y:S01]  /*28c0*/  @!P1 IMAD R21, R0, c[0x0][0x18c], R21 ;  /* 0x0000630000159a24 */ /* 0x000fe200078e0215 */
[----:B------:R-:W-:Y:S01]  /*28d0*/  LOP3.LUT R5, R2, R3, RZ, 0x3c, !PT ;  /* 0x0000000302057212 */ /* 0x000fe200078e3cff */
[----:B------:R-:W-:Y:S01]  /*28e0*/  @!P1 IMAD R22, R15, 0x400, R32 ;  /* 0x000004000f169824 */ /* 0x000fe200078e0220 */
[----:B------:R-:W-:Y:S01]  /*28f0*/  @!P1 LEA R24, P0, R26, c[0x0][0x160], 0x2 ;  /* 0x000058001a189a11 */ /* 0x000fe200078010ff */
[----:B------:R-:W-:Y:S01]  /*2900*/  @!P1 IMAD.IADD R21, R27, 0x1, R21 ;  /* 0x000000011b159824 */ /* 0x000fe200078e0215 */
[----:B------:R-:W-:Y:S01]  /*2910*/  IADD3 R15, R15, 0x1, RZ ;  /* 0x000000010f0f7810 */ /* 0x000fe20007ffe0ff */
[----:B------:R-:W1:Y:S01]  /*2920*/  LDS R2, [R5.X4] ;  /* 0x0000000005027984 */ /* 0x000e620000004800 */
[----:B------:R-:W-:Y:S02]  /*2930*/  @!P1 IMAD.SHL.U32 R23, R22, 0x4, RZ ;  /* 0x0000000416179824 */ /* 0x000fe400078e00ff */
[----:B------:R-:W-:Y:S02]  /*2940*/  @!P1 LEA.HI.X R25, R26, c[0x0][0x164], R21, 0x2, P0 ;  /* 0x000059001a199a11 */ /* 0x000fe400000f1415 */
[----:B------:R-:W-:Y:S02]  /*2950*/  IADD3 R21, R7, 0x1, RZ ;  /* 0x0000000107157810 */ /* 0x000fe40007ffe0ff */
[----:B------:R-:W-:Y:S01]  /*2960*/  SEL R15, R15, RZ, !P3 ;  /* 0x000000ff0f0f7207 */ /* 0x000fe20005800000 */
[----:B------:R-:W-:Y:S01]  /*2970*/  @!PT LDS RZ, [RZ] ;  /* 0x00000000fffff984 */ /* 0x000fe20000000800 */
[----:B------:R-:W-:Y:S01]  /*2980*/  @!PT LDS RZ, [RZ] ;  /* 0x00000000fffff984 */ /* 0x000fe20000000800 */
[----:B------:R-:W-:Y:S01]  /*2990*/  @!PT LDS RZ, [RZ] ;  /* 0x00000000fffff984 */ /* 0x000fe20000000800 */
[----:B------:R2:W-:Y:S01]  /*29a0*/  @!P1 LDGSTS.E.BYPASS.LTC128B.128 [R23+0x2020], [R24.64] ;  /* 0x0202000018179fae */ /* 0x0005e2000b901d64 */
[----:B------:R-:W-:Y:S05]  /*29b0*/  IADD3 R0, P1, R0, 0x1, RZ ;  /* 0x0000000100007810 */ /* 0x000fea0007f3e0ff */
[----:B------:R-:W-:Y:S02]  /*29c0*/  IMAD.X R6, RZ, RZ, R6, P1 ;  /* 0x000000ffff067224 */ /* 0x000fe400008e0606 */
[----:B------:R-:W0:Y:S01]  /*29d0*/  LDGDEPBAR ;  /* 0x00000000000079af */ /* 0x000e220000000000 */
[----:B-1----:R-:W-:Y:S01]  /*29e0*/  FSETP.GT.FTZ.AND P0, PT, R2, RZ, PT ;  /* 0x000000ff0200720b */ /* 0x002fe20003f14000 */
[----:B------:R-:W-:Y:S04]  /*29f0*/  DEPBAR.LE SB0, 0x3 ;  /* 0x000080c00000791a */ /* 0x000fe80000000000 */
[----:B------:R-:W-:Y:S04]  /*2a00*/  ISETP.LT.OR P0, PT, R4, RZ, !P0 ;  /* 0x000000ff0400720c */ /* 0x000fe80004701670 */
[----:B------:R-:W-:-:S13]  /*2a10*/  ISETP.GE.OR P0, PT, R14, R13, P0 ;  /* 0x0000000d0e00720c */ /* 0x000fda0000706670 */
[----:B------:R-:W-:Y:S01]  /*2a20*/  @!P0 IMAD R16, R7, 0x400, R32 ;  /* 0x0000040007108824 */ /* 0x000fe200078e0220 */
[----:B------:R-:W-:Y:S05]  /*2a30*/  SEL R7, R21, RZ, !P5 ;  /* 0x000000ff15077207 */ /* 0x000fea0006800000 */
[----:B------:R-:W1:Y:S02]  /*2a40*/  @!P0 LDS.128 R16, [R16.X4+0x2020] ;  /* 0x0020200010108984 */ /* 0x000e640000004c00 */
[C---:B-1----:R-:W-:Y:S02]  /*2a50*/  @!P0 FFMA.FTZ R9, R2.reuse, R16, R9 ;  /* 0x0000001002098223 */ /* 0x042fe40000010009 */
[C---:B------:R-:W-:Y:S02]  /*2a60*/  @!P0 FFMA.FTZ R10, R2.reuse, R17, R10 ;  /* 0x00000011020a8223 */ /* 0x040fe4000001000a */
[C---:B------:R-:W-:Y:S02]  /*2a70*/  @!P0 FFMA.FTZ R11, R2.reuse, R18, R11 ;  /* 0x00000012020b8223 */ /* 0x040fe4000001000b */
[----:B------:R-:W-:Y:S01]  /*2a80*/  @!P0 FFMA.FTZ R12, R2, R19, R12 ;  /* 0x00000013020c8223 */ /* 0x000fe2000001000c */
[----:B--2---:R-:W-:-:S05]  /*2a90*/  @P2 BRA `(.L_x_11) ;  /* 0xfffffd5000002947 */ /* 0x004fca000383ffff */
.L_x_7:
[----:B------:R-:W-:Y:S05]  /*2aa0*/  BSYNC B1 ;  /* 0x0000000000017941 */ /* 0x000fea0003800000 */
.L_x_6:
[----:B------:R-:W-:Y:S02]  /*2ab0*/  F2FP.BF16.PACK_AB R10, R10, R9 ;  /* 0x000000090a0a723e */ /* 0x000fe400000010ff */
[----:B------:R-:W-:Y:S01]  /*2ac0*/  F2FP.BF16.PACK_AB R11, R12, R11 ;  /* 0x0000000b0c0b723e */ /* 0x000fe200000010ff */
[----:B------:R-:W-:Y:S06]  /*2ad0*/  @P4 EXIT ;  /* 0x000000000000494d */ /* 0x000fec0003800000 */
[----:B------:R-:W2:Y:S01]  /*2ae0*/  S2R R0, SR_CTAID.Y ;  /* 0x0000000000007919 */ /* 0x000ea20000002600 */
[----:B------:R-:W-:-:S02]  /*2af0*/  IMAD R36, R36, c[0x0][0x1d8], RZ ;  /* 0x0000760024247a24 */ /* 0x000fc400078e02ff */
[----:B------:R-:W-:Y:S02]  /*2b00*/  IMAD R34, R34, c[0x0][0x1e8], RZ ;  /* 0x00007a0022227a24 */ /* 0x000fe400078e02ff */
[----:B------:R-:W-:Y:S02]  /*2b10*/  IMAD R36, R35, c[0x0][0x1dc], R36 ;  /* 0x0000770023247a24 */ /* 0x000fe400078e0224 */
[----:B------:R-:W-:Y:S01]  /*2b20*/  IMAD R34, R33, c[0x0][0x1ec], R34 ;  /* 0x00007b0021227a24 */ /* 0x000fe200078e0222 */
[----:B--2---:R-:W-:-:S04]  /*2b30*/  SHF.L.U32 R0, R0, 0x7, RZ ;  /* 0x0000000700007819 */ /* 0x004fc800000006ff */
[----:B------:R-:W-:-:S04]  /*2b40*/  IADD3 R14, P0, R14, R0, RZ ;  /* 0x000000000e0e7210 */ /* 0x000fc80007f1e0ff */
[----:B------:R-:W-:Y:S02]  /*2b50*/  LEA.HI.X.SX32 R15, R0, R37, 0x1, P0 ;  /* 0x00000025000f7211 */ /* 0x000fe400000f0eff */
[----:B------:R-:W-:-:S03]  /*2b60*/  SHF.R.S32.HI R0, RZ, 0x1f, R4 ;  /* 0x0000001fff007819 */ /* 0x000fc60000011404 */
[----:B------:R-:W-:-:S04]  /*2b70*/  IMAD.WIDE.U32 R14, R35, c[0x0][0x1d8], R14 ;  /* 0x00007600230e7a25 */ /* 0x000fc800078e000e */
[----:B------:R-:W-:Y:S01]  /*2b80*/  IMAD R3, R0, c[0x0][0x1e0], RZ ;  /* 0x0000780000037a24 */ /* 0x000fe200078e02ff */
[----:B------:R-:W-:-:S03]  /*2b90*/  IADD3 R15, R15, R36, RZ ;  /* 0x000000240f0f7210 */ /* 0x000fc60007ffe0ff */
[C---:B------:R-:W-:Y:S02]  /*2ba0*/  IMAD R3, R4.reuse, c[0x0][0x1e4], R3 ;  /* 0x0000790004037a24 */ /* 0x040fe400078e0203 */
[----:B------:R-:W-:-:S05]  /*2bb0*/  IMAD.WIDE.U32 R4, R4, c[0x0][0x1e0], R14 ;  /* 0x0000780004047a25 */ /* 0x000fca00078e000e */
[----:B------:R-:W-:-:S05]  /*2bc0*/  IADD3 R5, R5, R3, RZ ;  /* 0x0000000305057210 */ /* 0x000fca0007ffe0ff */
[----:B------:R-:W-:-:S05]  /*2bd0*/  IMAD.WIDE.U32 R4, R33, c[0x0][0x1e8], R4 ;  /* 0x00007a0021047a25 */ /* 0x000fca00078e0004 */
[----:B------:R-:W-:Y:S02]  /*2be0*/  IADD3 R3, R5, R34, RZ ;  /* 0x0000002205037210 */ /* 0x000fe40007ffe0ff */
[----:B------:R-:W-:-:S04]  /*2bf0*/  LEA R2, P0, R4, c[0x0][0x1d0], 0x1 ;  /* 0x0000740004027a11 */ /* 0x000fc800078008ff */
[----:B------:R-:W-:-:S05]  /*2c00*/  LEA.HI.X R3, R4, c[0x0][0x1d4], R3, 0x1, P0 ;  /* 0x0000750004037a11 */ /* 0x000fca00000f0c03 */
[----:B------:R-:W-:Y:S01]  /*2c10*/  STG.E.64 [R2.64], R10 ;  /* 0x0000000a02007986 */ /* 0x000fe2000c101b24 */
[----:B------:R-:W-:Y:S05]  /*2c20*/  EXIT ;  /* 0x000000000000794d */ /* 0x000fea0003800000 */
.L_x_3:
[----:B------:R-:W-:Y:S02]  /*2c30*/  MOV R6, 0x2c50 ;  /* 0x00002c5000067802 */ /* 0x000fe40000000f00 */
[----:B------:R-:W-:Y:S05]  /*2c40*/  CALL.REL.NOINC `($__internal_0_$__cuda_sm70_shflsync_bfly_p) ;  /* 0x0000001000007944 */ /* 0x000fea0003c00000 */
[----:B-12---:R-:W-:Y:S05]  /*2c50*/  BRA `(.L_x_12) ;  /* 0xffffe8e000007947 */ /* 0x006fea000383ffff */
        .weak           $__internal_0_$__cuda_sm70_shflsync_bfly_p
        .type           $__internal_0_$__cuda_sm70_shflsync_bfly_p,@function
        .size           $__internal_0_$__cuda_sm70_shflsync_bfly_p,(.L_x_1782 - $__internal_0_$__cuda_sm70_shflsync_bfly_p)
$__internal_0_$__cuda_sm70_shflsync_bfly_p:
[----:B------:R-:W-:Y:S01]  /*2c60*/  MOV R7, 0x0 ;  /* 0x0000000000077802 */ /* 0x000fe20000000f00 */
[----:B------:R1:W2:Y:S03]  /*2c70*/  SHFL.BFLY PT, R5, R0, 0x10, 0x1f ;  /* 0x0e001f0000057f89 */ /* 0x0002a600000e0000 */
[----:B------:R-:W-:Y:S05]  /*2c80*/  RET.REL.NODEC R6 `(_ZN7cutlass13device_kernelIN5flash19FlashAttnFwdCombineIN4cute5tupleIJNS3_1CILi8EEENS5_ILi128EEEEEELi8ELi256ELi1ELb0ELb0ENS_10bfloat16_tEfNS_4arch4Sm90EEEEEvNT_6ParamsE) ;  /* 0xffffd37006007950 */ /* 0x000fea0003c3ffff */
.L_x_13:
[----:B------:R-:W-:-:S00]  /*2c90*/  BRA `(.L_x_13) ;  /* 0xfffffff000007947 */ /* 0x000fc0000383ffff */
[----:B------:R-:W-:-:S00]  /*2ca0*/  NOP ;  /* 0x0000000000007918 */ /* 0x000fc00000000000 */
        /* <DEDUP_REMOVED lines=13> */
.L_x_1782:


//--------------------- .text._ZN7cutlass13device_kernelIN5flash19FlashAttnFwdCombineIN4cute5tupleIJNS3_1CILi8EEENS5_ILi128EEEEEELi7ELi256ELi1ELb0ELb0ENS_10bfloat16_tEfNS_4arch4Sm90EEEEEvNT_6ParamsE --------------------------
	.section	.text._ZN7cutlass13device_kernelIN5flash19FlashAttnFwdCombineIN4cute5tupleIJNS3_1CILi8EEENS5_ILi128EEEEEELi7ELi256ELi1ELb0ELb0ENS_10bfloat16_tEfNS_4arch4Sm90EEEEEvNT_6ParamsE,"ax",@progbits
	.sectioninfo	@"SHI_REGISTERS=48"
	.align	128
.text._ZN7cutlass13device_kernelIN5flash19FlashAttnFwdCombineIN4cute5tupleIJNS3_1CILi8EEENS5_ILi128EEEEEELi7ELi256ELi1ELb0ELb0ENS_10bfloat16_tEfNS_4arch4Sm90EEEEEvNT_6ParamsE:
        .type           _ZN7cutlass13device_kernelIN5flash19FlashAttnFwdCombineIN4cute5tupleIJNS3_1CILi8EEENS5_ILi128EEEEEELi7ELi256ELi1ELb0ELb0ENS_10bfloat16_tEfNS_4arch4Sm90EEEEEvNT_6ParamsE,@function
        .size           _ZN7cutlass13device_kernelIN5flash19FlashAttnFwdCombineIN4cute5tupleIJNS3_1CILi8EEENS5_ILi128EEEEEELi7ELi256ELi1ELb0ELb0ENS_10bfloat16_tEfNS_4arch4Sm90EEEEEvNT_6ParamsE,(.L_x_1784 - _ZN7cutlass13device_kernelIN5flash19FlashAttnFwdCombineIN4cute5tupleIJNS3_1CILi8EEENS5_ILi128EEEEEELi7ELi256ELi1ELb0ELb0ENS_10bfloat16_tEfNS_4arch4Sm90EEEEEvNT_6ParamsE)
        .other          _ZN7cutlass13device_kernelIN5flash19FlashAttnFwdCombineIN4cute5tupleIJNS3_1CILi8EEENS5_ILi128EEEEEELi7ELi256ELi1ELb0ELb0ENS_10bfloat16_tEfNS_4arch4Sm90EEEEEvNT_6ParamsE,@"STO_CUDA_ENTRY STV_DEFAULT"
_ZN7cutlass13device_kernelIN5flash19FlashAttnFwdCombineIN4cute5tupleIJNS3_1CILi8EEENS5_ILi128EEEEEELi7ELi256ELi1ELb0ELb0ENS_10bfloat16_tEfNS_4arch4Sm90EEEEEvNT_6ParamsE:
        /* <DEDUP_REMOVED lines=58> */
.L_x_14:
        /* <DEDUP_REMOVED lines=22> */
[----:B------:R-:W-:Y:S01]  /*0500*/  LOP3.LUT P3, RZ, R11, 0x2, RZ, 0xc0, !PT ;  /* 0x000000020bff7812 */ /* 0x000fe2000786c0ff */
[----:B------:R-:W-:-:S04]  /*0510*/  IMAD R5, R33, c[0x0][0x1cc], R6 ;  /* 0x0000730021057a24 */ /* 0x000fc800078e0206 */
[----:B------:R-:W-:Y:S01]  /*0520*/  IMAD.IADD R13, R13, 0x1, R5 ;  /* 0x000000010d0d7824 */ /* 0x000fe200078e0205 */
[----:B------:R-:W-:Y:S02]  /*0530*/  @!P5 SHF.R.S32.HI R6, RZ, 0x1f, R11 ;  /* 0x0000001fff06d819 */ /* 0x000fe4000001140b */
[----:B------:R-:W-:Y:S01]  /*0540*/  IADD3 R5, R11, 0x40, RZ ;  /* 0x000000400b057810 */ /* 0x000fe20007ffe0ff */
[----:B------:R-:W-:Y:S02]  /*0550*/  @P0 IMAD.HI.U32 R4, R0, c[0x0][0x20c], RZ ;  /* 0x0000830000040a27 */ /* 0x000fe400078e00ff */
[----:B------:R-:W-:Y:S02]  /*0560*/  @P4 MOV R27, 0xff800000 ;  /* 0xff800000001b4802 */ /* 0x000fe40000000f00 */
[----:B------:R-:W-:Y:S01]  /*0570*/  @!P5 IMAD R6, R6, c[0x0][0x1b8], RZ ;  /* 0x00006e000606da24 */ /* 0x000fe200078e02ff */
[----:B------:R-:W-:Y:S02]  /*0580*/  @P0 SHF.R.U32.HI R3, RZ, c[0x0][0x210], R4 ;  /* 0x00008400ff030a19 */ /* 0x000fe40000011604 */
[----:B------:R-:W-:-:S02]  /*0590*/  ISETP.GE.AND P2, PT, R5, R16, PT ;  /* 0x000000100500720c */ /* 0x000fc40003f46270 */
[----:B------:R-:W-:Y:S01]  /*05a0*/  SHF.R.S32.HI R4, RZ, 0x1f, R3 ;  /* 0x0000001fff047819 */ /* 0x000fe20000011403 */
[C---:B------:R-:W-:Y:S01]  /*05b0*/  IMAD.WIDE.U32 R12, R3.reuse, c[0x0][0x1c0], R12 ;  /* 0x00007000030c7a25 */ /* 0x040fe200078e000c */
[----:B------:R-:W-:-:S03]  /*05c0*/  IADD3 R25, -R3, RZ, RZ ;  /* 0x000000ff03197210 */ /* 0x000fc60007ffe1ff */
[----:B------:R-:W-:Y:S02]  /*05d0*/  IMAD R4, R4, c[0x0][0x1c0], RZ ;  /* 0x0000700004047a24 */ /* 0x000fe400078e02ff */
[----:B------:R-:W-:Y:S01]  /*05e0*/  IMAD R25, R25, c[0x0][0x208], R0 ;  /* 0x0000820019197a24 */ /* 0x000fe200078e0200 */
[----:B------:R-:W-:Y:S01]  /*05f0*/  LOP3.LUT R0, R11, 0x1, RZ, 0xc0, !PT ;  /* 0x000000010b007812 */ /* 0x000fe200078ec0ff */
[----:B------:R-:W-:Y:S02]  /*0600*/  IMAD R4, R3, c[0x0][0x1c4], R4 ;  /* 0x0000710003047a24 */ /* 0x000fe400078e0204 */
[----:B------:R-:W-:Y:S01]  /*0610*/  @P5 IMAD.MOV.U32 R3, RZ, RZ, -0x800000 ;  /* 0xff800000ff035424 */ /* 0x000fe200078e00ff */
[----:B------:R-:W-:Y:S02]  /*0620*/  SHF.R.S32.HI R9, RZ, 0x1f, R25 ;  /* 0x0000001fff097819 */ /* 0x000fe40000011419 */
[----:B------:R-:W-:Y:S02]  /*0630*/  IADD3 R24, P1, R25, R12, RZ ;  /* 0x0000000c19187210 */ /* 0x000fe40007f3e0ff */
[----:B------:R-:W-:Y:S01]  /*0640*/  ISETP.NE.U32.AND P0, PT, R0, 0x1, PT ;  /* 0x000000010000780c */ /* 0x000fe20003f05070 */
[----:B------:R1:W-:Y:S01]  /*0650*/  @P5 STS [R8.X4], R3 ;  /* 0x0000000308005388 */ /* 0x0003e20000004800 */
[----:B------:R-:W-:Y:S01]  /*0660*/  @!P4 SHF.R.S32.HI R0, RZ, 0x1f, R7 ;  /* 0x0000001fff00c819 */ /* 0x000fe20000011407 */
[----:B------:R-:W-:Y:S01]  /*0670*/  @!P4 IMAD.MOV.U32 R20, RZ, RZ, R24 ;  /* 0x000000ffff14c224 */ /* 0x000fe200078e0018 */
[----:B------:R-:W-:Y:S01]  /*0680*/  IADD3.X R25, R9, R13, R4, P1, !PT ;  /* 0x0000000d09197210 */ /* 0x000fe20000ffe404 */
[C---:B------:R-:W-:Y:S01]  /*0690*/  @!P5 IMAD R9, R11.reuse, c[0x0][0x1bc], R6 ;  /* 0x00006f000b09da24 */ /* 0x040fe200078e0206 */
[----:B------:R-:W-:Y:S01]  /*06a0*/  @!P2 SHF.R.S32.HI R4, RZ, 0x1f, R5 ;  /* 0x0000001fff04a819 */ /* 0x000fe20000011405 */
[----:B------:R-:W-:Y:S01]  /*06b0*/  @!P4 IMAD R0, R0, c[0x0][0x1b8], RZ ;  /* 0x00006e000000ca24 */ /* 0x000fe200078e02ff */
[----:B------:R-:W-:Y:S01]  /*06c0*/  @!P4 MOV R21, R25 ;  /* 0x000000190015c202 */ /* 0x000fe20000000f00 */
[C---:B------:R-:W-:Y:S01]  /*06d0*/  @!P5 IMAD.WIDE.U32 R12, R11.reuse, c[0x0][0x1b8], R24 ;  /* 0x00006e000b0cda25 */ /* 0x040fe200078e0018 */
[----:B------:R-:W-:-:S03]  /*06e0*/  IADD3 R11, R11, 0x60, RZ ;  /* 0x000000600b0b7810 */ /* 0x000fc60007ffe0ff */
[----:B------:R-:W-:Y:S01]  /*06f0*/  @!P4 IMAD R0, R7, c[0x0][0x1bc], R0 ;  /* 0x00006f000700ca24 */ /* 0x000fe200078e0200 */
[C---:B------:R-:W-:Y:S01]  /*0700*/  @!P5 LEA R28, P1, R12.reuse, c[0x0][0x1a0], 0x2 ;  /* 0x000068000c1cda11 */ /* 0x040fe200078210ff */
[----:B------:R-:W-:Y:S02]  /*0710*/  @!P5 IMAD.IADD R9, R13, 0x1, R9 ;  /* 0x000000010d09d824 */ /* 0x000fe400078e0209 */
[----:B------:R-:W-:Y:S01]  /*0720*/  @!P4 IMAD.WIDE.U32 R6, R7, c[0x0][0x1b8], R20 ;  /* 0x00006e000706ca25 */ /* 0x000fe200078e0014 */
[----:B------:R-:W-:Y:S02]  /*0730*/  @!P2 MOV R21, R25 ;  /* 0x000000190015a202 */ /* 0x000fe40000000f00 */
[----:B------:R-:W-:Y:S01]  /*0740*/  @!P5 LEA.HI.X R29, R12, c[0x0][0x1a4], R9, 0x2, P1 ;  /* 0x000069000c1dda11 */ /* 0x000fe200008f1409 */
[----:B------:R-:W-:Y:S01]  /*0750*/  @!P4 IMAD.IADD R0, R7, 0x1, R0 ;  /* 0x000000010700c824 */ /* 0x000fe200078e0200 */
[----:B------:R-:W-:Y:S01]  /*0760*/  @!P4 LEA R22, P1, R6, c[0x0][0x1a0], 0x2 ;  /* 0x000068000616ca11 */ /* 0x000fe200078210ff */
[----:B------:R-:W-:-:S02]  /*0770*/  @!P2 IMAD R4, R4, c[0x0][0x1b8], RZ ;  /* 0x00006e000404aa24 */ /* 0x000fc400078e02ff */
[----:B------:R-:W-:Y:S01]  /*0780*/  IMAD.MOV.U32 R7, RZ, RZ, 0xf8 ;  /* 0x000000f8ff077424 */ /* 0x000fe200078e00ff */
[----:B------:R-:W-:Y:S01]  /*0790*/  @!P4 LEA.HI.X R23, R6, c[0x0][0x1a4], R0, 0x2, P1 ;  /* 0x000069000617ca11 */ /* 0x000fe200008f1400 */
[----:B------:R-:W-:Y:S01]  /*07a0*/  HFMA2.MMA R6, -RZ, RZ, 0, 3.147125244140625e-05 ;  /* 0x00000210ff067435 */ /* 0x000fe200000001ff */
[----:B------:R-:W-:Y:S01]  /*07b0*/  @!P2 IMAD.MOV.U32 R20, RZ, RZ, R24 ;  /* 0x000000ffff14a224 */ /* 0x000fe200078e0018 */
[----:B------:R-:W-:Y:S01]  /*07c0*/  ISETP.GE.AND P1, PT, R11, R16, PT ;  /* 0x000000100b00720c */ /* 0x000fe20003f26270 */
[----:B-1----:R-:W-:Y:S01]  /*07d0*/  @!P2 IMAD R3, R5, c[0x0][0x1bc], R4 ;  /* 0x00006f000503aa24 */ /* 0x002fe200078e0204 */
[----:B------:R-:W-:Y:S01]  /*07e0*/  SEL R7, R7, 0x108, !P0 ;  /* 0x0000010807077807 */ /* 0x000fe20004000000 */
[----:B------:R-:W-:-:S04]  /*07f0*/  @!P2 IMAD.WIDE.U32 R4, R5, c[0x0][0x1b8], R20 ;  /* 0x00006e000504aa25 */ /* 0x000fc800078e0014 */
[----:B------:R-:W-:Y:S01]  /*0800*/  @!P2 IMAD.IADD R0, R5, 0x1, R3 ;  /* 0x000000010500a824 */ /* 0x000fe200078e0203 */
[----:B------:R-:W-:Y:S01]  /*0810*/  SEL R6, R6, 0x1f0, !P3 ;  /* 0x000001f006067807 */ /* 0x000fe20005800000 */
[----:B------:R-:W-:Y:S01]  /*0820*/  IMAD.IADD R10, R8, 0x1, R7 ;  /* 0x00000001080a7824 */ /* 0x000fe200078e0207 */
[----:B------:R-:W-:Y:S01]  /*0830*/  @!P2 LEA R20, P0, R4, c[0x0][0x1a0], 0x2 ;  /* 0x000068000414aa11 */ /* 0x000fe200078010ff */
[C---:B------:R-:W-:Y:S02]  /*0840*/  @!P5 IMAD.SHL.U32 R12, R8.reuse, 0x4, RZ ;  /* 0x00000004080cd824 */ /* 0x040fe400078e00ff */
[----:B------:R-:W-:Y:S01]  /*0850*/  IMAD.IADD R13, R8, 0x1, R6 ;  /* 0x00000001080d7824 */ /* 0x000fe200078e0206 */
[----:B------:R-:W-:Y:S01]  /*0860*/  @!P2 LEA.HI.X R21, R4, c[0x0][0x1a4], R0, 0x2, P0 ;  /* 0x000069000415aa11 */ /* 0x000fe200000f1400 */
[----:B------:R-:W-:Y:S01]  /*0870*/  @!P4 IMAD.SHL.U32 R5, R10, 0x4, RZ ;  /* 0x000000040a05c824 */ /* 0x000fe200078e00ff */
[----:B------:R-:W-:Y:S01]  /*0880*/  @P2 MOV R4, 0xff800000 ;  /* 0xff80000000042802 */ /* 0x000fe20000000f00 */
[----:B------:R-:W-:Y:S01]  /*0890*/  @!PT LDS RZ, [RZ] ;  /* 0x00000000fffff984 */ /* 0x000fe20000000800 */
[----:B------:R-:W-:Y:S01]  /*08a0*/  @!PT LDS RZ, [RZ] ;  /* 0x00000000fffff984 */ /* 0x000fe20000000800 */
[----:B------:R-:W-:Y:S01]  /*08b0*/  @!PT LDS RZ, [RZ] ;  /* 0x00000000fffff984 */ /* 0x000fe20000000800 */
[----:B------:R1:W-:Y:S01]  /*08c0*/  @!P5 LDGSTS.E.LTC128B [R12], [R28.64] ;  /* 0x000000001c0cdfae */ /* 0x0003e2000b921964 */
[----:B------:R-:W-:Y:S01]  /*08d0*/  @!P2 SHF.L.U32 R3, R13, 0x2, RZ ;  /* 0x000000020d03a819 */ /* 0x000fe200000006ff */
[----:B------:R-:W-:Y:S01]  /*08e0*/  @P1 IMAD.MOV.U32 R0, RZ, RZ, -0x800000 ;  /* 0xff800000ff001424 */ /* 0x000fe200078e00ff */
[----:B------:R-:W-:Y:S01]  /*08f0*/  @P1 IADD3 R9, R8, R7, R6 ;  /* 0x0000000708091210 */ /* 0x000fe20007ffe006 */
        /* <DEDUP_REMOVED lines=10> */
[----:B------:R1:W-:Y:S01]  /*09a0*/  @P1 STS [R9.X4], R0 ;  /* 0x0000000009001388 */ /* 0x0003e20000004800 */
[----:B------:R-:W-:Y:S05]  /*09b0*/  @P1 BRA `(.L_x_16) ;  /* 0x000000f000001947 */ /* 0x000fea0003800000 */
[----:B-1----:R-:W-:Y:S01]  /*09c0*/  SHF.R.S32.HI R0, RZ, 0x1f, R11 ;  /* 0x0000001fff007819 */ /* 0x002fe2000001140b */
        /* <DEDUP_REMOVED lines=13> */
[----:B------:R1:W-:Y:S02]  /*0aa0*/  LDGSTS.E.LTC128B [R3], [R10.64] ;  /* 0x000000000a037fae */ /* 0x0003e4000b921964 */
.L_x_16:
[----:B------:R-:W-:Y:S05]  /*0ab0*/  BSYNC B0 ;  /* 0x0000000000007941 */ /* 0x000fea0003800000 */
.L_x_15:
[----:B-1----:R-:W-:Y:S01]  /*0ac0*/  IMAD.MOV.U32 R0, RZ, RZ, 0x1 ;  /* 0x00000001ff007424 */ /* 0x002fe200078e00ff */
[----:B------:R-:W-:Y:S01]  /*0ad0*/  LEA.HI R11, R15, R2, RZ, 0x5 ;  /* 0x000000020f0b7211 */ /* 0x000fe200078f28ff */
[----:B------:R-:W-:Y:S01]  /*0ae0*/  IMAD.SHL.U32 R4, R19, 0x80, RZ ;  /* 0x0000008013047824 */ /* 0x000fe200078e00ff */
[----:B------:R-:W0:Y:S02]  /*0af0*/  LDGDEPBAR ;  /* 0x00000000000079af */ /* 0x000e240000000000 */
[----:B------:R-:W-:Y:S01]  /*0b00*/  ISETP.NE.AND P1, PT, R0, c[0x0][0x208], PT ;  /* 0x0000820000007a0c */ /* 0x000fe20003f25270 */
[----:B------:R-:W-:Y:S01]  /*0b10*/  IMAD R0, R34, c[0x0][0x198], RZ ;  /* 0x0000660022007a24 */ /* 0x000fe200078e02ff */
[----:B------:R-:W-:Y:S02]  /*0b20*/  SHF.R.S32.HI R3, RZ, 0x5, R11 ;  /* 0x00000005ff037819 */ /* 0x000fe4000001140b */
        /* <DEDUP_REMOVED lines=53> */
[----:B------:R-:W-:-:S02]  /*0e80*/  LOP3.LUT P0, RZ, R2, 0x2, RZ, 0xc0, !PT ;  /* 0x0000000202ff7812 */ /* 0x000fc4000780c0ff */
[----:B------:R-:W0:Y:S02]  /*0e90*/  LDGDEPBAR ;  /* 0x00000000000079af */ /* 0x000e240000000000 */
[----:B------:R-:W-:Y:S02]  /*0ea0*/  LOP3.LUT R0, R0, 0xf8, RZ, 0xc0, !PT ;  /* 0x000000f800007812 */ /* 0x000fe400078ec0ff */
[----:B------:R2:W-:Y:S02]  /*0eb0*/  @!P4 LDGSTS.E.BYPASS.LTC128B.128 [R7+0x2020], [R16.64] ;  /* 0x020200001007cfae */ /* 0x0005e4000b901d64 */
[----:B------:R-:W-:Y:S02]  /*0ec0*/  LOP3.LUT R9, R0, 0x7, R3, 0xf8, !PT ;  /* 0x0000000700097812 */ /* 0x000fe400078ef803 */
[----:B------:R-:W0:Y:S01]  /*0ed0*/  LDGDEPBAR ;  /* 0x00000000000079af */ /* 0x000e220000000000 */
[----:B------:R-:W-:Y:S02]  /*0ee0*/  LOP3.LUT R0, R2, 0x1, RZ, 0xc0, !PT ;  /* 0x0000000102007812 */ /* 0x000fe400078ec0ff */
[----:B------:R-:W-:Y:S01]  /*0ef0*/  LOP3.LUT R20, R9, 0x7, R20, 0x78, !PT ;  /* 0x0000000709147812 */ /* 0x000fe200078e7814 */
[----:B------:R3:W-:Y:S01]  /*0f00*/  @!P3 LDGSTS.E.BYPASS.LTC128B.128 [R5+0x3020], [R10.64] ;  /* 0x030200000a05bfae */ /* 0x0007e2000b901d64 */
[----:B------:R-:W-:-:S03]  /*0f10*/  ISETP.NE.U32.AND P1, PT, R0, 0x1, PT ;  /* 0x000000010000780c */ /* 0x000fc60003f25070 */
[----:B------:R-:W0:Y:S01]  /*0f20*/  LDGDEPBAR ;  /* 0x00000000000079af */ /* 0x000e220000000000 */
[----:B------:R-:W-:-:S05]  /*0f30*/  IMAD.SHL.U32 R0, R20, 0x4, RZ ;  /* 0x0000000414007824 */ /* 0x000fca00078e00ff */
[C---:B-1----:R-:W-:Y:S02]  /*0f40*/  IADD3 R18, R0.reuse, 0x840, RZ ;  /* 0x0000084000127810 */ /* 0x042fe40007ffe0ff */
[----:B------:R-:W-:Y:S01]  /*0f50*/  @P0 IADD3 R18, R0, 0x7c0, RZ ;  /* 0x000007c000120810 */ /* 0x000fe20007ffe0ff */
[----:B--2---:R-:W-:-:S05]  /*0f60*/  IMAD.MOV.U32 R7, RZ, RZ, 0x3e0 ;  /* 0x000003e0ff077424 */ /* 0x004fca00078e00ff */
[----:B------:R-:W-:Y:S01]  /*0f70*/  SEL R7, R7, 0x420, !P1 ;  /* 0x0000042007077807 */ /* 0x000fe20004800000 */
[----:B------:R-:W-:-:S04]  /*0f80*/  DEPBAR.LE SB0, 0x3 ;  /* 0x000080c00000791a */ /* 0x000fc80000000000 */
[----:B------:R-:W-:Y:S01]  /*0f90*/  WARPSYNC 0xffffffff ;  /* 0xffffffff00007948 */ /* 0x000fe20003800000 */
[----:B------:R-:W-:Y:S01]  /*0fa0*/  BAR.SYNC.DEFER_BLOCKING 0x0 ;  /* 0x0000000000007b1d */ /* 0x000fe20000010000 */
[----:B------:R-:W-:Y:S02]  /*0fb0*/  IMAD.IADD R19, R0, 0x1, R7 ;  /* 0x0000000100137824 */ /* 0x000fe400078e0207 */
[----:B---3--:R-:W-:-:S03]  /*0fc0*/  IMAD.IADD R10, R7, 0x1, R18 ;  /* 0x00000001070a7824 */ /* 0x008fc600078e0212 */
[----:B------:R-:W-:Y:S04]  /*0fd0*/  LDS R17, [R19] ;  /* 0x0000000013117984 */ /* 0x000fe80000000800 */
[----:B------:R-:W1:Y:S04]  /*0fe0*/  LDS R16, [R20.X4] ;  /* 0x0000000014107984 */ /* 0x000e680000004800 */
[----:B------:R-:W2:Y:S04]  /*0ff0*/  LDS R9, [R18] ;  /* 0x0000000012097984 */ /* 0x000ea80000000800 */
[----:B------:R-:W3:Y:S01]  /*1000*/  LDS R8, [R10] ;  /* 0x000000000a087984 */ /* 0x000ee20000000800 */
[----:B-1----:R-:W-:-:S04]  /*1010*/  FMNMX.FTZ R0, R17, R16, !PT ;  /* 0x0000001011007209 */ /* 0x002fc80007810000 */
[----:B--2---:R-:W-:-:S04]  /*1020*/  FMNMX.FTZ R5, R0, R9, !PT ;  /* 0x0000000900057209 */ /* 0x004fc80007810000 */
[----:B---3--:R-:W-:Y:S01]  /*1030*/  FMNMX.FTZ R0, R5, R8, !PT ;  /* 0x0000000805007209 */ /* 0x008fe20007810000 */
[----:B------:R-:W-:Y:S05]  /*1040*/  BRA.DIV ~URZ, `(.L_x_17) ;  /* 0x000015027f007947 */ /* 0x000fea000b800000 */
[----:B------:R1:W2:Y:S02]  /*1050*/  SHFL.BFLY PT, R5, R0, 0x10, 0x1f ;  /* 0x0e001f0000057f89 */ /* 0x0002a400000e0000 */
.L_x_26:
        /* <DEDUP_REMOVED lines=17> */
[--C-:B------:R-:W-:Y:S01]  /*1170*/  FADD.FTZ R6, R17, -R0.reuse ;  /* 0x8000000011067221 */ /* 0x100fe20000010000 */
[C---:B------:R-:W-:Y:S01]  /*1180*/  SEL R17, R2.reuse, 0xffffffff, P3 ;  /* 0xffffffff02117807 */ /* 0x040fe20001800000 */
[----:B------:R-:W-:Y:S01]  /*1190*/  FMUL.FTZ R7, R7, 1.4426950216293334961 ;  /* 0x3fb8aa3b07077820 */ /* 0x000fe20000410000 */
[----:B------:R-:W-:Y:S01]  /*11a0*/  @P2 IADD3 R17, R2, 0x20, RZ ;  /* 0x0000002002112810 */ /* 0x000fe20007ffe0ff */
[----:B------:R-:W-:Y:S01]  /*11b0*/  FMUL.FTZ R6, R6, 1.4426950216293334961 ;  /* 0x3fb8aa3b06067820 */ /* 0x000fe20000410000 */
[C---:B------:R-:W-:Y:S01]  /*11c0*/  @P1 IADD3 R17, R2.reuse, 0x40, RZ ;  /* 0x0000004002111810 */ /* 0x040fe20007ffe0ff */
[--C-:B------:R-:W-:Y:S01]  /*11d0*/  FADD.FTZ R5, R9, -R0.reuse ;  /* 0x8000000009057221 */ /* 0x100fe20000010000 */
[----:B------:R-:W-:Y:S01]  /*11e0*/  ISETP.NE.AND P1, PT, R2, RZ, PT ;  /* 0x000000ff0200720c */ /* 0x000fe20003f25270 */
[----:B------:R-:W1:Y:S01]  /*11f0*/  MUFU.EX2 R7, R7 ;  /* 0x0000000700077308 */ /* 0x000e620000000800 */
[----:B------:R-:W-:Y:S01]  /*1200*/  FADD.FTZ R0, R8, -R0 ;  /* 0x8000000008007221 */ /* 0x000fe20000010000 */
[----:B------:R-:W-:Y:S01]  /*1210*/  @P0 IADD3 R17, R2, 0x60, RZ ;  /* 0x0000006002110810 */ /* 0x000fe20007ffe0ff */
[----:B------:R-:W-:-:S02]  /*1220*/  FMUL.FTZ R5, R5, 1.4426950216293334961 ;  /* 0x3fb8aa3b05057820 */ /* 0x000fc40000410000 */
[----:B------:R-:W-:-:S03]  /*1230*/  FMUL.FTZ R0, R0, 1.4426950216293334961 ;  /* 0x3fb8aa3b00007820 */ /* 0x000fc60000410000 */
[----:B------:R-:W3:Y:S08]  /*1240*/  MUFU.EX2 R6, R6 ;  /* 0x0000000600067308 */ /* 0x000ef00000000800 */
[----:B------:R-:W4:Y:S01]  /*1250*/  MUFU.EX2 R5, R5 ;  /* 0x0000000500057308 */ /* 0x000f220000000800 */
[----:B-1----:R-:W-:-:S07]  /*1260*/  FADD.FTZ R11, RZ, R7 ;  /* 0x00000007ff0b7221 */ /* 0x002fce0000010000 */
[----:B------:R-:W1:Y:S01]  /*1270*/  MUFU.EX2 R0, R0 ;  /* 0x0000000000007308 */ /* 0x000e620000000800 */
[----:B---3--:R-:W-:-:S04]  /*1280*/  FADD.FTZ R12, R11, R6 ;  /* 0x000000060b0c7221 */ /* 0x008fc80000010000 */
[----:B----4-:R-:W-:-:S04]  /*1290*/  FADD.FTZ R11, R12, R5 ;  /* 0x000000050c0b7221 */ /* 0x010fc80000010000 */
[----:B-1----:R-:W-:-:S05]  /*12a0*/  FADD.FTZ R12, R11, R0 ;  /* 0x000000000b0c7221 */ /* 0x002fca0000010000 */
[----:B------:R-:W1:Y:S02]  /*12b0*/  SHFL.BFLY PT, R11, R12, 0x10, 0x1f ;  /* 0x0e001f000c0b7f89 */ /* 0x000e6400000e0000 */
[----:B-1----:R-:W-:Y:S02]  /*12c0*/  FADD.FTZ R9, R12, R11 ;  /* 0x0000000b0c097221 */ /* 0x002fe40000010000 */
[----:B------:R-:W1:Y:S04]  /*12d0*/  SHFL.BFLY PT, R12, R17, 0x10, 0x1f ;  /* 0x0e001f00110c7f89 */ /* 0x000e6800000e0000 */
[----:B------:R-:W3:Y:S01]  /*12e0*/  SHFL.BFLY PT, R8, R9, 0x8, 0x1f ;  /* 0x0d001f0009087f89 */ /* 0x000ee200000e0000 */
[----:B-1----:R-:W-:Y:S01]  /*12f0*/  IMNMX R12, R17, R12, !PT ;  /* 0x0000000c110c7217 */ /* 0x002fe20007800200 */
[----:B---3--:R-:W-:-:S04]  /*1300*/  FADD.FTZ R8, R9, R8 ;  /* 0x0000000809087221 */ /* 0x008fc80000010000 */
        /* <DEDUP_REMOVED lines=9> */
[----:B------:R-:W1:Y:S01]  /*13a0*/  SHFL.BFLY PT, R17, R16, 0x2, 0x1f ;  /* 0x0c401f0010117f89 */ /* 0x000e6200000e0000 */
[----:B------:R-:W-:-:S03]  /*13b0*/  IMAD.MOV.U32 R11, RZ, RZ, RZ ;  /* 0x000000ffff0b7224 */ /* 0x000fc600078e00ff */
[----:B------:R-:W3:Y:S01]  /*13c0*/  SHFL.BFLY PT, R9, R22, 0x1, 0x1f ;  /* 0x0c201f0016097f89 */ /* 0x000ee200000e0000 */
[----:B-1----:R-:W-:Y:S01]  /*13d0*/  IMNMX R17, R16, R17, !PT ;  /* 0x0000001110117217 */ /* 0x002fe20007800200 */
[----:B---3--:R-:W-:-:S04]  /*13e0*/  FADD.FTZ R9, R22, R9 ;  /* 0x0000000916097221 */ /* 0x008fc80000010000 */
[----:B------:R-:W1:Y:S01]  /*13f0*/  SHFL.BFLY PT, R12, R17, 0x1, 0x1f ;  /* 0x0c201f00110c7f89 */ /* 0x000e6200000e0000 */
[----:B------:R-:W-:-:S13]  /*1400*/  FSETP.NE.FTZ.AND P0, PT, R9, RZ, PT ;  /* 0x000000ff0900720b */ /* 0x000fda0003f15000 */
[----:B------:R-:W3:Y:S01]  /*1410*/  @P0 MUFU.RCP R11, R9 ;  /* 0x00000009000b0308 */ /* 0x000ee20000001000 */
[----:B----4-:R-:W-:Y:S02]  /*1420*/  ISETP.GT.OR P0, PT, R8, 0xff, P1 ;  /* 0x000000ff0800780c */ /* 0x010fe40000f04670 */
[----:B-1----:R-:W-:Y:S01]  /*1430*/  IMNMX R12, R17, R12, !PT ;  /* 0x0000000c110c7217 */ /* 0x002fe20007800200 */
[-C--:B---3--:R-:W-:Y:S02]  /*1440*/  FMUL.FTZ R7, R7, R11.reuse ;  /* 0x0000000b07077220 */ /* 0x088fe40000410000 */
[-C--:B------:R-:W-:Y:S02]  /*1450*/  FMUL.FTZ R6, R6, R11.reuse ;  /* 0x0000000b06067220 */ /* 0x080fe40000410000 */
[-C--:B------:R-:W-:Y:S01]  /*1460*/  FMUL.FTZ R5, R5, R11.reuse ;  /* 0x0000000b05057220 */ /* 0x080fe20000410000 */
[----:B------:R1:W-:Y:S01]  /*1470*/  STS [R20.X4], R7 ;  /* 0x0000000714007388 */ /* 0x0003e20000004800 */
[----:B------:R-:W-:-:S02]  /*1480*/  FMUL.FTZ R11, R0, R11 ;  /* 0x0000000b000b7220 */ /* 0x000fc40000410000 */
[----:B------:R-:W3:Y:S01]  /*1490*/  MUFU.LG2 R0, R9 ;  /* 0x0000000900007308 */ /* 0x000ee20000000c00 */
[----:B------:R1:W-:Y:S04]  /*14a0*/  STS [R19], R6 ;  /* 0x0000000613007388 */ /* 0x0003e80000000800 */
[----:B------:R1:W-:Y:S04]  /*14b0*/  STS [R18], R5 ;  /* 0x0000000512007388 */ /* 0x0003e80000000800 */
[----:B------:R1:W-:Y:S04]  /*14c0*/  STS [R10], R11 ;  /* 0x0000000b0a007388 */ /* 0x0003e80000000800 */
[----:B------:R1:W-:Y:S01]  /*14d0*/  @!P0 STS [R3.X4+0x1000], R12 ;  /* 0x0010000c03008388 */ /* 0x0003e20000004800 */
[----:B--2---:R-:W-:Y:S01]  /*14e0*/  ISETP.NE.AND P0, PT, RZ, UR4, PT ;  /* 0x00000004ff007c0c */ /* 0x004fe2000bf05270 */
[----:B---3--:R-:W-:-:S12]  /*14f0*/  FFMA.FTZ R15, R0, 0.69314718246459960938, R15 ;  /* 0x3f317218000f7823 */ /* 0x008fd8000001000f */
[----:B------:R-:W-:Y:S05]  /*1500*/  @P0 BRA `(.L_x_18) ;  /* 0x000001e000000947 */ /* 0x000fea0003800000 */
[----:B------:R-:W2:Y:S01]  /*1510*/  S2R R2, SR_CTAID.X ;  /* 0x0000000000027919 */ /* 0x000ea20000002500 */
[----:B------:R-:W-:Y:S01]  /*1520*/  ULDC UR5, c[0x0][0x1b0] ;  /* 0x00006c0000057ab9 */ /* 0x000fe20000000800 */
[----:B------:R-:W-:Y:S01]  /*1530*/  BSSY B0, `(.L_x_18) ;  /* 0x000001b000007945 */ /* 0x000fe20003800000 */
[----:B------:R-:W-:Y:S02]  /*1540*/  ULDC UR4, c[0x0][0x1a8] ;  /* 0x00006a0000047ab9 */ /* 0x000fe40000000800 */
[----:B------:R-:W-:Y:S01]  /*1550*/  UIMAD UR4, UR5, UR4, URZ ;  /* 0x00000004050472a4 */ /* 0x000fe2000f8e023f */
[----:B--2---:R-:W-:-:S05]  /*1560*/  LEA R2, R2, R3, 0x3 ;  /* 0x0000000302027211 */ /* 0x004fca00078e18ff */
[----:B------:R-:W-:-:S13]  /*1570*/  ISETP.GE.OR P1, PT, R2, UR4, P1 ;  /* 0x0000000402007c0c */ /* 0x000fda0008f26670 */
[----:B------:R-:W-:Y:S05]  /*1580*/  @P1 BRA `(.L_x_19) ;  /* 0x0000015000001947 */ /* 0x000fea0003800000 */
[----:B------:R-:W-:Y:S02]  /*1590*/  IMAD.MOV.U32 R0, RZ, RZ, c[0x0][0x208] ;  /* 0x00008200ff007624 */ /* 0x000fe400078e00ff */
[----:B------:R-:W-:Y:S02]  /*15a0*/  IMAD R8, R34, c[0x0][0x200], RZ ;  /* 0x0000800022087a24 */ /* 0x000fe400078e02ff */
[----:B-1----:R-:W-:Y:S01]  /*15b0*/  IMAD.WIDE.U32 R10, R33, c[0x0][0x200], RZ ;  /* 0x00008000210a7a25 */ /* 0x002fe200078e00ff */
        /* <DEDUP_REMOVED lines=18> */
.L_x_19:
[----:B------:R-:W-:Y:S05]  /*16e0*/  BSYNC B0 ;  /* 0x0000000000007941 */ /* 0x000fea0003800000 */
.L_x_18:
[----:B------:R-:W-:Y:S01]  /*16f0*/  BAR.SYNC.DEFER_BLOCKING 0x0 ;  /* 0x0000000000007b1d */ /* 0x000fe20000010000 */
[----:B------:R-:W-:Y:S01]  /*1700*/  HFMA2.MMA R9, -RZ, RZ, 0, 0 ;  /* 0x00000000ff097435 */ /* 0x000fe200000001ff */
[----:B-1----:R-:W-:Y:S01]  /*1710*/  IMAD.MOV.U32 R12, RZ, RZ, RZ ;  /* 0x000000ffff0c7224 */ /* 0x002fe200078e00ff */
[----:B------:R-:W-:-:S03]  /*1720*/  CS2R R10, SRZ ;  /* 0x00000000000a7805 */ /* 0x000fc6000001ff00 */
[----:B------:R-:W-:Y:S01]  /*1730*/  BSSY B1, `(.L_x_20) ;  /* 0x00000c9000017945 */ /* 0x000fe20003800000 */
[----:B------:R-:W1:Y:S02]  /*1740*/  LDS R39, [R3.X4+0x1000] ;  /* 0x0010000003277984 */ /* 0x000e640000004800 */
[----:B-1----:R-:W-:-:S13]  /*1750*/  ISETP.GE.AND P0, PT, R39, RZ, PT ;  /* 0x000000ff2700720c */ /* 0x002fda0003f06270 */
        /* <DEDUP_REMOVED lines=11> */
[----:B------:R-:W-:Y:S01]  /*1810*/  IMAD.MOV.U32 R7, RZ, RZ, RZ ;  /* 0x000000ffff077224 */ /* 0x000fe200078e00ff */
[----:B------:R-:W-:Y:S01]  /*1820*/  CS2R R10, SRZ ;  /* 0x00000000000a7805 */ /* 0x000fe2000001ff00 */
[----:B------:R-:W-:Y:S01]  /*1830*/  IMAD.MOV.U32 R12, RZ, RZ, RZ ;  /* 0x000000ffff0c7224 */ /* 0x000fe200078e00ff */
[----:B------:R-:W-:Y:S01]  /*1840*/  LOP3.LUT R38, R3, 0x3, RZ, 0xc0, !PT ;  /* 0x0000000303267812 */ /* 0x000fe200078ec0ff */
[----:B------:R-:W-:-:S03]  /*1850*/  IMAD.MOV.U32 R9, RZ, RZ, RZ ;  /* 0x000000ffff097224 */ /* 0x000fc600078e00ff */
[----:B------:R-:W-:Y:S02]  /*1860*/  IADD3 R38, R3, -R38, RZ ;  /* 0x8000002603267210 */ /* 0x000fe40007ffe0ff */
.L_x_24:
        /* <DEDUP_REMOVED lines=129> */
.L_x_23:
[----:B------:R-:W-:Y:S05]  /*2080*/  BSYNC B0 ;  /* 0x0000000000007941 */ /* 0x000fea0003800000 */
.L_x_22:
[----:B------:R-:W-:-:S04]  /*2090*/  IADD3 R20, R39, 0x1, RZ ;  /* 0x0000000127147810 */ /* 0x000fc80007ffe0ff */
[----:B------:R-:W-:-:S04]  /*20a0*/  LOP3.LUT R20, R20, 0x3, RZ, 0xc0, !PT ;  /* 0x0000000314147812 */ /* 0x000fc800078ec0ff */
[----:B------:R-:W-:-:S13]  /*20b0*/  ISETP.NE.AND P0, PT, R20, RZ, PT ;  /* 0x000000ff1400720c */ /* 0x000fda0003f05270 */
[----:B------:R-:W-:Y:S05]  /*20c0*/  @!P0 BRA `(.L_x_21) ;  /* 0x000002f000008947 */ /* 0x000fea0003800000 */
[----:B------:R-:W-:Y:S01]  /*20d0*/  IADD3 R0, R42, 0x3, RZ ;  /* 0x000000032a007810 */ /* 0x000fe20007ffe0ff */
[----:B------:R-:W-:Y:S02]  /*20e0*/  IMAD.MOV.U32 R15, RZ, RZ, 0x3 ;  /* 0x00000003ff0f7424 */ /* 0x000fe400078e00ff */
[----:B------:R-:W-:Y:S01]  /*20f0*/  IMAD.MOV.U32 R7, RZ, RZ, RZ ;  /* 0x000000ffff077224 */ /* 0x000fe200078e00ff */
[----:B------:R-:W-:Y:S02]  /*2100*/  SHF.R.S32.HI R6, RZ, 0x1f, R0 ;  /* 0x0000001fff067819 */ /* 0x000fe40000011400 */
.L_x_25:
        /* <DEDUP_REMOVED lines=43> */
.L_x_21:
[----:B------:R-:W-:Y:S05]  /*23c0*/  BSYNC B1 ;  /* 0x0000000000017941 */ /* 0x000fea0003800000 */
.L_x_20:
[----:B------:R-:W-:Y:S02]  /*23d0*/  F2FP.BF16.PACK_AB R10, R10, R9 ;  /* 0x000000090a0a723e */ /* 0x000fe400000010ff */
[----:B------:R-:W-:Y:S01]  /*23e0*/  F2FP.BF16.PACK_AB R11, R12, R11 ;  /* 0x0000000b0c0b723e */ /* 0x000fe200000010ff */
[----:B------:R-:W-:Y:S06]  /*23f0*/  @P4 EXIT ;  /* 0x000000000000494d */ /* 0x000fec0003800000 */
[----:B------:R-:W1:Y:S01]  /*2400*/  S2R R0, SR_CTAID.Y ;  /* 0x0000000000007919 */ /* 0x000e620000002600 */
[----:B------:R-:W-:-:S02]  /*2410*/  IMAD R36, R36, c[0x0][0x1d8], RZ ;  /* 0x0000760024247a24 */ /* 0x000fc400078e02ff */
[----:B------:R-:W-:Y:S02]  /*2420*/  IMAD R34, R34, c[0x0][0x1e8], RZ ;  /* 0x00007a0022227a24 */ /* 0x000fe400078e02ff */
[----:B------:R-:W-:Y:S02]  /*2430*/  IMAD R36, R35, c[0x0][0x1dc], R36 ;  /* 0x0000770023247a24 */ /* 0x000fe400078e0224 */
[----:B------:R-:W-:Y:S01]  /*2440*/  IMAD R34, R33, c[0x0][0x1ec], R34 ;  /* 0x00007b0021227a24 */ /* 0x000fe200078e0222 */
[----:B-1----:R-:W-:-:S04]  /*2450*/  SHF.L.U32 R0, R0, 0x7, RZ ;  /* 0x0000000700007819 */ /* 0x002fc800000006ff */
        /* <DEDUP_REMOVED lines=15> */
.L_x_17:
[----:B------:R-:W-:Y:S02]  /*2550*/  MOV R6, 0x2570 ;  /* 0x0000257000067802 */ /* 0x000fe40000000f00 */
[----:B------:R-:W-:Y:S05]  /*2560*/  CALL.REL.NOINC `($__internal_1_$__cuda_sm70_shflsync_bfly_p) ;  /* 0x0000001000007944 */ /* 0x000fea0003c00000 */
[----:B-12---:R-:W-:Y:S05]  /*2570*/  BRA `(.L_x_26) ;  /* 0xffffeae000007947 */ /* 0x006fea000383ffff */
        .weak           $__internal_1_$__cuda_sm70_shflsync_bfly_p
        .type           $__internal_1_$__cuda_sm70_shflsync_bfly_p,@function
        .size           $__internal_1_$__cuda_sm70_shflsync_bfly_p,(.L_x_1784 - $__internal_1_$__cuda_sm70_shflsync_bfly_p)
$__internal_1_$__cuda_sm70_shflsync_bfly_p:
[----:B------:R-:W-:Y:S01]  /*2580*/  MOV R7, 0x0 ;  /* 0x0000000000077802 */ /* 0x000fe20000000f00 */
[----:B------:R1:W2:Y:S03]  /*2590*/  SHFL.BFLY PT, R5, R0, 0x10, 0x1f ;  /* 0x0e001f0000057f89 */ /* 0x0002a600000e0000 */
[----:B------:R-:W-:Y:S05]  /*25a0*/  RET.REL.NODEC R6 `(_ZN7cutlass13device_kernelIN5flash19FlashAttnFwdCombineIN4cute5tupleIJNS3_1CILi8EEENS5_ILi128EEEEEELi7ELi256ELi1ELb0ELb0ENS_10bfloat16_tEfNS_4arch4Sm90EEEEEvNT_6ParamsE) ;  /* 0xffffda5006007950 */ /* 0x000fea0003c3ffff */
.L_x_27:
        /* <DEDUP_REMOVED lines=13> */
.L_x_1784:


//--------------------- .text._ZN7cutlass13device_kernelIN5flash19FlashAttnFwdCombineIN4cute5tupleIJNS3_1CILi8EEENS5_ILi128EEEEEELi6ELi256ELi1ELb0ELb0ENS_10bfloat16_tEfNS_4arch4Sm90EEEEEvNT_6ParamsE --------------------------
	.section	.text._ZN7cutlass13device_kernelIN5flash19FlashAttnFwdCombineIN4cute5tupleIJNS3_1CILi8EEENS5_ILi128EEEEEELi6ELi256ELi1ELb0ELb0ENS_10bfloat16_tEfNS_4arch4Sm90EEEEEvNT_6ParamsE,"ax",@progbits
	.sectioninfo	@"SHI_REGISTERS=48"
	.align	128
.text._ZN7cutlass13device_kernelIN5flash19FlashAttnFwdCombineIN4cute5tupleIJNS3_1CILi8EEENS5_ILi128EEEEEELi6ELi256ELi1ELb0ELb0ENS_10bfloat16_tEfNS_4arch4Sm90EEEEEvNT_6ParamsE:
        .type           _ZN7cutlass13device_kernelIN5flash19FlashAttnFwdCombineIN4cute5tupleIJNS3_1CILi8EEENS5_ILi128EEEEEELi6ELi256ELi1ELb0ELb0ENS_10bfloat16_tEfNS_4arch4Sm90EEEEEvNT_6ParamsE,@function
        .size           _ZN7cutlass13device_kernelIN5flash19FlashAttnFwdCombineIN4cute5tupleIJNS3_1CILi8EEENS5_ILi128EEEEEELi6ELi256ELi1ELb0ELb0ENS_10bfloat16_tEfNS_4arch4Sm90EEEEEvNT_6ParamsE,(.L_x_1786 - _ZN7cutlass13device_kernelIN5flash19FlashAttnFwdCombineIN4cute5tupleIJNS3_1CILi8EEENS5_ILi128EEEEEELi6ELi256ELi1ELb0ELb0ENS_10bfloat16_tEfNS_4arch4Sm90EEEEEvNT_6ParamsE)
        .other          _ZN7cutlass13device_kernelIN5flash19FlashAttnFwdCombineIN4cute5tupleIJNS3_1CILi8EEENS5_ILi128EEEEEELi6ELi256ELi1ELb0ELb0ENS_10bfloat16_tEfNS_4arch4Sm90EEEEEvNT_6ParamsE,@"STO_CUDA_ENTRY STV_DEFAULT"
_ZN7cutlass13device_kernelIN5flash19FlashAttnFwdCombineIN4cute5tupleIJNS3_1CILi8EEENS5_ILi128EEEEEELi6ELi256ELi1ELb0ELb0ENS_10bfloat16_tEfNS_4arch4Sm90EEEEEvNT_6ParamsE:
        /* <DEDUP_REMOVED lines=58> */
.L_x_28:
        /* <DEDUP_REMOVED lines=15> */
[----:B------:R-:W-:Y:S01]  /*0490*/  ISETP.GE.AND P3, PT, R5, R16, PT ;  /* 0x000000100500720c */ /* 0x000fe20003f66270 */
[----:B------:R-:W-:Y:S02]  /*04a0*/  IMAD R10, R34, c[0x0][0x1c8], RZ ;  /* 0x00007200220a7a24 */ /* 0x000fe400078e02ff */
[----:B------:R-:W-:Y:S01]  /*04b0*/  IMAD.WIDE.U32 R8, R33, c[0x0][0x1c8], RZ ;  /* 0x0000720021087a25 */ /* 0x000fe200078e00ff */
[----:B------:R-:W-:-:S03]  /*04c0*/  ISETP.NE.AND P0, PT, R0, c[0x0][0x208], PT ;  /* 0x0000820000007a0c */ /* 0x000fc60003f05270 */
[----:B------:R-:W-:Y:S02]  /*04d0*/  IMAD R3, R33, c[0x0][0x1cc], R10 ;  /* 0x0000730021037a24 */ /* 0x000fe400078e020a */
[----:B------:R-:W-:-:S03]  /*04e0*/  IMAD.MOV.U32 R0, RZ, RZ, R4 ;  /* 0x000000ffff007224 */ /* 0x000fc600078e0004 */
[----:B------:R-:W-:-:S05]  /*04f0*/  IADD3 R9, R9, R3, RZ ;  /* 0x0000000309097210 */ /* 0x000fca0007ffe0ff */
[----:B------:R-:W-:-:S05]  /*0500*/  @P0 IMAD.HI.U32 R7, R4, c[0x0][0x20c], RZ ;  /* 0x0000830004070a27 */ /* 0x000fca00078e00ff */
[----:B------:R-:W-:-:S04]  /*0510*/  @P0 SHF.R.U32.HI R0, RZ, c[0x0][0x210], R7 ;  /* 0x00008400ff000a19 */ /* 0x000fc80000011607 */
[--C-:B------:R-:W-:Y:S01]  /*0520*/  SHF.R.S32.HI R3, RZ, 0x1f, R0.reuse ;  /* 0x0000001fff037819 */ /* 0x100fe20000011400 */
[----:B------:R-:W-:Y:S02]  /*0530*/  IMAD.MOV R15, RZ, RZ, -R0 ;  /* 0x000000ffff0f7224 */ /* 0x000fe400078e0a00 */
[----:B------:R-:W-:-:S04]  /*0540*/  IMAD.WIDE.U32 R8, R0, c[0x0][0x1c0], R8 ;  /* 0x0000700000087a25 */ /* 0x000fc800078e0008 */
[----:B------:R-:W-:Y:S02]  /*0550*/  IMAD R3, R3, c[0x0][0x1c0], RZ ;  /* 0x0000700003037a24 */ /* 0x000fe400078e02ff */
[----:B------:R-:W-:Y:S02]  /*0560*/  IMAD R15, R15, c[0x0][0x208], R4 ;  /* 0x000082000f0f7a24 */ /* 0x000fe400078e0204 */
[----:B------:R-:W-:Y:S01]  /*0570*/  IMAD R3, R0, c[0x0][0x1c4], R3 ;  /* 0x0000710000037a24 */ /* 0x000fe200078e0203 */
[----:B------:R-:W-:Y:S02]  /*0580*/  @!P3 SHF.R.S32.HI R0, RZ, 0x1f, R5 ;  /* 0x0000001fff00b819 */ /* 0x000fe40000011405 */
[----:B------:R-:W-:Y:S02]  /*0590*/  SHF.R.S32.HI R4, RZ, 0x1f, R15 ;  /* 0x0000001fff047819 */ /* 0x000fe4000001140f */
[----:B------:R-:W-:Y:S01]  /*05a0*/  IADD3 R14, P0, R15, R8, RZ ;  /* 0x000000080f0e7210 */ /* 0x000fe20007f1e0ff */
[----:B------:R-:W-:-:S03]  /*05b0*/  @!P3 IMAD R0, R0, c[0x0][0x1b8], RZ ;  /* 0x00006e000000ba24 */ /* 0x000fc600078e02ff */
[----:B------:R-:W-:Y:S01]  /*05c0*/  IADD3.X R15, R4, R9, R3, P0, !PT ;  /* 0x00000009040f7210 */ /* 0x000fe200007fe403 */
[C---:B------:R-:W-:Y:S01]  /*05d0*/  @!P3 IMAD R3, R5.reuse, c[0x0][0x1bc], R0 ;  /* 0x00006f000503ba24 */ /* 0x040fe200078e0200 */
[C---:B------:R-:W-:Y:S01]  /*05e0*/  IADD3 R9, R5.reuse, 0x20, RZ ;  /* 0x0000002005097810 */ /* 0x040fe20007ffe0ff */
[----:B------:R-:W-:Y:S02]  /*05f0*/  @P3 IMAD.MOV.U32 R4, RZ, RZ, -0x800000 ;  /* 0xff800000ff043424 */ /* 0x000fe400078e00ff */
[C---:B------:R-:W-:Y:S01]  /*0600*/  @!P3 IMAD.WIDE.U32 R20, R5.reuse, c[0x0][0x1b8], R14 ;  /* 0x00006e000514ba25 */ /* 0x040fe200078e000e */
[----:B------:R-:W-:Y:S02]  /*0610*/  LOP3.LUT R5, R5, 0x1, RZ, 0xc0, !PT ;  /* 0x0000000105057812 */ /* 0x000fe400078ec0ff */
[----:B------:R-:W-:Y:S01]  /*0620*/  ISETP.GE.AND P1, PT, R9, R16, PT ;  /* 0x000000100900720c */ /* 0x000fe20003f26270 */
[----:B------:R1:W-:Y:S01]  /*0630*/  @P3 STS [R6.X4], R4 ;  /* 0x0000000406003388 */ /* 0x0003e20000004800 */
[----:B------:R-:W-:Y:S01]  /*0640*/  ISETP.NE.U32.AND P2, PT, R5, 0x1, PT ;  /* 0x000000010500780c */ /* 0x000fe20003f45070 */
[----:B------:R-:W-:Y:S01]  /*0650*/  IMAD.MOV.U32 R5, RZ, RZ, 0xf8 ;  /* 0x000000f8ff057424 */ /* 0x000fe200078e00ff */
[----:B------:R-:W-:-:S02]  /*0660*/  @!P3 IADD3 R0, R21, R3, RZ ;  /* 0x000000031500b210 */ /* 0x000fc40007ffe0ff */
[C---:B------:R-:W-:Y:S02]  /*0670*/  @!P3 LEA R12, P0, R20.reuse, c[0x0][0x1a0], 0x2 ;  /* 0x00006800140cba11 */ /* 0x040fe400078010ff */
[----:B------:R-:W-:Y:S02]  /*0680*/  SEL R5, R5, 0x108, !P2 ;  /* 0x0000010805057807 */ /* 0x000fe40005000000 */
[----:B------:R-:W-:Y:S02]  /*0690*/  @!P3 LEA.HI.X R13, R20, c[0x0][0x1a4], R0, 0x2, P0 ;  /* 0x00006900140dba11 */ /* 0x000fe400000f1400 */
[C---:B------:R-:W-:Y:S01]  /*06a0*/  @!P3 SHF.L.U32 R3, R6.reuse, 0x2, RZ ;  /* 0x000000020603b819 */ /* 0x040fe200000006ff */
[----:B------:R-:W-:Y:S01]  /*06b0*/  @P1 IMAD.MOV.U32 R0, RZ, RZ, -0x800000 ;  /* 0xff800000ff001424 */ /* 0x000fe200078e00ff */
[----:B------:R-:W-:-:S03]  /*06c0*/  @P1 IADD3 R7, R6, R5, RZ ;  /* 0x0000000506071210 */ /* 0x000fc60007ffe0ff */
[----:B------:R-:W-:Y:S01]  /*06d0*/  @!PT LDS RZ, [RZ] ;  /* 0x00000000fffff984 */ /* 0x000fe20000000800 */
[----:B------:R-:W-:Y:S01]  /*06e0*/  @!PT LDS RZ, [RZ] ;  /* 0x00000000fffff984 */ /* 0x000fe20000000800 */
[----:B------:R-:W-:Y:S01]  /*06f0*/  @!PT LDS RZ, [RZ] ;  /* 0x00000000fffff984 */ /* 0x000fe20000000800 */
[----:B------:R1:W-:Y:S04]  /*0700*/  @!P3 LDGSTS.E.LTC128B [R3], [R12.64] ;  /* 0x000000000c03bfae */ /* 0x0003e8000b921964 */
[----:B------:R1:W-:Y:S01]  /*0710*/  @P1 STS [R7.X4], R0 ;  /* 0x0000000007001388 */ /* 0x0003e20000004800 */
[----:B------:R-:W-:Y:S05]  /*0720*/  @P1 BRA `(.L_x_30) ;  /* 0x000000f000001947 */ /* 0x000fea0003800000 */
[----:B-1----:R-:W-:Y:S02]  /*0730*/  SHF.R.S32.HI R0, RZ, 0x1f, R9 ;  /* 0x0000001fff007819 */ /* 0x002fe40000011409 */
[----:B------:R-:W-:Y:S02]  /*0740*/  MOV R12, R14 ;  /* 0x0000000e000c7202 */ /* 0x000fe40000000f00 */
[----:B------:R-:W-:Y:S01]  /*0750*/  MOV R13, R15 ;  /* 0x0000000f000d7202 */ /* 0x000fe20000000f00 */
[----:B------:R-:W-:Y:S01]  /*0760*/  IMAD R0, R0, c[0x0][0x1b8], RZ ;  /* 0x00006e0000007a24 */ /* 0x000fe200078e02ff */
[----:B------:R-:W-:-:S03]  /*0770*/  IADD3 R6, R6, R5, RZ ;  /* 0x0000000506067210 */ /* 0x000fc60007ffe0ff */
[----:B------:R-:W-:-:S04]  /*0780*/  IMAD.WIDE.U32 R12, R9, c[0x0][0x1b8], R12 ;  /* 0x00006e00090c7a25 */ /* 0x000fc800078e000c */
[----:B------:R-:W-:Y:S01]  /*0790*/  IMAD R9, R9, c[0x0][0x1bc], R0 ;  /* 0x00006f0009097a24 */ /* 0x000fe200078e0200 */
[----:B------:R-:W-:Y:S01]  /*07a0*/  LEA R4, P0, R12, c[0x0][0x1a0], 0x2 ;  /* 0x000068000c047a11 */ /* 0x000fe200078010ff */
[----:B------:R-:W-:Y:S02]  /*07b0*/  IMAD.SHL.U32 R3, R6, 0x4, RZ ;  /* 0x0000000406037824 */ /* 0x000fe400078e00ff */
[----:B------:R-:W-:-:S05]  /*07c0*/  IMAD.IADD R9, R13, 0x1, R9 ;  /* 0x000000010d097824 */ /* 0x000fca00078e0209 */
[----:B------:R-:W-:-:S05]  /*07d0*/  LEA.HI.X R5, R12, c[0x0][0x1a4], R9, 0x2, P0 ;  /* 0x000069000c057a11 */ /* 0x000fca00000f1409 */
[----:B------:R-:W-:Y:S01]  /*07e0*/  @!PT LDS RZ, [RZ] ;  /* 0x00000000fffff984 */ /* 0x000fe20000000800 */
[----:B------:R-:W-:Y:S01]  /*07f0*/  @!PT LDS RZ, [RZ] ;  /* 0x00000000fffff984 */ /* 0x000fe20000000800 */
[----:B------:R-:W-:Y:S01]  /*0800*/  @!PT LDS RZ, [RZ] ;  /* 0x00000000fffff984 */ /* 0x000fe20000000800 */
[----:B------:R1:W-:Y:S02]  /*0810*/  LDGSTS.E.LTC128B [R3], [R4.64] ;  /* 0x0000000004037fae */ /* 0x0003e4000b921964 */
.L_x_30:
[----:B------:R-:W-:Y:S05]  /*0820*/  BSYNC B0 ;  /* 0x0000000000007941 */ /* 0x000fea0003800000 */
.L_x_29:
        /* <DEDUP_REMOVED lines=61> */
[----:B------:R-:W0:Y:S02]  /*0c00*/  LDGDEPBAR ;  /* 0x00000000000079af */ /* 0x000e240000000000 */
[----:B------:R-:W-:Y:S02]  /*0c10*/  LOP3.LUT R0, R0, 0xf8, RZ, 0xc0, !PT ;  /* 0x000000f800007812 */ /* 0x000fe400078ec0ff */
[----:B------:R1:W-:Y:S01]  /*0c20*/  @!P4 LDGSTS.E.BYPASS.LTC128B.128 [R7+0x1820], [R16.64] ;  /* 0x018200001007cfae */ /* 0x0003e2000b901d64 */
[----:B------:R-:W-:Y:S02]  /*0c30*/  ISETP.NE.U32.AND P0, PT, R6, 0x1, PT ;  /* 0x000000010600780c */ /* 0x000fe40003f05070 */
[----:B------:R-:W-:Y:S01]  /*0c40*/  LOP3.LUT R0, R0, 0x7, R3, 0xf8, !PT ;  /* 0x0000000700007812 */ /* 0x000fe200078ef803 */
[----:B------:R-:W0:Y:S03]  /*0c50*/  LDGDEPBAR ;  /* 0x00000000000079af */ /* 0x000e260000000000 */
[----:B------:R-:W-:Y:S01]  /*0c60*/  LOP3.LUT R15, R0, 0x7, R15, 0x78, !PT ;  /* 0x00000007000f7812 */ /* 0x000fe200078e780f */
[----:B------:R2:W-:Y:S04]  /*0c70*/  @!P3 LDGSTS.E.BYPASS.LTC128B.128 [R5+0x2820], [R10.64] ;  /* 0x028200000a05bfae */ /* 0x0005e8000b901d64 */
[----:B------:R-:W0:Y:S01]  /*0c80*/  LDGDEPBAR ;  /* 0x00000000000079af */ /* 0x000e220000000000 */
[----:B------:R-:W-:-:S05]  /*0c90*/  IMAD.SHL.U32 R0, R15, 0x4, RZ ;  /* 0x000000040f007824 */ /* 0x000fca00078e00ff */
[C---:B------:R-:W-:Y:S02]  /*0ca0*/  IADD3 R12, R0.reuse, 0x3e0, RZ ;  /* 0x000003e0000c7810 */ /* 0x040fe40007ffe0ff */
[----:B------:R-:W-:Y:S01]  /*0cb0*/  @P0 IADD3 R12, R0, 0x420, RZ ;  /* 0x00000420000c0810 */ /* 0x000fe20007ffe0ff */
[----:B------:R-:W-:-:S04]  /*0cc0*/  DEPBAR.LE SB0, 0x3 ;  /* 0x000080c00000791a */ /* 0x000fc80000000000 */
[----:B------:R-:W-:Y:S01]  /*0cd0*/  WARPSYNC 0xffffffff ;  /* 0xffffffff00007948 */ /* 0x000fe20003800000 */
[----:B------:R-:W-:Y:S06]  /*0ce0*/  BAR.SYNC.DEFER_BLOCKING 0x0 ;  /* 0x0000000000007b1d */ /* 0x000fec0000010000 */
[----:B------:R-:W-:Y:S04]  /*0cf0*/  LDS R0, [R12] ;  /* 0x000000000c007984 */ /* 0x000fe80000000800 */
[----:B------:R-:W2:Y:S02]  /*0d00*/  LDS R9, [R15.X4] ;  /* 0x000000000f097984 */ /* 0x000ea40000004800 */
[----:B--2---:R-:W-:Y:S01]  /*0d10*/  FMNMX.FTZ R5, R0, R9, !PT ;  /* 0x0000000900057209 */ /* 0x004fe20007810000 */
[----:B------:R-:W-:Y:S05]  /*0d20*/  BRA.DIV ~URZ, `(.L_x_31) ;  /* 0x000014027f007947 */ /* 0x000fea000b800000 */
[----:B-1----:R1:W2:Y:S02]  /*0d30*/  SHFL.BFLY PT, R7, R5, 0x10, 0x1f ;  /* 0x0e001f0005077f89 */ /* 0x0022a400000e0000 */
.L_x_40:
[----:B--2---:R-:W-:Y:S01]  /*0d40*/  FMNMX.FTZ R17, R5, R7, !PT ;  /* 0x0000000705117209 */ /* 0x004fe20007810000 */
[----:B------:R-:W2:Y:S01]  /*0d50*/  S2UR UR4, SR_CTAID.Y ;  /* 0x00000000000479c3 */ /* 0x000ea20000002600 */
[----:B------:R-:W-:-:S03]  /*0d60*/  FSETP.NEU.FTZ.AND P1, PT, R9, -INF , PT ;  /* 0xff8000000900780b */ /* 0x000fc60003f3d000 */
[----:B------:R-:W3:Y:S02]  /*0d70*/  SHFL.BFLY PT, R10, R17, 0x8, 0x1f ;  /* 0x0d001f00110a7f89 */ /* 0x000ee400000e0000 */
[----:B---3--:R-:W-:-:S05]  /*0d80*/  FMNMX.FTZ R10, R17, R10, !PT ;  /* 0x0000000a110a7209 */ /* 0x008fca0007810000 */
[----:B-1----:R-:W1:Y:S02]  /*0d90*/  SHFL.BFLY PT, R5, R10, 0x4, 0x1f ;  /* 0x0c801f000a057f89 */ /* 0x002e6400000e0000 */
[----:B-1----:R-:W-:-:S05]  /*0da0*/  FMNMX.FTZ R5, R10, R5, !PT ;  /* 0x000000050a057209 */ /* 0x002fca0007810000 */
[----:B------:R-:W1:Y:S02]  /*0db0*/  SHFL.BFLY PT, R8, R5, 0x2, 0x1f ;  /* 0x0c401f0005087f89 */ /* 0x000e6400000e0000 */
[----:B-1----:R-:W-:-:S05]  /*0dc0*/  FMNMX.FTZ R8, R5, R8, !PT ;  /* 0x0000000805087209 */ /* 0x002fca0007810000 */
[----:B------:R-:W1:Y:S02]  /*0dd0*/  SHFL.BFLY PT, R11, R8, 0x1, 0x1f ;  /* 0x0c201f00080b7f89 */ /* 0x000e6400000e0000 */
[----:B-1----:R-:W-:Y:S02]  /*0de0*/  FMNMX.FTZ R11, R8, R11, !PT ;  /* 0x0000000b080b7209 */ /* 0x002fe40007810000 */
[C---:B------:R-:W-:Y:S02]  /*0df0*/  SEL R8, R2.reuse, 0xffffffff, P1 ;  /* 0xffffffff02087807 */ /* 0x040fe40000800000 */
[C---:B------:R-:W-:Y:S02]  /*0e00*/  FSETP.NEU.FTZ.AND P0, PT, R11.reuse, -INF , PT ;  /* 0xff8000000b00780b */ /* 0x040fe40003f1d000 */
[----:B------:R-:W-:Y:S02]  /*0e10*/  ISETP.NE.AND P1, PT, R2, RZ, PT ;  /* 0x000000ff0200720c */ /* 0x000fe40003f25270 */
[----:B------:R-:W-:-:S02]  /*0e20*/  FSEL R6, R11, RZ, P0 ;  /* 0x000000ff0b067208 */ /* 0x000fc40000000000 */
[----:B------:R-:W-:-:S03]  /*0e30*/  FSETP.NEU.FTZ.AND P0, PT, R0, -INF , PT ;  /* 0xff8000000000780b */ /* 0x000fc60003f1d000 */
[--C-:B------:R-:W-:Y:S02]  /*0e40*/  FADD.FTZ R7, R9, -R6.reuse ;  /* 0x8000000609077221 */ /* 0x100fe40000010000 */
[----:B------:R-:W-:Y:S02]  /*0e50*/  FADD.FTZ R6, R0, -R6 ;  /* 0x8000000600067221 */ /* 0x000fe40000010000 */
[----:B------:R-:W-:Y:S02]  /*0e60*/  FMUL.FTZ R7, R7, 1.4426950216293334961 ;  /* 0x3fb8aa3b07077820 */ /* 0x000fe40000410000 */
[----:B------:R-:W-:-:S04]  /*0e70*/  FMUL.FTZ R6, R6, 1.4426950216293334961 ;  /* 0x3fb8aa3b06067820 */ /* 0x000fc80000410000 */
[----:B------:R-:W1:Y:S01]  /*0e80*/  MUFU.EX2 R7, R7 ;  /* 0x0000000700077308 */ /* 0x000e620000000800 */
[----:B------:R-:W-:-:S05]  /*0e90*/  @P0 IADD3 R8, R2, 0x20, RZ ;  /* 0x0000002002080810 */ /* 0x000fca0007ffe0ff */
[----:B------:R-:W3:Y:S02]  /*0ea0*/  SHFL.BFLY PT, R19, R8, 0x10, 0x1f ;  /* 0x0e001f0008137f89 */ /* 0x000ee400000e0000 */
[----:B------:R-:W4:Y:S01]  /*0eb0*/  MUFU.EX2 R6, R6 ;  /* 0x0000000600067308 */ /* 0x000f220000000800 */
[----:B-1----:R-:W-:-:S04]  /*0ec0*/  FADD.FTZ R5, RZ, R7 ;  /* 0x00000007ff057221 */ /* 0x002fc80000010000 */
[----:B----4-:R-:W-:-:S05]  /*0ed0*/  FADD.FTZ R10, R5, R6 ;  /* 0x00000006050a7221 */ /* 0x010fca0000010000 */
[----:B------:R-:W1:Y:S01]  /*0ee0*/  SHFL.BFLY PT, R5, R10, 0x10, 0x1f ;  /* 0x0e001f000a057f89 */ /* 0x000e6200000e0000 */
[----:B---3--:R-:W-:Y:S01]  /*0ef0*/  IMNMX R19, R8, R19, !PT ;  /* 0x0000001308137217 */ /* 0x008fe20007800200 */
[----:B------:R-:W-:-:S04]  /*0f00*/  IMAD.MOV.U32 R8, RZ, RZ, RZ ;  /* 0x000000ffff087224 */ /* 0x000fc800078e00ff */
[----:B------:R-:W3:Y:S01]  /*0f10*/  SHFL.BFLY PT, R18, R19, 0x8, 0x1f ;  /* 0x0d001f0013127f89 */ /* 0x000ee200000e0000 */
[----:B-1----:R-:W-:-:S05]  /*0f20*/  FADD.FTZ R5, R10, R5 ;  /* 0x000000050a057221 */ /* 0x002fca0000010000 */
[----:B------:R-:W1:Y:S01]  /*0f30*/  SHFL.BFLY PT, R0, R5, 0x8, 0x1f ;  /* 0x0d001f0005007f89 */ /* 0x000e6200000e0000 */
[----:B---3--:R-:W-:-:S05]  /*0f40*/  IMNMX R18, R19, R18, !PT ;  /* 0x0000001213127217 */ /* 0x008fca0007800200 */
[----:B------:R-:W3:Y:S01]  /*0f50*/  SHFL.BFLY PT, R17, R18, 0x4, 0x1f ;  /* 0x0c801f0012117f89 */ /* 0x000ee200000e0000 */
[----:B-1----:R-:W-:-:S05]  /*0f60*/  FADD.FTZ R0, R5, R0 ;  /* 0x0000000005007221 */ /* 0x002fca0000010000 */
[----:B------:R-:W1:Y:S01]  /*0f70*/  SHFL.BFLY PT, R9, R0, 0x4, 0x1f ;  /* 0x0c801f0000097f89 */ /* 0x000e6200000e0000 */
[----:B---3--:R-:W-:-:S05]  /*0f80*/  IMNMX R17, R18, R17, !PT ;  /* 0x0000001112117217 */ /* 0x008fca0007800200 */
[----:B------:R-:W3:Y:S01]  /*0f90*/  SHFL.BFLY PT, R10, R17, 0x2, 0x1f ;  /* 0x0c401f00110a7f89 */ /* 0x000ee200000e0000 */
[----:B-1----:R-:W-:-:S03]  /*0fa0*/  FADD.FTZ R9, R0, R9 ;  /* 0x0000000900097221 */ /* 0x002fc60000010000 */
[----:B------:R-:W1:Y:S04]  /*0fb0*/  S2R R0, SR_TID.X ;  /* 0x0000000000007919 */ /* 0x000e680000002100 */
[----:B------:R-:W4:Y:S01]  /*0fc0*/  SHFL.BFLY PT, R16, R9, 0x2, 0x1f ;  /* 0x0c401f0009107f89 */ /* 0x000f2200000e0000 */
[----:B---3--:R-:W-:Y:S01]  /*0fd0*/  IMNMX R10, R17, R10, !PT ;  /* 0x0000000a110a7217 */ /* 0x008fe20007800200 */
[----:B----4-:R-:W-:-:S04]  /*0fe0*/  FADD.FTZ R16, R9, R16 ;  /* 0x0000001009107221 */ /* 0x010fc80000010000 */
[----:B------:R-:W3:Y:S04]  /*0ff0*/  SHFL.BFLY PT, R9, R10, 0x1, 0x1f ;  /* 0x0c201f000a097f89 */ /* 0x000ee800000e0000 */
[----:B------:R-:W4:Y:S01]  /*1000*/  SHFL.BFLY PT, R5, R16, 0x1, 0x1f ;  /* 0x0c201f0010057f89 */ /* 0x000f2200000e0000 */
[----:B---3--:R-:W-:Y:S01]  /*1010*/  IMNMX R2, R10, R9, !PT ;  /* 0x000000090a027217 */ /* 0x008fe20007800200 */
[----:B----4-:R-:W-:-:S05]  /*1020*/  FADD.FTZ R5, R16, R5 ;  /* 0x0000000510057221 */ /* 0x010fca0000010000 */
[----:B------:R-:W-:-:S13]  /*1030*/  FSETP.NE.FTZ.AND P0, PT, R5, RZ, PT ;  /* 0x000000ff0500720b */ /* 0x000fda0003f15000 */
[----:B------:R-:W3:Y:S01]  /*1040*/  @P0 MUFU.RCP R8, R5 ;  /* 0x0000000500080308 */ /* 0x000ee20000001000 */
[----:B-1----:R-:W-:Y:S01]  /*1050*/  ISETP.GT.OR P0, PT, R0, 0xff, P1 ;  /* 0x000000ff0000780c */ /* 0x002fe20000f04670 */
[-C--:B---3--:R-:W-:Y:S02]  /*1060*/  FMUL.FTZ R0, R7, R8.reuse ;  /* 0x0000000807007220 */ /* 0x088fe40000410000 */
[----:B------:R-:W-:-:S04]  /*1070*/  FMUL.FTZ R7, R6, R8 ;  /* 0x0000000806077220 */ /* 0x000fc80000410000 */
[----:B------:R-:W1:Y:S01]  /*1080*/  MUFU.LG2 R6, R5 ;  /* 0x0000000500067308 */ /* 0x000e620000000c00 */
[----:B------:R3:W-:Y:S04]  /*1090*/  STS [R15.X4], R0 ;  /* 0x000000000f007388 */ /* 0x0007e80000004800 */
[----:B------:R3:W-:Y:S04]  /*10a0*/  STS [R12], R7 ;  /* 0x000000070c007388 */ /* 0x0007e80000000800 */
[----:B------:R3:W-:Y:S01]  /*10b0*/  @!P0 STS [R3.X4+0x800], R2 ;  /* 0x0008000203008388 */ /* 0x0007e20000004800 */
[----:B--2---:R-:W-:Y:S01]  /*10c0*/  ISETP.NE.AND P0, PT, RZ, UR4, PT ;  /* 0x00000004ff007c0c */ /* 0x004fe2000bf05270 */
[----:B-1----:R-:W-:-:S12]  /*10d0*/  FFMA.FTZ R11, R6, 0.69314718246459960938, R11 ;  /* 0x3f317218060b7823 */ /* 0x002fd8000001000b */
        /* <DEDUP_REMOVED lines=9> */
[----:B------:R-:W-:Y:S02]  /*1170*/  IMAD.MOV.U32 R0, RZ, RZ, 0x1 ;  /* 0x00000001ff007424 */ /* 0x000fe400078e00ff */
        /* <DEDUP_REMOVED lines=20> */
.L_x_33:
[----:B------:R-:W-:Y:S05]  /*12c0*/  BSYNC B0 ;  /* 0x0000000000007941 */ /* 0x000fea0003800000 */
.L_x_32:
[----:B------:R-:W-:Y:S01]  /*12d0*/  BAR.SYNC.DEFER_BLOCKING 0x0 ;  /* 0x0000000000007b1d */ /* 0x000fe20000010000 */
[----:B------:R-:W-:Y:S01]  /*12e0*/  HFMA2.MMA R9, -RZ, RZ, 0, 0 ;  /* 0x00000000ff097435 */ /* 0x000fe200000001ff */
[----:B---3--:R-:W-:Y:S01]  /*12f0*/  IMAD.MOV.U32 R12, RZ, RZ, RZ ;  /* 0x000000ffff0c7224 */ /* 0x008fe200078e00ff */
[----:B-1----:R-:W-:-:S03]  /*1300*/  CS2R R10, SRZ ;  /* 0x00000000000a7805 */ /* 0x002fc6000001ff00 */
        /* <DEDUP_REMOVED lines=20> */
.L_x_38:
        /* <DEDUP_REMOVED lines=129> */
.L_x_37:
[----:B------:R-:W-:Y:S05]  /*1c60*/  BSYNC B0 ;  /* 0x0000000000007941 */ /* 0x000fea0003800000 */
.L_x_36:
        /* <DEDUP_REMOVED lines=8> */
.L_x_39:
        /* <DEDUP_REMOVED lines=43> */
.L_x_35:
[----:B------:R-:W-:Y:S05]  /*1fa0*/  BSYNC B1 ;  /* 0x0000000000017941 */ /* 0x000fea0003800000 */
.L_x_34:
        /* <DEDUP_REMOVED lines=24> */
.L_x_31:
[----:B-1----:R-:W-:Y:S02]  /*2130*/  MOV R6, 0x2150 ;  /* 0x0000215000067802 */ /* 0x002fe40000000f00 */
[----:B------:R-:W-:Y:S05]  /*2140*/  CALL.REL.NOINC `($__internal_2_$__cuda_sm70_shflsync_bfly_p) ;  /* 0x0000001000007944 */ /* 0x000fea0003c00000 */
[----:B-12---:R-:W-:Y:S05]  /*2150*/  BRA `(.L_x_40) ;  /* 0xffffebe000007947 */ /* 0x006fea000383ffff */
        .weak           $__internal_2_$__cuda_sm70_shflsync_bfly_p
        .type           $__internal_2_$__cuda_sm70_shflsync_bfly_p,@function
        .size           $__internal_2_$__cuda_sm70_shflsync_bfly_p,(.L_x_1786 - $__internal_2_$__cuda_sm70_shflsync_bfly_p)
$__internal_2_$__cuda_sm70_shflsync_bfly_p:
[----:B------:R-:W-:Y:S01]  /*2160*/  HFMA2.MMA R11, -RZ, RZ, 0, 0 ;  /* 0x00000000ff0b7435 */ /* 0x000fe200000001ff */
[----:B------:R-:W-:Y:S01]  /*2170*/  MOV R10, R6 ;  /* 0x00000006000a7202 */ /* 0x000fe20000000f00 */
[----:B------:R1:W2:Y:S04]  /*2180*/  SHFL.BFLY PT, R7, R5, 0x10, 0x1f ;  /* 0x0e001f0005077f89 */ /* 0x0002a800000e0000 */
[----:B------:R-:W-:Y:S05]  /*2190*/  RET.REL.NODEC R10 `(_ZN7cutlass13device_kernelIN5flash19FlashAttnFwdCombineIN4cute5tupleIJNS3_1CILi8EEENS5_ILi128EEEEEELi6ELi256ELi1ELb0ELb0ENS_10bfloat16_tEfNS_4arch4Sm90EEEEEvNT_6ParamsE) ;  /* 0xffffde600a007950 */ /* 0x000fea0003c3ffff */
.L_x_41:
        /* <DEDUP_REMOVED lines=14> */
.L_x_1786:


//--------------------- .text._ZN7cutlass13device_kernelIN5flash19FlashAttnFwdCombineIN4cute5tupleIJNS3_1CILi8EEENS5_ILi128EEEEEELi5ELi256ELi1ELb0ELb0ENS_10bfloat16_tEfNS_4arch4Sm90EEEEEvNT_6ParamsE --------------------------
	.section	.text._ZN7cutlass13device_kernelIN5flash19FlashAttnFwdCombineIN4cute5tupleIJNS3_1CILi8EEENS5_ILi128EEEEEELi5ELi256ELi1ELb0ELb0ENS_10bfloat16_tEfNS_4arch4Sm90EEEEEvNT_6ParamsE,"ax",@progbits
	.sectioninfo	@"SHI_REGISTERS=48"
	.align	128
.text._ZN7cutlass13device_kernelIN5flash19FlashAttnFwdCombineIN4cute5tupleIJNS3_1CILi8EEENS5_ILi128EEEEEELi5ELi256ELi1ELb0ELb0ENS_10bfloat16_tEfNS_4arch4Sm90EEEEEvNT_6ParamsE:
        .type           _ZN7cutlass13device_kernelIN5flash19FlashAttnFwdCombineIN4cute5tupleIJNS3_1CILi8EEENS5_ILi128EEEEEELi5ELi256ELi1ELb0ELb0ENS_10bfloat16_tEfNS_4arch4Sm90EEEEEvNT_6ParamsE,@function
        .size           _ZN7cutlass13device_kernelIN5flash19FlashAttnFwdCombineIN4cute5tupleIJNS3_1CILi8EEENS5_ILi128EEEEEELi5ELi256ELi1ELb0ELb0ENS_10bfloat16_tEfNS_4arch4Sm90EEEEEvNT_6ParamsE,(.L_x_1788 - _ZN7cutlass13device_kernelIN5flash19FlashAttnFwdCombineIN4cute5tupleIJNS3_1CILi8EEENS5_ILi128EEEEEELi5ELi256ELi1ELb0ELb0ENS_10bfloat16_tEfNS_4arch4Sm90EEEEEvNT_6ParamsE)
        .other          _ZN7cutlass13device_kernelIN5flash19FlashAttnFwdCombineIN4cute5tupleIJNS3_1CILi8EEENS5_ILi128EEEEEELi5ELi256ELi1ELb0ELb0ENS_10bfloat16_tEfNS_4arch4Sm90EEEEEvNT_6ParamsE,@"STO_CUDA_ENTRY STV_DEFAULT"
_ZN7cutlass13device_kernelIN5flash19FlashAttnFwdCombineIN4cute5tupleIJNS3_1CILi8EEENS5_ILi128EEEEEELi5ELi256ELi1ELb0ELb0ENS_10bfloat16_tEfNS_4arch4Sm90EEEEEvNT_6ParamsE:
        /* <DEDUP_REMOVED lines=58> */
.L_x_42:
[----:B------:R-:W-:Y:S01]  /*03a0*/  SHF.R.S32.HI R7, RZ, 0x1f, R2 ;  /* 0x0000001fff077819 */ /* 0x000fe20000011402 */
[----:B------:R-:W-:Y:S01]  /*03b0*/  BSSY B0, `(.L_x_43) ;  /* 0x0000030000007945 */ /* 0x000fe20003800000 */
[----:B-----5:R-:W-:Y:S02]  /*03c0*/  SHF.R.S32.HI R34, RZ, 0x1f, R33 ;  /* 0x0000001fff227819 */ /* 0x020fe40000011421 */
[----:B------:R-:W-:-:S04]  /*03d0*/  LEA.HI R4, R7, R2, RZ, 0x3 ;  /* 0x0000000207047211 */ /* 0x000fc800078f18ff */
[----:B------:R-:W-:-:S05]  /*03e0*/  LOP3.LUT R3, R4, 0xfffffff8, RZ, 0xc0, !PT ;  /* 0xfffffff804037812 */ /* 0x000fca00078ec0ff */
[----:B------:R-:W-:-:S04]  /*03f0*/  IMAD.IADD R3, R2, 0x1, -R3 ;  /* 0x0000000102037824 */ /* 0x000fc800078e0a03 */
[----:B------:R-:W-:-:S05]  /*0400*/  IMAD R3, R18, 0x8, R3 ;  /* 0x0000000812037824 */ /* 0x000fca00078e0203 */
[----:B------:R-:W-:-:S13]  /*0410*/  ISETP.GE.AND P0, PT, R3, R17, PT ;  /* 0x000000110300720c */ /* 0x000fda0003f06270 */
[----:B------:R-:W-:Y:S05]  /*0420*/  @P0 BRA `(.L_x_44) ;  /* 0x0000028000000947 */ /* 0x000fea0003800000 */
[----:B------:R-:W-:Y:S01]  /*0430*/  SHF.R.S32.HI R4, RZ, 0x3, R4 ;  /* 0x00000003ff047819 */ /* 0x000fe20000011404 */
[----:B------:R-:W-:Y:S02]  /*0440*/  IMAD.MOV.U32 R0, RZ, RZ, 0x1 ;  /* 0x00000001ff007424 */ /* 0x000fe400078e00ff */
[----:B------:R-:W-:Y:S01]  /*0450*/  IMAD.MOV.U32 R6, RZ, RZ, R3 ;  /* 0x000000ffff067224 */ /* 0x000fe200078e0003 */
[C---:B------:R-:W-:Y:S01]  /*0460*/  ISETP.GE.AND P0, PT, R4.reuse, R16, PT ;  /* 0x000000100400720c */ /* 0x040fe20003f06270 */
[----:B------:R-:W-:Y:S01]  /*0470*/  IMAD.SHL.U32 R5, R4, 0x8, RZ ;  /* 0x0000000804057824 */ /* 0x000fe200078e00ff */
[----:B------:R-:W-:Y:S02]  /*0480*/  ISETP.NE.AND P1, PT, R0, c[0x0][0x208], PT ;  /* 0x0000820000007a0c */ /* 0x000fe40003f25270 */
[----:B------:R-:W-:Y:S02]  /*0490*/  SHF.R.U32.HI R0, RZ, 0x2, R4 ;  /* 0x00000002ff007819 */ /* 0x000fe40000011604 */
[----:B------:R-:W-:-:S04]  /*04a0*/  LOP3.LUT R5, R5, 0xf8, RZ, 0xc0, !PT ;  /* 0x000000f805057812 */ /* 0x000fc800078ec0ff */
[----:B------:R-:W-:-:S03]  /*04b0*/  LOP3.LUT R5, R5, 0x7, R2, 0xf8, !PT ;  /* 0x0000000705057812 */ /* 0x000fc600078ef802 */
[----:B------:R-:W-:Y:S01]  /*04c0*/  @P0 IMAD.MOV.U32 R8, RZ, RZ, -0x800000 ;  /* 0xff800000ff080424 */ /* 0x000fe200078e00ff */
[----:B------:R-:W-:Y:S01]  /*04d0*/  LOP3.LUT R5, R5, 0x7, R0, 0x78, !PT ;  /* 0x0000000705057812 */ /* 0x000fe200078e7800 */
[----:B------:R-:W-:-:S04]  /*04e0*/  @P1 IMAD.HI.U32 R0, R3, c[0x0][0x20c], RZ ;  /* 0x0000830003001a27 */ /* 0x000fc800078e00ff */
[----:B------:R1:W-:Y:S01]  /*04f0*/  @P0 STS [R5.X4], R8 ;  /* 0x0000000805000388 */ /* 0x0003e20000004800 */
[----:B------:R-:W-:-:S05]  /*0500*/  @P1 SHF.R.U32.HI R6, RZ, c[0x0][0x210], R0 ;  /* 0x00008400ff061a19 */ /* 0x000fca0000011600 */
[----:B------:R-:W-:-:S04]  /*0510*/  IMAD.MOV R0, RZ, RZ, -R6 ;  /* 0x000000ffff007224 */ /* 0x000fc800078e0a06 */
[----:B------:R-:W-:Y:S01]  /*0520*/  IMAD R0, R0, c[0x0][0x208], R3 ;  /* 0x0000820000007a24 */ /* 0x000fe200078e0203 */
[----:B------:R-:W-:Y:S05]  /*0530*/  @P0 BRA `(.L_x_44) ;  /* 0x0000017000000947 */ /* 0x000fea0003800000 */
[----:B------:R-:W-:Y:S01]  /*0540*/  SHF.R.S32.HI R3, RZ, 0x1f, R4 ;  /* 0x0000001fff037819 */ /* 0x000fe20000011404 */
[----:B-1----:R-:W-:Y:S01]  /*0550*/  IMAD.WIDE.U32 R8, R4, c[0x0][0x1b8], RZ ;  /* 0x00006e0004087a25 */ /* 0x002fe200078e00ff */
[----:B------:R-:W-:-:S03]  /*0560*/  SHF.L.U32 R5, R5, 0x2, RZ ;  /* 0x0000000205057819 */ /* 0x000fc600000006ff */
[----:B------:R-:W-:-:S04]  /*0570*/  IMAD R3, R3, c[0x0][0x1b8], RZ ;  /* 0x00006e0003037a24 */ /* 0x000fc800078e02ff */
[----:B------:R-:W-:Y:S02]  /*0580*/  IMAD R3, R4, c[0x0][0x1bc], R3 ;  /* 0x00006f0004037a24 */ /* 0x000fe400078e0203 */
[----:B------:R-:W-:-:S03]  /*0590*/  IMAD R4, R34, c[0x0][0x1c8], RZ ;  /* 0x0000720022047a24 */ /* 0x000fc600078e02ff */
[----:B------:R-:W-:Y:S01]  /*05a0*/  IADD3 R9, R9, R3, RZ ;  /* 0x0000000309097210 */ /* 0x000fe20007ffe0ff */
[----:B------:R-:W-:Y:S01]  /*05b0*/  IMAD R4, R33, c[0x0][0x1cc], R4 ;  /* 0x0000730021047a24 */ /* 0x000fe200078e0204 */
[----:B------:R-:W-:-:S03]  /*05c0*/  SHF.R.S32.HI R3, RZ, 0x1f, R6 ;  /* 0x0000001fff037819 */ /* 0x000fc60000011406 */
[----:B------:R-:W-:-:S04]  /*05d0*/  IMAD.WIDE.U32 R8, R33, c[0x0][0x1c8], R8 ;  /* 0x0000720021087a25 */ /* 0x000fc800078e0008 */
[----:B------:R-:W-:Y:S01]  /*05e0*/  IMAD R3, R3, c[0x0][0x1c0], RZ ;  /* 0x0000700003037a24 */ /* 0x000fe200078e02ff */
[----:B------:R-:W-:Y:S02]  /*05f0*/  IADD3 R9, R9, R4, RZ ;  /* 0x0000000409097210 */ /* 0x000fe40007ffe0ff */
[----:B------:R-:W-:Y:S01]  /*0600*/  SHF.R.S32.HI R4, RZ, 0x1f, R0 ;  /* 0x0000001fff047819 */ /* 0x000fe20000011400 */
[C---:B------:R-:W-:Y:S02]  /*0610*/  IMAD R3, R6.reuse, c[0x0][0x1c4], R3 ;  /* 0x0000710006037a24 */ /* 0x040fe400078e0203 */
[----:B------:R-:W-:-:S05]  /*0620*/  IMAD.WIDE.U32 R8, R6, c[0x0][0x1c0], R8 ;  /* 0x0000700006087a25 */ /* 0x000fca00078e0008 */
[----:B------:R-:W-:-:S04]  /*0630*/  IADD3 R0, P0, R0, R8, RZ ;  /* 0x0000000800007210 */ /* 0x000fc80007f1e0ff */
[----:B------:R-:W-:Y:S02]  /*0640*/  IADD3.X R3, R4, R9, R3, P0, !PT ;  /* 0x0000000904037210 */ /* 0x000fe400007fe403 */
[----:B------:R-:W-:-:S04]  /*0650*/  LEA R8, P0, R0, c[0x0][0x1a0], 0x2 ;  /* 0x0000680000087a11 */ /* 0x000fc800078010ff */
[----:B------:R-:W-:-:S05]  /*0660*/  LEA.HI.X R9, R0, c[0x0][0x1a4], R3, 0x2, P0 ;  /* 0x0000690000097a11 */ /* 0x000fca00000f1403 */
[----:B------:R-:W-:Y:S01]  /*0670*/  @!PT LDS RZ, [RZ] ;  /* 0x00000000fffff984 */ /* 0x000fe20000000800 */
[----:B------:R-:W-:Y:S01]  /*0680*/  @!PT LDS RZ, [RZ] ;  /* 0x00000000fffff984 */ /* 0x000fe20000000800 */
[----:B------:R-:W-:Y:S01]  /*0690*/  @!PT LDS RZ, [RZ] ;  /* 0x00000000fffff984 */ /* 0x000fe20000000800 */
[----:B------:R1:W-:Y:S04]  /*06a0*/  LDGSTS.E.LTC128B [R5], [R8.64] ;  /* 0x0000000008057fae */ /* 0x0003e8000b921964 */
.L_x_44:
[----:B------:R-:W-:Y:S05]  /*06b0*/  BSYNC B0 ;  /* 0x0000000000007941 */ /* 0x000fea0003800000 */
.L_x_43:
[----:B------:R-:W-:Y:S01]  /*06c0*/  IMAD.MOV.U32 R0, RZ, RZ, 0x1 ;  /* 0x00000001ff007424 */ /* 0x000fe200078e00ff */
[----:B------:R-:W-:Y:S01]  /*06d0*/  LEA.HI R7, R7, R2, RZ, 0x5 ;  /* 0x0000000207077211 */ /* 0x000fe200078f28ff */
[----:B------:R-:W-:Y:S01]  /*06e0*/  IMAD.SHL.U32 R4, R19, 0x80, RZ ;  /* 0x0000008013047824 */ /* 0x000fe200078e00ff */
[----:B------:R-:W0:Y:S02]  /*06f0*/  LDGDEPBAR ;  /* 0x00000000000079af */ /* 0x000e240000000000 */
[----:B------:R-:W-:Y:S01]  /*0700*/  ISETP.NE.AND P1, PT, R0, c[0x0][0x208], PT ;  /* 0x0000820000007a0c */ /* 0x000fe20003f25270 */
[----:B------:R-:W-:Y:S01]  /*0710*/  IMAD R0, R34, c[0x0][0x198], RZ ;  /* 0x0000660022007a24 */ /* 0x000fe200078e02ff */
[----:B------:R-:W-:Y:S02]  /*0720*/  SHF.R.S32.HI R3, RZ, 0x5, R7 ;  /* 0x00000005ff037819 */ /* 0x000fe40000011407 */
[----:B-1----:R-:W-:Y:S01]  /*0730*/  SHF.R.S32.HI R5, RZ, 0x1f, R4 ;  /* 0x0000001fff057819 */ /* 0x002fe20000011404 */
        /* <DEDUP_REMOVED lines=10> */
[----:B------:R-:W-:Y:S02]  /*07e0*/  IMAD.SHL.U32 R14, R2, 0x4, RZ ;  /* 0x00000004020e7824 */ /* 0x000fe400078e00ff */
        /* <DEDUP_REMOVED lines=39> */
[----:B------:R-:W-:Y:S01]  /*0a60*/  IMAD.SHL.U32 R6, R2, 0x8, RZ ;  /* 0x0000000802067824 */ /* 0x000fe200078e00ff */
[----:B------:R-:W-:-:S02]  /*0a70*/  SHF.R.U32.HI R0, RZ, 0x2, R2 ;  /* 0x00000002ff007819 */ /* 0x000fc40000011602 */
[----:B------:R-:W0:Y:S02]  /*0a80*/  LDGDEPBAR ;  /* 0x00000000000079af */ /* 0x000e240000000000 */
[----:B------:R-:W-:Y:S02]  /*0a90*/  LOP3.LUT R6, R6, 0xf8, RZ, 0xc0, !PT ;  /* 0x000000f806067812 */ /* 0x000fe400078ec0ff */
[----:B------:R2:W-:Y:S04]  /*0aa0*/  @!P4 LDGSTS.E.BYPASS.LTC128B.128 [R7+0x1420], [R18.64] ;  /* 0x014200001207cfae */ /* 0x0005e8000b901d64 */
[----:B------:R-:W0:Y:S04]  /*0ab0*/  LDGDEPBAR ;  /* 0x00000000000079af */ /* 0x000e280000000000 */
[----:B------:R2:W-:Y:S04]  /*0ac0*/  @!P3 LDGSTS.E.BYPASS.LTC128B.128 [R5+0x2420], [R16.64] ;  /* 0x024200001005bfae */ /* 0x0005e8000b901d64 */
[----:B------:R-:W0:Y:S01]  /*0ad0*/  LDGDEPBAR ;  /* 0x00000000000079af */ /* 0x000e220000000000 */
[----:B-1----:R-:W-:-:S04]  /*0ae0*/  LOP3.LUT R11, R6, 0x7, R3, 0xf8, !PT ;  /* 0x00000007060b7812 */ /* 0x002fc800078ef803 */
[----:B------:R-:W-:Y:S01]  /*0af0*/  LOP3.LUT R11, R11, 0x7, R0, 0x78, !PT ;  /* 0x000000070b0b7812 */ /* 0x000fe200078e7800 */
[----:B------:R-:W-:-:S04]  /*0b00*/  DEPBAR.LE SB0, 0x3 ;  /* 0x000080c00000791a */ /* 0x000fc80000000000 */
[----:B------:R-:W-:Y:S01]  /*0b10*/  WARPSYNC 0xffffffff ;  /* 0xffffffff00007948 */ /* 0x000fe20003800000 */
[----:B------:R-:W-:Y:S06]  /*0b20*/  BAR.SYNC.DEFER_BLOCKING 0x0 ;  /* 0x0000000000007b1d */ /* 0x000fec0000010000 */
[----:B------:R2:W1:Y:S01]  /*0b30*/  LDS R0, [R11.X4] ;  /* 0x000000000b007984 */ /* 0x0004620000004800 */
[----:B------:R-:W-:Y:S05]  /*0b40*/  BRA.DIV ~URZ, `(.L_x_45) ;  /* 0x000013827f007947 */ /* 0x000fea000b800000 */
[----:B-12---:R1:W2:Y:S02]  /*0b50*/  SHFL.BFLY PT, R5, R0, 0x10, 0x1f ;  /* 0x0e001f0000057f89 */ /* 0x0062a400000e0000 */
.L_x_54:
[----:B--2---:R-:W-:Y:S01]  /*0b60*/  FMNMX.FTZ R12, R0, R5, !PT ;  /* 0x00000005000c7209 */ /* 0x004fe20007810000 */
[----:B------:R-:W2:Y:S01]  /*0b70*/  S2UR UR4, SR_CTAID.Y ;  /* 0x00000000000479c3 */ /* 0x000ea20000002600 */
[----:B------:R-:W-:-:S03]  /*0b80*/  ISETP.NE.AND P1, PT, R2, RZ, PT ;  /* 0x000000ff0200720c */ /* 0x000fc60003f25270 */
[----:B------:R-:W3:Y:S02]  /*0b90*/  SHFL.BFLY PT, R9, R12, 0x8, 0x1f ;  /* 0x0d001f000c097f89 */ /* 0x000ee400000e0000 */
        /* <DEDUP_REMOVED lines=8> */
[----:B------:R-:W-:Y:S02]  /*0c20*/  FSEL R5, R10, RZ, P0 ;  /* 0x000000ff0a057208 */ /* 0x000fe40000000000 */
[----:B------:R-:W-:-:S03]  /*0c30*/  FSETP.NEU.FTZ.AND P0, PT, R0, -INF , PT ;  /* 0xff8000000000780b */ /* 0x000fc60003f1d000 */
[----:B------:R-:W-:Y:S01]  /*0c40*/  FADD.FTZ R6, R0, -R5 ;  /* 0x8000000500067221 */ /* 0x000fe20000010000 */
[----:B------:R-:W-:-:S03]  /*0c50*/  SEL R9, R2, 0xffffffff, P0 ;  /* 0xffffffff02097807 */ /* 0x000fc60000000000 */
[----:B------:R-:W-:Y:S02]  /*0c60*/  FMUL.FTZ R6, R6, 1.4426950216293334961 ;  /* 0x3fb8aa3b06067820 */ /* 0x000fe40000410000 */
[----:B------:R-:W3:Y:S04]  /*0c70*/  SHFL.BFLY PT, R8, R9, 0x10, 0x1f ;  /* 0x0e001f0009087f89 */ /* 0x000ee800000e0000 */
[----:B------:R-:W4:Y:S02]  /*0c80*/  MUFU.EX2 R6, R6 ;  /* 0x0000000600067308 */ /* 0x000f240000000800 */
[----:B----4-:R-:W-:Y:S01]  /*0c90*/  FADD.FTZ R12, RZ, R6 ;  /* 0x00000006ff0c7221 */ /* 0x010fe20000010000 */
[----:B---3--:R-:W-:-:S04]  /*0ca0*/  IMNMX R8, R9, R8, !PT ;  /* 0x0000000809087217 */ /* 0x008fc80007800200 */
[----:B------:R-:W3:Y:S04]  /*0cb0*/  SHFL.BFLY PT, R5, R12, 0x10, 0x1f ;  /* 0x0e001f000c057f89 */ /* 0x000ee800000e0000 */
[----:B------:R-:W4:Y:S01]  /*0cc0*/  SHFL.BFLY PT, R15, R8, 0x8, 0x1f ;  /* 0x0d001f00080f7f89 */ /* 0x000f2200000e0000 */
[----:B---3--:R-:W-:Y:S01]  /*0cd0*/  FADD.FTZ R5, R12, R5 ;  /* 0x000000050c057221 */ /* 0x008fe20000010000 */
[----:B----4-:R-:W-:-:S04]  /*0ce0*/  IMNMX R15, R8, R15, !PT ;  /* 0x0000000f080f7217 */ /* 0x010fc80007800200 */
[----:B-1----:R-:W1:Y:S04]  /*0cf0*/  SHFL.BFLY PT, R0, R5, 0x8, 0x1f ;  /* 0x0d001f0005007f89 */ /* 0x002e6800000e0000 */
[----:B------:R-:W3:Y:S01]  /*0d00*/  SHFL.BFLY PT, R12, R15, 0x4, 0x1f ;  /* 0x0c801f000f0c7f89 */ /* 0x000ee200000e0000 */
[----:B-1----:R-:W-:Y:S01]  /*0d10*/  FADD.FTZ R0, R5, R0 ;  /* 0x0000000005007221 */ /* 0x002fe20000010000 */
[----:B---3--:R-:W-:-:S04]  /*0d20*/  IMNMX R12, R15, R12, !PT ;  /* 0x0000000c0f0c7217 */ /* 0x008fc80007800200 */
[----:B------:R-:W1:Y:S04]  /*0d30*/  SHFL.BFLY PT, R7, R0, 0x4, 0x1f ;  /* 0x0c801f0000077f89 */ /* 0x000e6800000e0000 */
[----:B------:R-:W3:Y:S01]  /*0d40*/  SHFL.BFLY PT, R9, R12, 0x2, 0x1f ;  /* 0x0c401f000c097f89 */ /* 0x000ee200000e0000 */
[----:B-1----:R-:W-:-:S03]  /*0d50*/  FADD.FTZ R7, R0, R7 ;  /* 0x0000000700077221 */ /* 0x002fc60000010000 */
[----:B------:R-:W1:Y:S01]  /*0d60*/  S2R R0, SR_TID.X ;  /* 0x0000000000007919 */ /* 0x000e620000002100 */
[----:B---3--:R-:W-:-:S03]  /*0d70*/  IMNMX R9, R12, R9, !PT ;  /* 0x000000090c097217 */ /* 0x008fc60007800200 */
[----:B------:R-:W3:Y:S04]  /*0d80*/  SHFL.BFLY PT, R16, R7, 0x2, 0x1f ;  /* 0x0c401f0007107f89 */ /* 0x000ee800000e0000 */
[----:B------:R-:W4:Y:S01]  /*0d90*/  SHFL.BFLY PT, R8, R9, 0x1, 0x1f ;  /* 0x0c201f0009087f89 */ /* 0x000f2200000e0000 */
[----:B---3--:R-:W-:Y:S02]  /*0da0*/  FADD.FTZ R16, R7, R16 ;  /* 0x0000001007107221 */ /* 0x008fe40000010000 */
[----:B------:R-:W-:Y:S01]  /*0db0*/  IMAD.MOV.U32 R7, RZ, RZ, RZ ;  /* 0x000000ffff077224 */ /* 0x000fe200078e00ff */
[----:B----4-:R-:W-:Y:S02]  /*0dc0*/  IMNMX R8, R9, R8, !PT ;  /* 0x0000000809087217 */ /* 0x010fe40007800200 */
[----:B------:R-:W3:Y:S02]  /*0dd0*/  SHFL.BFLY PT, R5, R16, 0x1, 0x1f ;  /* 0x0c201f0010057f89 */ /* 0x000ee400000e0000 */
[----:B---3--:R-:W-:-:S05]  /*0de0*/  FADD.FTZ R5, R16, R5 ;  /* 0x0000000510057221 */ /* 0x008fca0000010000 */
[----:B------:R-:W-:-:S13]  /*0df0*/  FSETP.NE.FTZ.AND P0, PT, R5, RZ, PT ;  /* 0x000000ff0500720b */ /* 0x000fda0003f15000 */
[----:B------:R-:W3:Y:S01]  /*0e00*/  @P0 MUFU.RCP R7, R5 ;  /* 0x0000000500070308 */ /* 0x000ee20000001000 */
[----:B-1----:R-:W-:Y:S01]  /*0e10*/  ISETP.GT.OR P0, PT, R0, 0xff, P1 ;  /* 0x000000ff0000780c */ /* 0x002fe20000f04670 */
[----:B---3--:R-:W-:-:S06]  /*0e20*/  FMUL.FTZ R6, R6, R7 ;  /* 0x0000000706067220 */ /* 0x008fcc0000410000 */
[----:B------:R-:W1:Y:S01]  /*0e30*/  MUFU.LG2 R7, R5 ;  /* 0x0000000500077308 */ /* 0x000e620000000c00 */
[----:B------:R3:W-:Y:S05]  /*0e40*/  STS [R11.X4], R6 ;  /* 0x000000060b007388 */ /* 0x0007ea0000004800 */
[----:B------:R3:W-:Y:S01]  /*0e50*/  @!P0 STS [R3.X4+0x400], R8 ;  /* 0x0004000803008388 */ /* 0x0007e20000004800 */
[----:B--2---:R-:W-:Y:S01]  /*0e60*/  ISETP.NE.AND P0, PT, RZ, UR4, PT ;  /* 0x00000004ff007c0c */ /* 0x004fe2000bf05270 */
[----:B-1----:R-:W-:-:S12]  /*0e70*/  FFMA.FTZ R10, R7, 0.69314718246459960938, R10 ;  /* 0x3f317218070a7823 */ /* 0x002fd8000001000a */
[----:B------:R-:W-:Y:S05]  /*0e80*/  @P0 BRA `(.L_x_46) ;  /* 0x000001e000000947 */ /* 0x000fea0003800000 */
[----:B------:R-:W1:Y:S01]  /*0e90*/  S2R R2, SR_CTAID.X ;  /* 0x0000000000027919 */ /* 0x000e620000002500 */
        /* <DEDUP_REMOVED lines=8> */
[----:B---3--:R-:W-:Y:S02]  /*0f20*/  IMAD R8, R34, c[0x0][0x200], RZ ;  /* 0x0000800022087a24 */ /* 0x008fe400078e02ff */
        /* <DEDUP_REMOVED lines=19> */
.L_x_47:
[----:B------:R-:W-:Y:S05]  /*1060*/  BSYNC B0 ;  /* 0x0000000000007941 */ /* 0x000fea0003800000 */
.L_x_46:
[----:B------:R-:W-:Y:S01]  /*1070*/  BAR.SYNC.DEFER_BLOCKING 0x0 ;  /* 0x0000000000007b1d */ /* 0x000fe20000010000 */
[----:B------:R-:W-:Y:S01]  /*1080*/  HFMA2.MMA R9, -RZ, RZ, 0, 0 ;  /* 0x00000000ff097435 */ /* 0x000fe200000001ff */
[----:B------:R-:W-:Y:S01]  /*1090*/  IMAD.MOV.U32 R12, RZ, RZ, RZ ;  /* 0x000000ffff0c7224 */ /* 0x000fe200078e00ff */
[----:B-1-3--:R-:W-:-:S03]  /*10a0*/  CS2R R10, SRZ ;  /* 0x00000000000a7805 */ /* 0x00afc6000001ff00 */
        /* <DEDUP_REMOVED lines=20> */
.L_x_52:
        /* <DEDUP_REMOVED lines=129> */
.L_x_51:
[----:B------:R-:W-:Y:S05]  /*1a00*/  BSYNC B0 ;  /* 0x0000000000007941 */ /* 0x000fea0003800000 */
.L_x_50:
        /* <DEDUP_REMOVED lines=8> */
.L_x_53:
        /* <DEDUP_REMOVED lines=43> */
.L_x_49:
[----:B------:R-:W-:Y:S05]  /*1d40*/  BSYNC B1 ;  /* 0x0000000000017941 */ /* 0x000fea0003800000 */
.L_x_48:
        /* <DEDUP_REMOVED lines=24> */
.L_x_45:
[----:B------:R-:W-:Y:S02]  /*1ed0*/  MOV R6, 0x1ef0 ;  /* 0x00001ef000067802 */ /* 0x000fe40000000f00 */
[----:B-12---:R-:W-:Y:S05]  /*1ee0*/  CALL.REL.NOINC `($__internal_3_$__cuda_sm70_shflsync_bfly_p) ;  /* 0x0000001000007944 */ /* 0x006fea0003c00000 */
[----:B-12---:R-:W-:Y:S05]  /*1ef0*/  BRA `(.L_x_54) ;  /* 0xffffec6000007947 */ /* 0x006fea000383ffff */
        .weak           $__internal_3_$__cuda_sm70_shflsync_bfly_p
        .type           $__internal_3_$__cuda_sm70_shflsync_bfly_p,@function
        .size           $__internal_3_$__cuda_sm70_shflsync_bfly_p,(.L_x_1788 - $__internal_3_$__cuda_sm70_shflsync_bfly_p)
$__internal_3_$__cuda_sm70_shflsync_bfly_p:
[----:B------:R-:W-:Y:S01]  /*1f00*/  MOV R7, 0x0 ;  /* 0x0000000000077802 */ /* 0x000fe20000000f00 */
[----:B------:R1:W2:Y:S03]  /*1f10*/  SHFL.BFLY PT, R5, R0, 0x10, 0x1f ;  /* 0x0e001f0000057f89 */ /* 0x0002a600000e0000 */
[----:B------:R-:W-:Y:S05]  /*1f20*/  RET.REL.NODEC R6 `(_ZN7cutlass13device_kernelIN5flash19FlashAttnFwdCombineIN4cute5tupleIJNS3_1CILi8EEENS5_ILi128EEEEEELi5ELi256ELi1ELb0ELb0ENS_10bfloat16_tEfNS_4arch4Sm90EEEEEvNT_6ParamsE) ;  /* 0xffffe0d006007950 */ /* 0x000fea0003c3ffff */
.L_x_55:
        /* <DEDUP_REMOVED lines=13> */
.L_x_1788:


//--------------------- .text._ZN7cutlass13device_kernelIN5flash19FlashAttnFwdCombineIN4cute5tupleIJNS3_1CILi8EEENS5_ILi128EEEEEELi8ELi256ELi1ELb0ELb1ENS_10bfloat16_tEfNS_4arch4Sm90EEEEEvNT_6ParamsE --------------------------
	.section	.text._ZN7cutlass13device_kernelIN5flash19FlashAttnFwdCombineIN4cute5tupleIJNS3_1CILi8EEENS5_ILi128EEEEEELi8ELi256ELi1ELb0ELb1ENS_10bfloat16_tEfNS_4arch4Sm90EEEEEvNT_6ParamsE,"ax",@progbits
	.sectioninfo	@"SHI_REGISTERS=48"
	.align	128
.text._ZN7cutlass13device_kernelIN5flash19FlashAttnFwdCombineIN4cute5tupleIJNS3_1CILi8EEENS5_ILi128EEEEEELi8ELi256ELi1ELb0ELb1ENS_10bfloat16_tEfNS_4arch4Sm90EEEEEvNT_6ParamsE:
        .type           _ZN7cutlass13device_kernelIN5flash19FlashAttnFwdCombineIN4cute5tupleIJNS3_1CILi8EEENS5_ILi128EEEEEELi8ELi256ELi1ELb0ELb1ENS_10bfloat16_tEfNS_4arch4Sm90EEEEEvNT_6ParamsE,@function
        .size           _ZN7cutlass13device_kernelIN5flash19FlashAttnFwdCombineIN4cute5tupleIJNS3_1CILi8EEENS5_ILi128EEEEEELi8ELi256ELi1ELb0ELb1ENS_10bfloat16_tEfNS_4arch4Sm90EEEEEvNT_6ParamsE,(.L_x_1790 - _ZN7cutlass13device_kernelIN5flash19FlashAttnFwdCombineIN4cute5tupleIJNS3_1CILi8EEENS5_ILi128EEEEEELi8ELi256ELi1ELb0ELb1ENS_10bfloat16_tEfNS_4arch4Sm90EEEEEvNT_6ParamsE)
        .other          _ZN7cutlass13device_kernelIN5flash19FlashAttnFwdCombineIN4cute5tupleIJNS3_1CILi8EEENS5_ILi128EEEEEELi8ELi256ELi1ELb0ELb1ENS_10bfloat16_tEfNS_4arch4Sm90EEEEEvNT_6ParamsE,@"STO_CUDA_ENTRY STV_DEFAULT"
_ZN7cutlass13device_kernelIN5flash19FlashAttnFwdCombineIN4cute5tupleIJNS3_1CILi8EEENS5_ILi128EEEEEELi8ELi256ELi1ELb0ELb1ENS_10bfloat16_tEfNS_4arch4Sm90EEEEEvNT_6ParamsE:
[----:B------:R-:W-:Y:S02]  /*0000*/  MOV R1, c[0x0][0x28] ;  /* 0x00000a0000017a02 */ /* 0x000fe40000000f00 */
[----:B------:R-:W1:Y:S01]  /*0010*/  S2R R3, SR_CTAID.Z ;  /* 0x0000000000037919 */ /* 0x000e620000002700 */
[----:B------:R-:W-:Y:S01]  /*0020*/  ISETP.NE.U32.AND P1, PT, RZ, c[0x0][0x230], PT ;  /* 0x00008c00ff007a0c */ /* 0x000fe20003f25070 */
[----:B------:R-:W-:Y:S01]  /*0030*/  ULDC.64 UR38, c[0x0][0x118] ;  /* 0x0000460000267ab9 */ /* 0x000fe20000000a00 */
[----:B------:R-:W-:Y:S02]  /*0040*/  ISETP.NE.U32.AND P0, PT, RZ, c[0x0][0x238], PT ;  /* 0x00008e00ff007a0c */ /* 0x000fe40003f05070 */
[----:B------:R-:W-:Y:S02]  /*0050*/  ISETP.NE.AND.EX P1, PT, RZ, c[0x0][0x234], PT, P1 ;  /* 0x00008d00ff007a0c */ /* 0x000fe40003f25310 */
[----:B------:R-:W-:-:S11]  /*0060*/  ISETP.NE.AND.EX P0, PT, RZ, c[0x0][0x23c], PT, P0 ;  /* 0x00008f00ff007a0c */ /* 0x000fd60003f05300 */
[----:B------:R-:W-:-:S04]  /*0070*/  @P1 IMAD.MOV.U32 R0, RZ, RZ, 0x4 ;  /* 0x00000004ff001424 */ /* 0x000fc800078e00ff */
[----:B-1----:R-:W-:-:S05]  /*0080*/  @P1 IMAD.WIDE R4, R3, R0, c[0x0][0x230] ;  /* 0x00008c0003041625 */ /* 0x002fca00078e0200 */
[----:B------:R1:W2:Y:S04]  /*0090*/  @P1 LDG.E R17, [R4.64] ;  /* 0x0000002604111981 */ /* 0x0002a8000c1e1900 */
[----:B------:R-:W3:Y:S01]  /*00a0*/  S2R R2, SR_TID.X ;  /* 0x0000000000027919 */ /* 0x000ee20000002100 */
[----:B------:R-:W4:Y:S01]  /*00b0*/  S2UR UR36, SR_CTAID.X ;  /* 0x00000000002479c3 */ /* 0x000f220000002500 */
[----:B------:R-:W-:Y:S02]  /*00c0*/  @P0 IMAD.MOV.U32 R0, RZ, RZ, 0x4 ;  /* 0x00000004ff000424 */ /* 0x000fe400078e00ff */
[----:B------:R-:W-:Y:S01]  /*00d0*/  IMAD.MOV.U32 R7, RZ, RZ, R3 ;  /* 0x000000ffff077224 */ /* 0x000fe200078e0003 */
[----:B------:R-:W4:Y:S01]  /*00e0*/  S2R R23, SR_CTAID.Y ;  /* 0x0000000000177919 */ /* 0x000f220000002600 */
[----:B------:R-:W-:-:S05]  /*00f0*/  @P0 IMAD.WIDE R8, R3, R0, c[0x0][0x238] ;  /* 0x00008e0003080625 */ /* 0x000fca00078e0200 */
[----:B------:R2:W5:Y:S01]  /*0100*/  @P0 LDG.E R7, [R8.64] ;  /* 0x0000002608070981 */ /* 0x000562000c1e1900 */
[----:B------:R-:W-:Y:S01]  /*0110*/  ISETP.NE.U32.AND P0, PT, RZ, c[0x0][0x240], PT ;  /* 0x00009000ff007a0c */ /* 0x000fe20003f05070 */
[----:B------:R-:W-:-:S03]  /*0120*/  IMAD.MOV.U32 R0, RZ, RZ, 0x1 ;  /* 0x00000001ff007424 */ /* 0x000fc600078e00ff */
[----:B------:R-:W-:Y:S02]  /*0130*/  ISETP.NE.AND.EX P0, PT, RZ, c[0x0][0x244], PT, P0 ;  /* 0x00009100ff007a0c */ /* 0x000fe40003f05300 */
[----:B-1----:R-:W-:Y:S02]  /*0140*/  IADD3 R4, -R0, c[0x0][0xc], RZ ;  /* 0x0000030000047a10 */ /* 0x002fe40007ffe1ff */
[----:B---3--:R-:W-:-:S04]  /*0150*/  ISETP.NE.OR P0, PT, R2, RZ, !P0 ;  /* 0x000000ff0200720c */ /* 0x008fc80004705670 */
[----:B----4-:R-:W-:Y:S02]  /*0160*/  ISETP.NE.OR P0, PT, R4, UR36, P0 ;  /* 0x0000002404007c0c */ /* 0x010fe40008705670 */
[C---:B------:R-:W-:Y:S02]  /*0170*/  IADD3 R4, -R0.reuse, c[0x0][0x10], RZ ;  /* 0x0000040000047a10 */ /* 0x040fe40007ffe1ff */
[----:B------:R-:W-:Y:S02]  /*0180*/  IADD3 R0, -R0, c[0x0][0x14], RZ ;  /* 0x0000050000007a10 */ /* 0x000fe40007ffe1ff */
[----:B------:R-:W-:-:S04]  /*0190*/  ISETP.NE.OR P0, PT, R23, R4, P0 ;  /* 0x000000041700720c */ /* 0x000fc80000705670 */
[----:B------:R-:W-:-:S13]  /*01a0*/  ISETP.NE.OR P0, PT, R3, R0, P0 ;  /* 0x000000000300720c */ /* 0x000fda0000705670 */
[----:B------:R-:W-:Y:S02]  /*01b0*/  @!P0 IMAD.MOV.U32 R4, RZ, RZ, c[0x0][0x240] ;  /* 0x00009000ff048624 */ /* 0x000fe400078e00ff */
[----:B------:R-:W-:-:S05]  /*01c0*/  @!P0 IMAD.MOV.U32 R5, RZ, RZ, c[0x0][0x244] ;  /* 0x00009100ff058624 */ /* 0x000fca00078e00ff */
[----:B------:R1:W-:Y:S01]  /*01d0*/  @!P0 STG.E [R4.64], RZ ;  /* 0x000000ff04008986 */ /* 0x0003e2000c101926 */
[----:B------:R-:W-:-:S05]  /*01e0*/  @!P1 IMAD.MOV.U32 R17, RZ, RZ, c[0x0][0x1ac] ;  /* 0x00006b00ff119624 */ /* 0x000fca00078e00ff */
[----:B--2---:R-:W-:-:S13]  /*01f0*/  ISETP.GE.AND P0, PT, R17, 0x2, PT ;  /* 0x000000021100780c */ /* 0x004fda0003f06270 */
[----:B------:R-:W-:Y:S05]  /*0200*/  @!P0 EXIT ;  /* 0x000000000000894d */ /* 0x000fea0003800000 */
[----:B-1----:R-:W-:Y:S01]  /*0210*/  ISETP.NE.U32.AND P0, PT, RZ, c[0x0][0x228], PT ;  /* 0x00008a00ff007a0c */ /* 0x002fe20003f05070 */
[----:B------:R-:W-:Y:S01]  /*0220*/  IMAD.MOV.U32 R0, RZ, RZ, 0x4 ;  /* 0x00000004ff007424 */ /* 0x000fe200078e00ff */
[----:B------:R-:W-:Y:S02]  /*0230*/  ISETP.NE.U32.AND P1, PT, RZ, c[0x0][0x220], PT ;  /* 0x00008800ff007a0c */ /* 0x000fe40003f25070 */
[----:B------:R-:W-:Y:S01]  /*0240*/  ISETP.NE.AND.EX P0, PT, RZ, c[0x0][0x22c], PT, P0 ;  /* 0x00008b00ff007a0c */ /* 0x000fe20003f05300 */
[----:B-----5:R-:W-:Y:S01]  /*0250*/  IMAD.WIDE R4, R7, R0, c[0x0][0x220] ;  /* 0x0000880007047625 */ /* 0x020fe200078e0200 */
[----:B------:R-:W-:-:S03]  /*0260*/  ISETP.NE.AND.EX P1, PT, RZ, c[0x0][0x224], PT, P1 ;  /* 0x00008900ff007a0c */ /* 0x000fc60003f25310 */
[----:B------:R-:W-:-:S08]  /*0270*/  IMAD.MOV.U32 R16, RZ, RZ, c[0x0][0x1a8] ;  /* 0x00006a00ff107624 */ /* 0x000fd000078e00ff */
[----:B------:R-:W-:Y:S02]  /*0280*/  @P0 IMAD.WIDE R6, R7, R0, c[0x0][0x228] ;  /* 0x00008a0007060625 */ /* 0x000fe400078e0200 */
[----:B------:R-:W2:Y:S04]  /*0290*/  @P1 LDG.E R3, [R4.64] ;  /* 0x0000002604031981 */ /* 0x000ea8000c1e1900 */
[----:B------:R1:W5:Y:S01]  /*02a0*/  @P0 LDG.E R16, [R6.64] ;  /* 0x0000002606100981 */ /* 0x000362000c1e1900 */
[----:B------:R-:W-:Y:S02]  /*02b0*/  CS2R R18, SRZ ;  /* 0x0000000000127805 */ /* 0x000fe4000001ff00 */
[--C-:B--2---:R-:W-:Y:S01]  /*02c0*/  @P1 SHF.R.S32.HI R19, RZ, 0x1f, R3.reuse ;  /* 0x0000001fff131819 */ /* 0x104fe20000011403 */
[----:B------:R-:W-:Y:S01]  /*02d0*/  @P1 IMAD.MOV.U32 R18, RZ, RZ, R3 ;  /* 0x000000ffff121224 */ /* 0x000fe200078e0003 */
[----:B------:R-:W-:Y:S05]  /*02e0*/  @P0 BRA `(.L_x_56) ;  /* 0x0000004000000947 */ /* 0x000fea0003800000 */
[----:B-1----:R-:W-:Y:S05]  /*02f0*/  @!P1 BRA `(.L_x_56) ;  /* 0x0000003000009947 */ /* 0x002fea0003800000 */
[----:B-----5:R-:W2:Y:S04]  /*0300*/  LDG.E R16, [R4.64] ;  /* 0x0000002604107981 */ /* 0x020ea8000c1e1900 */
[----:B------:R-:W2:Y:S02]  /*0310*/  LDG.E R3, [R4.64+0x4] ;  /* 0x0000042604037981 */ /* 0x000ea4000c1e1900 */
[----:B--2---:R-:W-:-:S04]  /*0320*/  IADD3 R16, -R16, R3, RZ ;  /* 0x0000000310107210 */ /* 0x004fc80007ffe1ff */
.L_x_56:
[----:B-1----:R-:W-:Y:S01]  /*0330*/  USHF.L.U32 UR36, UR36, 0x3, URZ ;  /* 0x0000000324247899 */ /* 0x002fe2000800063f */
[----:B-----5:R-:W-:-:S05]  /*0340*/  IMAD R22, R16, c[0x0][0x1b0], RZ ;  /* 0x00006c0010167a24 */ /* 0x020fca00078e02ff */
[----:B------:R-:W-:-:S13]  /*0350*/  ISETP.LE.AND P0, PT, R22, UR36, PT ;  /* 0x0000002416007c0c */ /* 0x000fda000bf03270 */
[----:B------:R-:W-:Y:S05]  /*0360*/  @P0 EXIT ;  /* 0x000000000000094d */ /* 0x000fea0003800000 */
[----:B------:R-:W-:-:S13]  /*0370*/  ISETP.GT.AND P0, PT, R16, -0x1, PT ;  /* 0xffffffff1000780c */ /* 0x000fda0003f04270 */
        /* <DEDUP_REMOVED lines=19> */
[----:B-1----:R-:W-:Y:S05]  /*04b0*/  CALL.ABS.NOINC R14 ;  /* 0x000000000e007343 */ /* 0x002fea0003c00000 */
.L_x_57:
[----:B------:R-:W-:Y:S01]  /*04c0*/  ISETP.NE.AND P0, PT, R16, 0x1, PT ;  /* 0x000000011000780c */ /* 0x000fe20003f05270 */
[----:B------:R-:W-:Y:S01]  /*04d0*/  IMAD.MOV.U32 R8, RZ, RZ, RZ ;  /* 0x000000ffff087224 */ /* 0x000fe200078e00ff */
[----:B------:R-:W-:-:S11]  /*04e0*/  MOV R5, RZ ;  /* 0x000000ff00057202 */ /* 0x000fd60000000f00 */
[----:B------:R-:W-:Y:S05]  /*04f0*/  @!P0 BRA `(.L_x_58) ;  /* 0x0000084000008947 */ /* 0x000fea0003800000 */
[----:B------:R-:W-:Y:S01]  /*0500*/  ISETP.GE.AND P1, PT, R16, RZ, PT ;  /* 0x000000ff1000720c */ /* 0x000fe20003f26270 */
[----:B------:R-:W-:-:S12]  /*0510*/  HFMA2.MMA R0, -RZ, RZ, 0, 0 ;  /* 0x00000000ff007435 */ /* 0x000fd800000001ff */
[----:B------:R-:W-:Y:S05]  /*0520*/  @!P1 BRA `(.L_x_59) ;  /* 0x000005e000009947 */ /* 0x000fea0003800000 */
[----:B------:R-:W-:Y:S02]  /*0530*/  LOP3.LUT P1, RZ, R16, 0x40000000, RZ, 0xc0, !PT ;  /* 0x4000000010ff7812 */ /* 0x000fe4000782c0ff */
[----:B------:R-:W-:-:S11]  /*0540*/  MOV R0, 0x1 ;  /* 0x0000000100007802 */ /* 0x000fd60000000f00 */
[----:B------:R-:W-:Y:S05]  /*0550*/  @P1 BRA `(.L_x_59) ;  /* 0x000005b000001947 */ /* 0x000fea0003800000 */
[----:B------:R-:W-:Y:S02]  /*0560*/  LOP3.LUT P1, RZ, R16, 0x20000000, RZ, 0xc0, !PT ;  /* 0x2000000010ff7812 */ /* 0x000fe4000782c0ff */
[----:B------:R-:W-:-:S11]  /*0570*/  MOV R0, 0x2 ;  /* 0x0000000200007802 */ /* 0x000fd60000000f00 */
[----:B------:R-:W-:Y:S05]  /*0580*/  @P1 BRA `(.L_x_59) ;  /* 0x0000058000001947 */ /* 0x000fea0003800000 */
[----:B------:R-:W-:Y:S01]  /*0590*/  LOP3.LUT P1, RZ, R16, 0x10000000, RZ, 0xc0, !PT ;  /* 0x1000000010ff7812 */ /* 0x000fe2000782c0ff */
[----:B------:R-:W-:-:S12]  /*05a0*/  HFMA2.MMA R0, -RZ, RZ, 0, 1.78813934326171875e-07 ;  /* 0x00000003ff007435 */ /* 0x000fd800000001ff */
[----:B------:R-:W-:Y:S05]  /*05b0*/  @P1 BRA `(.L_x_59) ;  /* 0x0000055000001947 */ /* 0x000fea0003800000 */
[----:B------:R-:W-:Y:S02]  /*05c0*/  LOP3.LUT P1, RZ, R16, 0x8000000, RZ, 0xc0, !PT ;  /* 0x0800000010ff7812 */ /* 0x000fe4000782c0ff */
[----:B------:R-:W-:-:S11]  /*05d0*/  MOV R0, 0x4 ;  /* 0x0000000400007802 */ /* 0x000fd60000000f00 */
[----:B------:R-:W-:Y:S05]  /*05e0*/  @P1 BRA `(.L_x_59) ;  /* 0x0000052000001947 */ /* 0x000fea0003800000 */
[----:B------:R-:W-:Y:S02]  /*05f0*/  LOP3.LUT P1, RZ, R16, 0x4000000, RZ, 0xc0, !PT ;  /* 0x0400000010ff7812 */ /* 0x000fe4000782c0ff */
[----:B------:R-:W-:-:S11]  /*0600*/  MOV R0, 0x5 ;  /* 0x0000000500007802 */ /* 0x000fd60000000f00 */
[----:B------:R-:W-:Y:S05]  /*0610*/  @P1 BRA `(.L_x_59) ;  /* 0x000004f000001947 */ /* 0x000fea0003800000 */
[----:B------:R-:W-:Y:S01]  /*0620*/  LOP3.LUT P1, RZ, R16, 0x2000000, RZ, 0xc0, !PT ;  /* 0x0200000010ff7812 */ /* 0x000fe2000782c0ff */
[----:B------:R-:W-:-:S12]  /*0630*/  HFMA2.MMA R0, -RZ, RZ, 0, 3.5762786865234375e-07 ;  /* 0x00000006ff007435 */ /* 0x000fd800000001ff */
        /* <DEDUP_REMOVED lines=8> */
[----:B------:R-:W-:-:S12]  /*06c0*/  HFMA2.MMA R0, -RZ, RZ, 0, 5.36441802978515625e-07 ;  /* 0x00000009ff007435 */ /* 0x000fd800000001ff */
        /* <DEDUP_REMOVED lines=8> */
[----:B------:R-:W-:-:S12]  /*0750*/  HFMA2.MMA R0, -RZ, RZ, 0, 7.152557373046875e-07 ;  /* 0x0000000cff007435 */ /* 0x000fd800000001ff */
        /* <DEDUP_REMOVED lines=8> */
[----:B------:R-:W-:-:S12]  /*07e0*/  HFMA2.MMA R0, -RZ, RZ, 0, 8.94069671630859375e-07 ;  /* 0x0000000fff007435 */ /* 0x000fd800000001ff */
[----:B------:R-:W-:Y:S05]  /*07f0*/  @P1 BRA `(.L_x_59) ;  /* 0x0000031000001947 */ /* 0x000fea0003800000 */
[----:B------:R-:W-:-:S04]  /*0800*/  PRMT R0, R16, 0x9910, RZ ;  /* 0x0000991010007816 */ /* 0x000fc800000000ff */
[----:B------:R-:W-:Y:S01]  /*0810*/  ISETP.GE.AND P1, PT, R0, RZ, PT ;  /* 0x000000ff0000720c */ /* 0x000fe20003f26270 */
[----:B------:R-:W-:-:S12]  /*0820*/  IMAD.MOV.U32 R0, RZ, RZ, 0x10 ;  /* 0x00000010ff007424 */ /* 0x000fd800078e00ff */
[----:B------:R-:W-:Y:S05]  /*0830*/  @!P1 BRA `(.L_x_59) ;  /* 0x000002d000009947 */ /* 0x000fea0003800000 */
[----:B------:R-:W-:Y:S02]  /*0840*/  LOP3.LUT P1, RZ, R16, 0x4000, RZ, 0xc0, !PT ;  /* 0x0000400010ff7812 */ /* 0x000fe4000782c0ff */
[----:B------:R-:W-:-:S11]  /*0850*/  MOV R0, 0x11 ;  /* 0x0000001100007802 */ /* 0x000fd60000000f00 */
[----:B------:R-:W-:Y:S05]  /*0860*/  @P1 BRA `(.L_x_59) ;  /* 0x000002a000001947 */ /* 0x000fea0003800000 */
[----:B------:R-:W-:Y:S01]  /*0870*/  LOP3.LUT P1, RZ, R16, 0x2000, RZ, 0xc0, !PT ;  /* 0x0000200010ff7812 */ /* 0x000fe2000782c0ff */
[----:B------:R-:W-:-:S12]  /*0880*/  HFMA2.MMA R0, -RZ, RZ, 0, 1.07288360595703125e-06 ;  /* 0x00000012ff007435 */ /* 0x000fd800000001ff */
        /* <DEDUP_REMOVED lines=8> */
[----:B------:R-:W-:-:S12]  /*0910*/  HFMA2.MMA R0, -RZ, RZ, 0, 1.251697540283203125e-06 ;  /* 0x00000015ff007435 */ /* 0x000fd800000001ff */
        /* <DEDUP_REMOVED lines=8> */
[----:B------:R-:W-:-:S12]  /*09a0*/  HFMA2.MMA R0, -RZ, RZ, 0, 1.430511474609375e-06 ;  /* 0x00000018ff007435 */ /* 0x000fd800000001ff */
        /* <DEDUP_REMOVED lines=8> */
[----:B------:R-:W-:-:S12]  /*0a30*/  HFMA2.MMA R0, -RZ, RZ, 0, 1.609325408935546875e-06 ;  /* 0x0000001bff007435 */ /* 0x000fd800000001ff */
[----:B------:R-:W-:Y:S05]  /*0a40*/  @P1 BRA `(.L_x_59) ;  /* 0x000000c000001947 */ /* 0x000fea0003800000 */
[----:B------:R-:W-:Y:S02]  /*0a50*/  LOP3.LUT P1, RZ, R16, 0x8, RZ, 0xc0, !PT ;  /* 0x0000000810ff7812 */ /* 0x000fe4000782c0ff */
[----:B------:R-:W-:-:S11]  /*0a60*/  MOV R0, 0x1c ;  /* 0x0000001c00007802 */ /* 0x000fd60000000f00 */
[----:B------:R-:W-:Y:S05]  /*0a70*/  @P1 BRA `(.L_x_59) ;  /* 0x0000009000001947 */ /* 0x000fea0003800000 */
[----:B------:R-:W-:Y:S02]  /*0a80*/  LOP3.LUT P1, RZ, R16, 0x4, RZ, 0xc0, !PT ;  /* 0x0000000410ff7812 */ /* 0x000fe4000782c0ff */
[----:B------:R-:W-:-:S11]  /*0a90*/  MOV R0, 0x1d ;  /* 0x0000001d00007802 */ /* 0x000fd60000000f00 */
[----:B------:R-:W-:Y:S05]  /*0aa0*/  @P1 BRA `(.L_x_59) ;  /* 0x0000006000001947 */ /* 0x000fea0003800000 */
[----:B------:R-:W-:-:S13]  /*0ab0*/  LOP3.LUT P2, RZ, R16, 0x2, RZ, 0xc0, !PT ;  /* 0x0000000210ff7812 */ /* 0x000fda000784c0ff */
[----:B------:R-:W-:Y:S01]  /*0ac0*/  @!P2 LOP3.LUT R0, R16, 0x1, RZ, 0xc0, !PT ;  /* 0x000000011000a812 */ /* 0x000fe200078ec0ff */
[----:B------:R-:W-:-:S03]  /*0ad0*/  @!P2 IMAD.MOV.U32 R3, RZ, RZ, 0x1f ;  /* 0x0000001fff03a424 */ /* 0x000fc600078e00ff */
[----:B------:R-:W-:Y:S01]  /*0ae0*/  @!P2 ISETP.NE.U32.AND P1, PT, R0, 0x1, PT ;  /* 0x000000010000a80c */ /* 0x000fe20003f25070 */
[----:B------:R-:W-:-:S03]  /*0af0*/  IMAD.MOV.U32 R0, RZ, RZ, 0x1e ;  /* 0x0000001eff007424 */ /* 0x000fc600078e00ff */
[----:B------:R-:W-:Y:S02]  /*0b00*/  @!P2 SEL R0, R3, 0x20, !P1 ;  /* 0x000000200300a807 */ /* 0x000fe40004800000 */
.L_x_59:
[----:B------:R-:W-:Y:S01]  /*0b10*/  IADD3 R3, R16, -0x1, RZ ;  /* 0xffffffff10037810 */ /* 0x000fe20007ffe0ff */
[----:B------:R-:W-:Y:S01]  /*0b20*/  IMAD.MOV.U32 R4, RZ, RZ, 0x1 ;  /* 0x00000001ff047424 */ /* 0x000fe200078e00ff */
[----:B------:R-:W-:Y:S02]  /*0b30*/  IADD3 R8, -R0, 0x1f, RZ ;  /* 0x0000001f00087810 */ /* 0x000fe40007ffe1ff */
[----:B------:R-:W-:-:S13]  /*0b40*/  LOP3.LUT P1, RZ, R3, R16, RZ, 0xc0, !PT ;  /* 0x0000001003ff7212 */ /* 0x000fda000782c0ff */
[----:B------:R-:W-:-:S04]  /*0b50*/  @P1 IADD3 R8, -R0, 0x20, RZ ;  /* 0x0000002000081810 */ /* 0x000fc80007ffe1ff */
[----:B------:R-:W-:-:S04]  /*0b60*/  IADD3 R3, R8, 0x1f, RZ ;  /* 0x0000001f08037810 */ /* 0x000fc80007ffe0ff */
[CC--:B------:R-:W-:Y:S02]  /*0b70*/  SHF.L.U32 R5, R4.reuse, R3.reuse, RZ ;  /* 0x0000000304057219 */ /* 0x0c0fe400000006ff */
[----:B------:R-:W-:Y:S02]  /*0b80*/  SHF.L.U64.HI R4, R4, R3, RZ ;  /* 0x0000000304047219 */ /* 0x000fe400000102ff */
[----:B------:R-:W-:-:S04]  /*0b90*/  IADD3 R5, P2, P1, R16, -0x1, R5 ;  /* 0xffffffff10057810 */ /* 0x000fc8000795e005 */
[----:B------:R-:W-:-:S04]  /*0ba0*/  IADD3.X R4, RZ, -0x1, R4, P2, P1 ;  /* 0xffffffffff047810 */ /* 0x000fc800017e2404 */
[----:B------:R-:W-:-:S13]  /*0bb0*/  ISETP.NE.U32.AND P1, PT, R4, RZ, PT ;  /* 0x000000ff0400720c */ /* 0x000fda0003f25070 */
[----:B------:R-:W-:Y:S05]  /*0bc0*/  @!P1 BRA `(.L_x_60) ;  /* 0x0000003000009947 */ /* 0x000fea0003800000 */
[----:B------:R-:W-:Y:S02]  /*0bd0*/  MOV R6, 0xbf0 ;  /* 0x00000bf000067802 */ /* 0x000fe40000000f00 */
[----:B------:R-:W-:Y:S05]  /*0be0*/  CALL.REL.NOINC `($__internal_4_$__cuda_sm20_div_u64) ;  /* 0x0000285000007944 */ /* 0x000fea0003c00000 */
[----:B------:R-:W-:Y:S05]  /*0bf0*/  BRA `(.L_x_61) ;  /* 0x0000012000007947 */ /* 0x000fea0003800000 */
.L_x_60:
[----:B------:R-:W1:Y:S01]  /*0c00*/  I2F.U32.RP R4, R16 ;  /* 0x0000001000047306 */ /* 0x000e620000209000 */
[----:B------:R-:W-:Y:S01]  /*0c10*/  IMAD.MOV.U32 R6, RZ, RZ, RZ ;  /* 0x000000ffff067224 */ /* 0x000fe200078e00ff */
[----:B------:R-:W-:-:S06]  /*0c20*/  ISETP.NE.U32.AND P1, PT, R16, RZ, PT ;  /* 0x000000ff1000720c */ /* 0x000fcc0003f25070 */
[----:B-1----:R-:W1:Y:S02]  /*0c30*/  MUFU.RCP R7, R4 ;  /* 0x0000000400077308 */ /* 0x002e640000001000 */
[----:B-1----:R-:W-:-:S06]  /*0c40*/  IADD3 R7, R7, 0xffffffe, RZ ;  /* 0x0ffffffe07077810 */ /* 0x002fcc0007ffe0ff */
[----:B------:R-:W1:Y:S02]  /*0c50*/  F2I.FTZ.U32.TRUNC.NTZ R7, R7 ;  /* 0x0000000700077305 */ /* 0x000e64000021f000 */
[----:B-1----:R-:W-:-:S04]  /*0c60*/  IMAD.MOV R0, RZ, RZ, -R7 ;  /* 0x000000ffff007224 */ /* 0x002fc800078e0a07 */
[----:B------:R-:W-:-:S04]  /*0c70*/  IMAD R3, R0, R16, RZ ;  /* 0x0000001000037224 */ /* 0x000fc800078e02ff */
[----:B------:R-:W-:-:S06]  /*0c80*/  IMAD.HI.U32 R6, R7, R3, R6 ;  /* 0x0000000307067227 */ /* 0x000fcc00078e0006 */
[----:B------:R-:W-:-:S05]  /*0c90*/  IMAD.HI.U32 R3, R6, R5, RZ ;  /* 0x0000000506037227 */ /* 0x000fca00078e00ff */
[----:B------:R-:W-:-:S05]  /*0ca0*/  IADD3 R0, -R3, RZ, RZ ;  /* 0x000000ff03007210 */ /* 0x000fca0007ffe1ff */
[----:B------:R-:W-:-:S05]  /*0cb0*/  IMAD R5, R16, R0, R5 ;  /* 0x0000000010057224 */ /* 0x000fca00078e0205 */
[----:B------:R-:W-:-:S13]  /*0cc0*/  ISETP.GE.U32.AND P3, PT, R5, R16, PT ;  /* 0x000000100500720c */ /* 0x000fda0003f66070 */
[----:B------:R-:W-:Y:S01]  /*0cd0*/  @P3 IMAD.IADD R5, R5, 0x1, -R16 ;  /* 0x0000000105053824 */ /* 0x000fe200078e0a10 */
[----:B------:R-:W-:-:S04]  /*0ce0*/  @P3 IADD3 R3, R3, 0x1, RZ ;  /* 0x0000000103033810 */ /* 0x000fc80007ffe0ff */
[----:B------:R-:W-:-:S13]  /*0cf0*/  ISETP.GE.U32.AND P2, PT, R5, R16, PT ;  /* 0x000000100500720c */ /* 0x000fda0003f46070 */
[----:B------:R-:W-:Y:S02]  /*0d00*/  @P2 IADD3 R3, R3, 0x1, RZ ;  /* 0x0000000103032810 */ /* 0x000fe40007ffe0ff */
[----:B------:R-:W-:Y:S02]  /*0d10*/  @!P1 LOP3.LUT R3, RZ, R16, RZ, 0x33, !PT ;  /* 0x00000010ff039212 */ /* 0x000fe400078e33ff */
.L_x_61:
[----:B------:R-:W-:Y:S02]  /*0d20*/  IADD3 R5, R8, -0x1, RZ ;  /* 0xffffffff08057810 */ /* 0x000fe40007ffe0ff */
[----:B------:R-:W-:-:S03]  /*0d30*/  MOV R8, R3 ;  /* 0x0000000300087202 */ /* 0x000fc60000000f00 */
.L_x_58:
[----:B------:R-:W-:Y:S01]  /*0d40*/  SHF.R.S32.HI R21, RZ, 0x1f, R2 ;  /* 0x0000001fff157819 */ /* 0x000fe20000011402 */
[----:B------:R-:W-:Y:S03]  /*0d50*/  BSSY B0, `(.L_x_62) ;  /* 0x00000ac000007945 */ /* 0x000fe60003800000 */
[----:B------:R-:W-:-:S04]  /*0d60*/  LEA.HI R20, R21, R2, RZ, 0x3 ;  /* 0x0000000215147211 */ /* 0x000fc800078f18ff */
[C---:B------:R-:W-:Y:S02]  /*0d70*/  LOP3.LUT R7, R20.reuse, 0xfffffff8, RZ, 0xc0, !PT ;  /* 0xfffffff814077812 */ /* 0x040fe400078ec0ff */
[----:B------:R-:W-:Y:S02]  /*0d80*/  LOP3.LUT R15, R20, 0xf8, RZ, 0xc0, !PT ;  /* 0x000000f8140f7812 */ /* 0x000fe400078ec0ff */
[----:B------:R-:W-:Y:S02]  /*0d90*/  IADD3 R7, R2, UR36, -R7 ;  /* 0x0000002402077c10 */ /* 0x000fe4000fffe807 */
[----:B------:R-:W-:Y:S02]  /*0da0*/  SHF.R.S32.HI R20, RZ, 0x3, R20 ;  /* 0x00000003ff147819 */ /* 0x000fe40000011414 */
[----:B------:R-:W-:Y:S02]  /*0db0*/  ISETP.GE.AND P1, PT, R7, R22, PT ;  /* 0x000000160700720c */ /* 0x000fe40003f26270 */
[----:B------:R-:W-:-:S02]  /*0dc0*/  LOP3.LUT R15, R15, 0x7, R2, 0xf8, !PT ;  /* 0x000000070f0f7812 */ /* 0x000fc400078ef802 */
[----:B------:R-:W-:-:S04]  /*0dd0*/  SHF.R.U32.HI R0, RZ, 0x2, R20 ;  /* 0x00000002ff007819 */ /* 0x000fc80000011614 */
[----:B------:R-:W-:-:S05]  /*0de0*/  LOP3.LUT R15, R15, 0x7, R0, 0x78, !PT ;  /* 0x000000070f0f7812 */ /* 0x000fca00078e7800 */
[----:B------:R-:W-:Y:S05]  /*0df0*/  @P1 BRA `(.L_x_63) ;  /* 0x00000a1000001947 */ /* 0x000fea0003800000 */
[----:B------:R-:W-:Y:S01]  /*0e00*/  @P0 IMAD.HI.U32 R0, R7, R8, RZ ;  /* 0x0000000807000227 */ /* 0x000fe200078e00ff */
[C---:B------:R-:W-:Y:S02]  /*0e10*/  IADD3 R10, R20.reuse, 0x20, RZ ;  /* 0x00000020140a7810 */ /* 0x040fe40007ffe0ff */
[----:B------:R-:W-:Y:S01]  /*0e20*/  IADD3 R6, R20, 0x40, RZ ;  /* 0x0000004014067810 */ /* 0x000fe20007ffe0ff */
[----:B------:R-:W-:Y:S01]  /*0e30*/  IMAD.MOV.U32 R3, RZ, RZ, R7 ;  /* 0x000000ffff037224 */ /* 0x000fe200078e0007 */
[----:B------:R-:W-:Y:S01]  /*0e40*/  @P0 SHF.R.U32.HI R3, RZ, R5, R0 ;  /* 0x00000005ff030219 */ /* 0x000fe20000011600 */
[----:B------:R-:W-:Y:S01]  /*0e50*/  IMAD.MOV.U32 R12, RZ, RZ, R18 ;  /* 0x000000ffff0c7224 */ /* 0x000fe200078e0012 */
[-C--:B------:R-:W-:Y:S01]  /*0e60*/  ISETP.GE.AND P1, PT, R10, R17.reuse, PT ;  /* 0x000000110a00720c */ /* 0x080fe20003f26270 */
[----:B------:R-:W-:Y:S01]  /*0e70*/  IMAD.MOV.U32 R13, RZ, RZ, R19 ;  /* 0x000000ffff0d7224 */ /* 0x000fe200078e0013 */
[--C-:B------:R-:W-:Y:S01]  /*0e80*/  SHF.R.S32.HI R4, RZ, 0x1f, R3.reuse ;  /* 0x0000001fff047819 */ /* 0x100fe20000011403 */
[----:B------:R-:W-:Y:S01]  /*0e90*/  IMAD.MOV R31, RZ, RZ, -R3 ;  /* 0x000000ffff1f7224 */ /* 0x000fe200078e0a03 */
[-C--:B------:R-:W-:Y:S01]  /*0ea0*/  ISETP.GE.AND P6, PT, R6, R17.reuse, PT ;  /* 0x000000110600720c */ /* 0x080fe20003fc6270 */
[----:B------:R-:W-:Y:S01]  /*0eb0*/  IMAD.WIDE.U32 R12, R3, c[0x0][0x1c0], R12 ;  /* 0x00007000030c7a25 */ /* 0x000fe200078e000c */
[----:B------:R-:W-:-:S02]  /*0ec0*/  ISETP.GE.AND P2, PT, R20, R17, PT ;  /* 0x000000111400720c */ /* 0x000fc40003f46270 */
[----:B------:R-:W-:Y:S01]  /*0ed0*/  LOP3.LUT R0, R20, 0x1, RZ, 0xc0, !PT ;  /* 0x0000000114007812 */ /* 0x000fe200078ec0ff */
[----:B------:R-:W-:Y:S01]  /*0ee0*/  IMAD R4, R4, c[0x0][0x1c0], RZ ;  /* 0x0000700004047a24 */ /* 0x000fe200078e02ff */
[----:B------:R-:W-:Y:S01]  /*0ef0*/  IADD3 R26, R20, 0x60, RZ ;  /* 0x00000060141a7810 */ /* 0x000fe20007ffe0ff */
[----:B------:R-:W-:Y:S01]  /*0f00*/  IMAD R31, R16, R31, R7 ;  /* 0x0000001f101f7224 */ /* 0x000fe200078e0207 */
[----:B------:R-:W-:Y:S01]  /*0f10*/  ISETP.NE.U32.AND P4, PT, R0, 0x1, PT ;  /* 0x000000010000780c */ /* 0x000fe20003f85070 */
[----:B------:R-:W-:Y:S01]  /*0f20*/  IMAD R4, R3, c[0x0][0x1c4], R4 ;  /* 0x0000710003047a24 */ /* 0x000fe200078e0204 */
[----:B------:R-:W-:Y:S01]  /*0f30*/  @!P1 SHF.R.S32.HI R9, RZ, 0x1f, R10 ;  /* 0x0000001fff099819 */ /* 0x000fe2000001140a */
[----:B------:R-:W-:Y:S01]  /*0f40*/  IMAD.SHL.U32 R14, R15, 0x4, RZ ;  /* 0x000000040f0e7824 */ /* 0x000fe200078e00ff */
[----:B------:R-:W-:Y:S02]  /*0f50*/  SHF.R.S32.HI R11, RZ, 0x1f, R31 ;  /* 0x0000001fff0b7819 */ /* 0x000fe4000001141f */
[----:B------:R-:W-:Y:S01]  /*0f60*/  IADD3 R30, P3, R31, R12, RZ ;  /* 0x0000000c1f1e7210 */ /* 0x000fe20007f7e0ff */
[----:B------:R-:W-:Y:S01]  /*0f70*/  @!P1 IMAD R9, R9, c[0x0][0x1b8], RZ ;  /* 0x00006e0009099a24 */ /* 0x000fe200078e02ff */
[----:B------:R-:W-:-:S02]  /*0f80*/  @!P6 SHF.R.S32.HI R7, RZ, 0x1f, R6 ;  /* 0x0000001fff07e819 */ /* 0x000fc40000011406 */
[----:B------:R-:W-:Y:S01]  /*0f90*/  IADD3.X R31, R11, R13, R4, P3, !PT ;  /* 0x0000000d0b1f7210 */ /* 0x000fe20001ffe404 */
[----:B------:R-:W-:Y:S01]  /*0fa0*/  @!P1 IMAD R9, R10, c[0x0][0x1bc], R9 ;  /* 0x00006f000a099a24 */ /* 0x000fe200078e0209 */
[----:B------:R-:W-:Y:S01]  /*0fb0*/  @!P1 MOV R24, R30 ;  /* 0x0000001e00189202 */ /* 0x000fe20000000f00 */
[----:B------:R-:W-:Y:S01]  /*0fc0*/  @!P6 IMAD R7, R7, c[0x0][0x1b8], RZ ;  /* 0x00006e000707ea24 */ /* 0x000fe200078e02ff */
[----:B------:R-:W-:Y:S01]  /*0fd0*/  @!P2 SHF.R.S32.HI R3, RZ, 0x1f, R20 ;  /* 0x0000001fff03a819 */ /* 0x000fe20000011414 */
[----:B------:R-:W-:Y:S01]  /*0fe0*/  @!P1 IMAD.MOV.U32 R25, RZ, RZ, R31 ;  /* 0x000000ffff199224 */ /* 0x000fe200078e001f */
[----:B------:R-:W-:Y:S01]  /*0ff0*/  IADD3 R34, R20, 0xa0, RZ ;  /* 0x000000a014227810 */ /* 0x000fe20007ffe0ff */
[----:B------:R-:W-:Y:S02]  /*1000*/  @!P6 IMAD R0, R6, c[0x0][0x1bc], R7 ;  /* 0x00006f000600ea24 */ /* 0x000fe400078e0207 */
[----:B------:R-:W-:Y:S01]  /*1010*/  @!P1 IMAD.WIDE.U32 R10, R10, c[0x0][0x1b8], R24 ;  /* 0x00006e000a0a9a25 */ /* 0x000fe200078e0018 */
[----:B------:R-:W-:-:S03]  /*1020*/  @!P6 MOV R25, R31 ;  /* 0x0000001f0019e202 */ /* 0x000fc60000000f00 */
[----:B------:R-:W-:Y:S01]  /*1030*/  @!P6 IMAD.MOV.U32 R24, RZ, RZ, R30 ;  /* 0x000000ffff18e224 */ /* 0x000fe200078e001e */
[----:B------:R-:W-:Y:S01]  /*1040*/  @!P1 LEA R28, P3, R10, c[0x0][0x1a0], 0x2 ;  /* 0x000068000a1c9a11 */ /* 0x000fe200078610ff */
[----:B------:R-:W-:Y:S02]  /*1050*/  @!P2 IMAD R3, R3, c[0x0][0x1b8], RZ ;  /* 0x00006e000303aa24 */ /* 0x000fe400078e02ff */
[----:B------:R-:W-:Y:S01]  /*1060*/  @!P6 IMAD.WIDE.U32 R6, R6, c[0x0][0x1b8], R24 ;  /* 0x00006e000606ea25 */ /* 0x000fe200078e0018 */
[----:B------:R-:W-:-:S03]  /*1070*/  IADD3 R24, R20, 0x80, RZ ;  /* 0x0000008014187810 */ /* 0x000fc60007ffe0ff */
[C---:B------:R-:W-:Y:S02]  /*1080*/  @!P2 IMAD R3, R20.reuse, c[0x0][0x1bc], R3 ;  /* 0x00006f001403aa24 */ /* 0x040fe400078e0203 */
[----:B------:R-:W-:-:S04]  /*1090*/  @!P2 IMAD.WIDE.U32 R12, R20, c[0x0][0x1b8], R30 ;  /* 0x00006e00140caa25 */ /* 0x000fc800078e001e */
[----:B------:R-:W-:Y:S01]  /*10a0*/  @!P6 IMAD.IADD R0, R7, 0x1, R0 ;  /* 0x000000010700e824 */ /* 0x000fe200078e0200 */
[----:B------:R-:W-:Y:S01]  /*10b0*/  HFMA2.MMA R7, -RZ, RZ, 0, 1.4781951904296875e-05 ;  /* 0x000000f8ff077435 */ /* 0x000fe200000001ff */
[----:B------:R-:W-:Y:S01]  /*10c0*/  @!P2 IMAD.IADD R3, R13, 0x1, R3 ;  /* 0x000000010d03a824 */ /* 0x000fe200078e0203 */
[C---:B------:R-:W-:Y:S01]  /*10d0*/  @!P2 LEA R32, P5, R12.reuse, c[0x0][0x1a0], 0x2 ;  /* 0x000068000c20aa11 */ /* 0x040fe200078a10ff */
[----:B------:R-:W-:Y:S02]  /*10e0*/  @!P1 IMAD.IADD R9, R11, 0x1, R9 ;  /* 0x000000010b099824 */ /* 0x000fe400078e0209 */
[----:B------:R-:W-:Y:S01]  /*10f0*/  @P2 IMAD.MOV.U32 R4, RZ, RZ, -0x800000 ;  /* 0xff800000ff042424 */ /* 0x000fe200078e00ff */
[----:B------:R-:W-:Y:S02]  /*1100*/  @!P2 LEA.HI.X R33, R12, c[0x0][0x1a4], R3, 0x2, P5 ;  /* 0x000069000c21aa11 */ /* 0x000fe400028f1403 */
[----:B------:R-:W-:Y:S02]  /*1110*/  ISETP.GE.AND P5, PT, R26, R17, PT ;  /* 0x000000111a00720c */ /* 0x000fe40003fa6270 */
[----:B------:R-:W-:Y:S01]  /*1120*/  SEL R7, R7, 0x108, !P4 ;  /* 0x0000010807077807 */ /* 0x000fe20006000000 */
[----:B------:R1:W-:Y:S01]  /*1130*/  @P2 STS [R15.X4], R4 ;  /* 0x000000040f002388 */ /* 0x0003e20000004800 */
[----:B------:R-:W-:-:S02]  /*1140*/  @!P1 LEA.HI.X R29, R10, c[0x0][0x1a4], R9, 0x2, P3 ;  /* 0x000069000a1d9a11 */ /* 0x000fc400018f1409 */
[----:B------:R-:W-:Y:S01]  /*1150*/  ISETP.GE.AND P4, PT, R24, R17, PT ;  /* 0x000000111800720c */ /* 0x000fe20003f86270 */
[----:B------:R-:W-:Y:S01]  /*1160*/  IMAD.IADD R13, R15, 0x1, R7 ;  /* 0x000000010f0d7824 */ /* 0x000fe200078e0207 */
[----:B------:R-:W-:Y:S01]  /*1170*/  @!P6 LEA R36, P3, R6, c[0x0][0x1a0], 0x2 ;  /* 0x000068000624ea11 */ /* 0x000fe200078610ff */
[----:B------:R-:W-:Y:S01]  /*1180*/  @!PT LDS RZ, [RZ] ;  /* 0x00000000fffff984 */ /* 0x000fe20000000800 */
[----:B------:R-:W-:Y:S01]  /*1190*/  @!PT LDS RZ, [RZ] ;  /* 0x00000000fffff984 */ /* 0x000fe20000000800 */
[----:B------:R-:W-:Y:S01]  /*11a0*/  @!PT LDS RZ, [RZ] ;  /* 0x00000000fffff984 */ /* 0x000fe20000000800 */
[----:B------:R2:W-:Y:S01]  /*11b0*/  @!P2 LDGSTS.E.LTC128B [R14], [R32.64] ;  /* 0x00000000200eafae */ /* 0x0005e2000b921966 */
[----:B------:R-:W-:Y:S02]  /*11c0*/  IADD3 R10, R20, 0xc0, RZ ;  /* 0x000000c0140a7810 */ /* 0x000fe40007ffe0ff */
[----:B------:R-:W-:Y:S01]  /*11d0*/  @!P6 LEA.HI.X R37, R6, c[0x0][0x1a4], R0, 0x2, P3 ;  /* 0x000069000625ea11 */ /* 0x000fe200018f1400 */
[----:B------:R-:W-:Y:S01]  /*11e0*/  @P1 IMAD.MOV.U32 R0, RZ, RZ, -0x800000 ;  /* 0xff800000ff001424 */ /* 0x000fe200078e00ff */
[----:B------:R-:W-:Y:S01]  /*11f0*/  SHF.L.U32 R12, R13, 0x2, RZ ;  /* 0x000000020d0c7819 */ /* 0x000fe200000006ff */
[----:B------:R-:W-:Y:S01]  /*1200*/  IMAD.MOV.U32 R6, RZ, RZ, 0x210 ;  /* 0x00000210ff067424 */ /* 0x000fe200078e00ff */
[----:B------:R-:W-:-:S02]  /*1210*/  @!P5 SHF.R.S32.HI R3, RZ, 0x1f, R26 ;  /* 0x0000001fff03d819 */ /* 0x000fc4000001141a */
[-C--:B------:R-:W-:Y:S01]  /*1220*/  ISETP.GE.AND P3, PT, R34, R17.reuse, PT ;  /* 0x000000112200720c */ /* 0x080fe20003f66270 */
[----:B------:R3:W-:Y:S01]  /*1230*/  @P1 STS [R13.X4], R0 ;  /* 0x000000000d001388 */ /* 0x0007e20000004800 */
[----:B------:R-:W-:Y:S01]  /*1240*/  @!P4 SHF.R.S32.HI R11, RZ, 0x1f, R24 ;  /* 0x0000001fff0bc819 */ /* 0x000fe20000011418 */
[----:B------:R-:W-:Y:S01]  /*1250*/  @!P5 IMAD R3, R3, c[0x0][0x1b8], RZ ;  /* 0x00006e000303da24 */ /* 0x000fe200078e02ff */
[----:B------:R-:W-:Y:S01]  /*1260*/  ISETP.GE.AND P2, PT, R10, R17, PT ;  /* 0x000000110a00720c */ /* 0x000fe20003f46270 */
[----:B------:R-:W-:Y:S01]  /*1270*/  @!PT LDS RZ, [RZ] ;  /* 0x00000000fffff984 */ /* 0x000fe20000000800 */
[----:B------:R-:W-:Y:S01]  /*1280*/  @!PT LDS RZ, [RZ] ;  /* 0x00000000fffff984 */ /* 0x000fe20000000800 */
[----:B------:R-:W-:Y:S01]  /*1290*/  @!PT LDS RZ, [RZ] ;  /* 0x00000000fffff984 */ /* 0x000fe20000000800 */
[----:B------:R4:W-:Y:S01]  /*12a0*/  @!P1 LDGSTS.E.LTC128B [R12], [R28.64] ;  /* 0x000000001c0c9fae */ /* 0x0009e2000b921966 */
[----:B------:R-:W-:Y:S01]  /*12b0*/  LOP3.LUT P1, RZ, R20, 0x2, RZ, 0xc0, !PT ;  /* 0x0000000214ff7812 */ /* 0x000fe2000782c0ff */
[----:B------:R-:W-:Y:S01]  /*12c0*/  @!P5 IMAD R3, R26, c[0x0][0x1bc], R3 ;  /* 0x00006f001a03da24 */ /* 0x000fe200078e0203 */
[----:B------:R-:W-:Y:S01]  /*12d0*/  IADD3 R20, R20, 0xe0, RZ ;  /* 0x000000e014147810 */ /* 0x000fe20007ffe0ff */
[----:B------:R-:W-:Y:S01]  /*12e0*/  @!P4 IMAD R11, R11, c[0x0][0x1b8], RZ ;  /* 0x00006e000b0bca24 */ /* 0x000fe200078e02ff */
[----:B------:R-:W-:-:S03]  /*12f0*/  SEL R6, R6, 0x1f0, !P1 ;  /* 0x000001f006067807 */ /* 0x000fc60004800000 */
[----:B------:R-:W-:-:S05]  /*1300*/  @!P3 SHF.R.S32.HI R9, RZ, 0x1f, R34 ;  /* 0x0000001fff09b819 */ /* 0x000fca0000011422 */
[----:B------:R-:W-:Y:S02]  /*1310*/  @!P3 IMAD R9, R9, c[0x0][0x1b8], RZ ;  /* 0x00006e000909ba24 */ /* 0x000fe400078e02ff */
[--C-:B--2---:R-:W-:Y:S02]  /*1320*/  @!P2 IMAD.MOV.U32 R32, RZ, RZ, R30.reuse ;  /* 0x000000ffff20a224 */ /* 0x104fe400078e001e */
[C---:B-1----:R-:W-:Y:S02]  /*1330*/  @!P3 IMAD R4, R34.reuse, c[0x0][0x1bc], R9 ;  /* 0x00006f002204ba24 */ /* 0x042fe400078e0209 */
[----:B------:R-:W-:-:S04]  /*1340*/  @!P3 IMAD.WIDE.U32 R34, R34, c[0x0][0x1b8], R30 ;  /* 0x00006e002222ba25 */ /* 0x000fc800078e001e */
[C---:B---3--:R-:W-:Y:S02]  /*1350*/  @!P4 IMAD R0, R24.reuse, c[0x0][0x1bc], R11 ;  /* 0x00006f001800ca24 */ /* 0x048fe400078e020b */
[----:B------:R-:W-:-:S04]  /*1360*/  @!P4 IMAD.WIDE.U32 R24, R24, c[0x0][0x1b8], R30 ;  /* 0x00006e001818ca25 */ /* 0x000fc800078e001e */
[----:B----4-:R-:W-:Y:S02]  /*1370*/  @!P5 IMAD.MOV.U32 R28, RZ, RZ, R30 ;  /* 0x000000ffff1cd224 */ /* 0x010fe400078e001e */
[----:B------:R-:W-:Y:S02]  /*1380*/  @!P5 IMAD.MOV.U32 R29, RZ, RZ, R31 ;  /* 0x000000ffff1dd224 */ /* 0x000fe400078e001f */
[----:B------:R-:W-:Y:S02]  /*1390*/  @!P4 IMAD.IADD R0, R25, 0x1, R0 ;  /* 0x000000011900c824 */ /* 0x000fe400078e0200 */
[----:B------:R-:W-:-:S04]  /*13a0*/  @!P5 IMAD.WIDE.U32 R26, R26, c[0x0][0x1b8], R28 ;  /* 0x00006e001a1ada25 */ /* 0x000fc800078e001c */
[----:B------:R-:W-:Y:S01]  /*13b0*/  IMAD.IADD R11, R15, 0x1, R6 ;  /* 0x000000010f0b7824 */ /* 0x000fe200078e0206 */
[----:B------:R-:W-:Y:S01]  /*13c0*/  @!P5 IADD3 R3, R27, R3, RZ ;  /* 0x000000031b03d210 */ /* 0x000fe20007ffe0ff */
[----:B------:R-:W-:Y:S01]  /*13d0*/  @!P2 IMAD.MOV.U32 R33, RZ, RZ, R31 ;  /* 0x000000ffff21a224 */ /* 0x000fe200078e001f */
[----:B------:R-:W-:Y:S01]  /*13e0*/  @!P5 LEA R28, P1, R26, c[0x0][0x1a0], 0x2 ;  /* 0x000068001a1cda11 */ /* 0x000fe200078210ff */
[----:B------:R-:W-:Y:S01]  /*13f0*/  @!P3 IMAD.IADD R4, R35, 0x1, R4 ;  /* 0x000000012304b824 */ /* 0x000fe200078e0204 */
[----:B------:R-:W-:Y:S01]  /*1400*/  SHF.L.U32 R9, R11, 0x2, RZ ;  /* 0x000000020b097819 */ /* 0x000fe200000006ff */
[----:B------:R-:W-:Y:S01]  /*1410*/  @!P2 IMAD.WIDE.U32 R32, R10, c[0x0][0x1b8], R32 ;  /* 0x00006e000a20aa25 */ /* 0x000fe200078e0020 */
[----:B------:R-:W-:Y:S02]  /*1420*/  @!P5 LEA.HI.X R29, R26, c[0x0][0x1a4], R3, 0x2, P1 ;  /* 0x000069001a1dda11 */ /* 0x000fe400008f1403 */
[----:B------:R-:W-:Y:S02]  /*1430*/  @!P2 SHF.R.S32.HI R3, RZ, 0x1f, R10 ;  /* 0x0000001fff03a819 */ /* 0x000fe4000001140a */
[----:B------:R-:W-:-:S03]  /*1440*/  @!P4 LEA R26, P1, R24, c[0x0][0x1a0], 0x2 ;  /* 0x00006800181aca11 */ /* 0x000fc600078210ff */
[----:B------:R-:W-:Y:S01]  /*1450*/  @!P2 IMAD R3, R3, c[0x0][0x1b8], RZ ;  /* 0x00006e000303aa24 */ /* 0x000fe200078e02ff */
[----:B------:R-:W-:Y:S01]  /*1460*/  @!P4 LEA.HI.X R27, R24, c[0x0][0x1a4], R0, 0x2, P1 ;  /* 0x00006900181bca11 */ /* 0x000fe200008f1400 */
[----:B------:R-:W-:Y:S01]  /*1470*/  @P6 IMAD.MOV.U32 R0, RZ, RZ, -0x800000 ;  /* 0xff800000ff006424 */ /* 0x000fe200078e00ff */
[----:B------:R-:W-:Y:S01]  /*1480*/  @!P3 LEA R24, P1, R34, c[0x0][0x1a0], 0x2 ;  /* 0x000068002218ba11 */ /* 0x000fe200078210ff */
[----:B------:R-:W-:Y:S01]  /*1490*/  @!P2 IMAD R3, R10, c[0x0][0x1bc], R3 ;  /* 0x00006f000a03aa24 */ /* 0x000fe200078e0203 */
[----:B------:R-:W-:Y:S02]  /*14a0*/  @!P5 IADD3 R10, R6, R15, R7 ;  /* 0x0000000f060ad210 */ /* 0x000fe40007ffe007 */
[----:B------:R1:W-:Y:S01]  /*14b0*/  @P6 STS [R11.X4], R0 ;  /* 0x000000000b006388 */ /* 0x0003e20000004800 */
[----:B------:R-:W-:Y:S01]  /*14c0*/  @!P3 LEA.HI.X R25, R34, c[0x0][0x1a4], R4, 0x2, P1 ;  /* 0x000069002219ba11 */ /* 0x000fe200008f1404 */
[----:B------:R-:W-:Y:S01]  /*14d0*/  @!P2 IMAD.IADD R3, R33, 0x1, R3 ;  /* 0x000000012103a824 */ /* 0x000fe200078e0203 */
[----:B------:R-:W-:Y:S01]  /*14e0*/  @!P2 LEA R34, P1, R32, c[0x0][0x1a0], 0x2 ;  /* 0x000068002022aa11 */ /* 0x000fe200078210ff */
[----:B------:R-:W-:Y:S01]  /*14f0*/  @!PT LDS RZ, [RZ] ;  /* 0x00000000fffff984 */ /* 0x000fe20000000800 */
[----:B------:R-:W-:Y:S01]  /*1500*/  @!PT LDS RZ, [RZ] ;  /* 0x00000000fffff984 */ /* 0x000fe20000000800 */
[----:B------:R-:W-:Y:S01]  /*1510*/  @!PT LDS RZ, [RZ] ;  /* 0x00000000fffff984 */ /* 0x000fe20000000800 */
[----:B------:R2:W-:Y:S01]  /*1520*/  @!P6 LDGSTS.E.LTC128B [R9], [R36.64] ;  /* 0x000000002409efae */ /* 0x0005e2000b921966 */
[----:B------:R-:W-:-:S02]  /*1530*/  ISETP.GE.AND P6, PT, R20, R17, PT ;  /* 0x000000111400720c */ /* 0x000fc40003fc6270 */
[----:B------:R-:W-:Y:S02]  /*1540*/  @P5 MOV R4, 0xff800000 ;  /* 0xff80000000045802 */ /* 0x000fe40000000f00 */
[----:B------:R-:W-:Y:S02]  /*1550*/  IADD3 R33, R15, R7, R6 ;  /* 0x000000070f217210 */ /* 0x000fe40007ffe006 */
[----:B------:R-:W-:Y:S01]  /*1560*/  @!P2 LEA.HI.X R35, R32, c[0x0][0x1a4], R3, 0x2, P1 ;  /* 0x000069002023aa11 */ /* 0x000fe200008f1403 */
[----:B------:R-:W-:Y:S01]  /*1570*/  @!P5 IMAD.SHL.U32 R3, R10, 0x4, RZ ;  /* 0x000000040a03d824 */ /* 0x000fe200078e00ff */
[----:B------:R-:W-:Y:S01]  /*1580*/  @P3 MOV R10, 0xff800000 ;  /* 0xff800000000a3802 */ /* 0x000fe20000000f00 */
[----:B------:R3:W-:Y:S04]  /*1590*/  @P5 STS [R33.X4], R4 ;  /* 0x0000000421005388 */ /* 0x0007e80000004800 */
[----:B------:R-:W-:Y:S01]  /*15a0*/  @!PT LDS RZ, [RZ] ;  /* 0x00000000fffff984 */ /* 0x000fe20000000800 */
[----:B------:R-:W-:Y:S01]  /*15b0*/  @!PT LDS RZ, [RZ] ;  /* 0x00000000fffff984 */ /* 0x000fe20000000800 */
[----:B------:R-:W-:Y:S01]  /*15c0*/  @!PT LDS RZ, [RZ] ;  /* 0x00000000fffff984 */ /* 0x000fe20000000800 */
[----:B------:R3:W-:Y:S01]  /*15d0*/  @!P5 LDGSTS.E.LTC128B [R3], [R28.64] ;  /* 0x000000001c03dfae */ /* 0x0007e2000b921966 */
[----:B------:R-:W-:-:S02]  /*15e0*/  @P6 IMAD.MOV.U32 R32, RZ, RZ, -0x800000 ;  /* 0xff800000ff206424 */ /* 0x000fc400078e00ff */
[----:B-1----:R-:W-:-:S05]  /*15f0*/  @P4 IMAD.MOV.U32 R0, RZ, RZ, -0x800000 ;  /* 0xff800000ff004424 */ /* 0x002fca00078e00ff */
[----:B------:R3:W-:Y:S01]  /*1600*/  @P4 STS [R15.X4+0x1000], R0 ;  /* 0x001000000f004388 */ /* 0x0007e20000004800 */
[----:B--2---:R-:W-:-:S03]  /*1610*/  @P2 IMAD.MOV.U32 R36, RZ, RZ, -0x800000 ;  /* 0xff800000ff242424 */ /* 0x004fc600078e00ff */
        /* <DEDUP_REMOVED lines=16> */
[----:B---3--:R-:W-:Y:S01]  /*1720*/  SHF.R.S32.HI R3, RZ, 0x1f, R20 ;  /* 0x0000001fff037819 */ /* 0x008fe20000011414 */
[----:B------:R-:W-:Y:S01]  /*1730*/  IMAD.MOV.U32 R10, RZ, RZ, R30 ;  /* 0x000000ffff0a7224 */ /* 0x000fe200078e001e */
[----:B------:R-:W-:Y:S01]  /*1740*/  IADD3 R6, R15, R6, R7 ;  /* 0x000000060f067210 */ /* 0x000fe20007ffe007 */
[----:B------:R-:W-:-:S02]  /*1750*/  IMAD.MOV.U32 R11, RZ, RZ, R31 ;  /* 0x000000ffff0b7224 */ /* 0x000fc400078e001f */
[----:B------:R-:W-:Y:S02]  /*1760*/  IMAD R3, R3, c[0x0][0x1b8], RZ ;  /* 0x00006e0003037a24 */ /* 0x000fe400078e02ff */
[----:B------:R-:W-:-:S04]  /*1770*/  IMAD.WIDE.U32 R10, R20, c[0x0][0x1b8], R10 ;  /* 0x00006e00140a7a25 */ /* 0x000fc800078e000a */
[----:B------:R-:W-:Y:S01]  /*1780*/  IMAD R3, R20, c[0x0][0x1bc], R3 ;  /* 0x00006f0014037a24 */ /* 0x000fe200078e0203 */
[----:B------:R-:W-:-:S04]  /*1790*/  LEA R12, P1, R10, c[0x0][0x1a0], 0x2 ;  /* 0x000068000a0c7a11 */ /* 0x000fc800078210ff */
[----:B------:R-:W-:-:S04]  /*17a0*/  IADD3 R3, R11, R3, RZ ;  /* 0x000000030b037210 */ /* 0x000fc80007ffe0ff */
[----:B------:R-:W-:Y:S02]  /*17b0*/  LEA.HI.X R13, R10, c[0x0][0x1a4], R3, 0x2, P1 ;  /* 0x000069000a0d7a11 */ /* 0x000fe400008f1403 */
[----:B------:R-:W-:-:S05]  /*17c0*/  SHF.L.U32 R3, R6, 0x2, RZ ;  /* 0x0000000206037819 */ /* 0x000fca00000006ff */
[----:B------:R-:W-:Y:S01]  /*17d0*/  @!PT LDS RZ, [RZ] ;  /* 0x00000000fffff984 */ /* 0x000fe20000000800 */
[----:B------:R-:W-:Y:S01]  /*17e0*/  @!PT LDS RZ, [RZ] ;  /* 0x00000000fffff984 */ /* 0x000fe20000000800 */
[----:B------:R-:W-:Y:S01]  /*17f0*/  @!PT LDS RZ, [RZ] ;  /* 0x00000000fffff984 */ /* 0x000fe20000000800 */
[----:B------:R1:W-:Y:S02]  /*1800*/  LDGSTS.E.LTC128B [R3+0x1000], [R12.64] ;  /* 0x010000000c037fae */ /* 0x0003e4000b921966 */
.L_x_63:
[----:B------:R-:W-:Y:S05]  /*1810*/  BSYNC B0 ;  /* 0x0000000000007941 */ /* 0x000fea0003800000 */
.L_x_62:
[----:B------:R-:W-:Y:S01]  /*1820*/  LEA.HI R7, R21, R2, RZ, 0x5 ;  /* 0x0000000215077211 */ /* 0x000fe200078f28ff */
[----:B------:R-:W-:Y:S01]  /*1830*/  IMAD.SHL.U32 R6, R23, 0x80, RZ ;  /* 0x0000008017067824 */ /* 0x000fe200078e00ff */
[----:B------:R-:W0:Y:S02]  /*1840*/  LDGDEPBAR ;  /* 0x00000000000079af */ /* 0x000e240000000000 */
[----:B-1-3--:R-:W-:Y:S02]  /*1850*/  SHF.R.S32.HI R3, RZ, 0x5, R7 ;  /* 0x00000005ff037819 */ /* 0x00afe40000011407 */
[----:B------:R-:W-:Y:S02]  /*1860*/  LOP3.LUT R7, R7, 0xffffffe0, RZ, 0xc0, !PT ;  /* 0xffffffe007077812 */ /* 0x000fe400078ec0ff */
[----:B------:R-:W-:Y:S02]  /*1870*/  IADD3 R9, R3, UR36, RZ ;  /* 0x0000002403097c10 */ /* 0x000fe4000fffe0ff */
[----:B------:R-:W-:Y:S01]  /*1880*/  IADD3 R13, -R6, c[0x0][0x16c], RZ ;  /* 0x00005b00060d7a10 */ /* 0x000fe20007ffe1ff */
[----:B------:R-:W-:Y:S01]  /*1890*/  IMAD.IADD R2, R2, 0x1, -R7 ;  /* 0x0000000102027824 */ /* 0x000fe200078e0a07 */
[----:B------:R-:W-:Y:S01]  /*18a0*/  SHF.R.S32.HI R7, RZ, 0x1f, R6 ;  /* 0x0000001fff077819 */ /* 0x000fe20000011406 */
[----:B------:R-:W-:-:S03]  /*18b0*/  @P0 IMAD.HI.U32 R4, R9, R8, RZ ;  /* 0x0000000809040227 */ /* 0x000fc600078e00ff */
[----:B------:R-:W-:Y:S01]  /*18c0*/  SHF.R.U32.HI R36, RZ, 0x2, R2 ;  /* 0x00000002ff247819 */ /* 0x000fe20000011602 */
[----:B------:R-:W-:Y:S01]  /*18d0*/  IMAD.MOV.U32 R0, RZ, RZ, R9 ;  /* 0x000000ffff007224 */ /* 0x000fe200078e0009 */
[----:B------:R-:W-:Y:S01]  /*18e0*/  @P0 SHF.R.U32.HI R0, RZ, R5, R4 ;  /* 0x00000005ff000219 */ /* 0x000fe20000011604 */
[----:B------:R-:W-:Y:S01]  /*18f0*/  IMAD.SHL.U32 R14, R2, 0x4, RZ ;  /* 0x00000004020e7824 */ /* 0x000fe200078e00ff */
[----:B------:R-:W-:Y:S02]  /*1900*/  ISETP.GE.AND P0, PT, R9, R22, PT ;  /* 0x000000160900720c */ /* 0x000fe40003f06270 */
[--C-:B------:R-:W-:Y:S01]  /*1910*/  SHF.R.S32.HI R10, RZ, 0x1f, R0.reuse ;  /* 0x0000001fff0a7819 */ /* 0x100fe20000011400 */
[----:B------:R-:W-:Y:S01]  /*1920*/  IMAD.MOV R4, RZ, RZ, -R0 ;  /* 0x000000ffff047224 */ /* 0x000fe200078e0a00 */
[----:B------:R-:W-:Y:S01]  /*1930*/  ISETP.GE.AND P4, PT, R14, R13, PT ;  /* 0x0000000d0e00720c */ /* 0x000fe20003f86270 */
[----:B------:R-:W-:Y:S01]  /*1940*/  IMAD.WIDE.U32 R6, R0, c[0x0][0x190], R6 ;  /* 0x0000640000067a25 */ /* 0x000fe200078e0006 */
[----:B------:R-:W-:-:S03]  /*1950*/  SHF.R.S32.HI R35, RZ, 0x1f, R14 ;  /* 0x0000001fff237819 */ /* 0x000fc6000001140e */
[----:B------:R-:W-:Y:S01]  /*1960*/  IMAD R33, R16, R4, R9 ;  /* 0x0000000410217224 */ /* 0x000fe200078e0209 */
[----:B------:R-:W-:Y:S01]  /*1970*/  SEL R4, R0, 0xffffffff, !P0 ;  /* 0xffffffff00047807 */ /* 0x000fe20004000000 */
[----:B------:R-:W-:Y:S02]  /*1980*/  IMAD R9, R10, c[0x0][0x190], RZ ;  /* 0x000064000a097a24 */ /* 0x000fe400078e02ff */
[----:B------:R-:W-:Y:S01]  /*1990*/  IMAD R32, R3, 0x80, R14 ;  /* 0x0000008003207824 */ /* 0x000fe200078e020e */
[----:B------:R-:W-:Y:S01]  /*19a0*/  ISETP.LT.OR P4, PT, R4, RZ, P4 ;  /* 0x000000ff0400720c */ /* 0x000fe20002781670 */
[----:B------:R-:W-:Y:S01]  /*19b0*/  IMAD R9, R0, c[0x0][0x194], R9 ;  /* 0x0000650000097a24 */ /* 0x000fe200078e0209 */
[----:B------:R-:W-:Y:S02]  /*19c0*/  IADD3 R34, P0, R33, R18, RZ ;  /* 0x0000001221227210 */ /* 0x000fe40007f1e0ff */
[----:B------:R-:W-:Y:S01]  /*19d0*/  ISETP.LT.OR P3, PT, R17, 0x3, P4 ;  /* 0x000000031100780c */ /* 0x000fe20002761670 */
[----:B------:R-:W-:Y:S01]  /*19e0*/  IMAD.IADD R7, R7, 0x1, R9 ;  /* 0x0000000107077824 */ /* 0x000fe200078e0209 */
[----:B------:R-:W-:-:S03]  /*19f0*/  LEA.HI.X.SX32 R33, R33, R19, 0x1, P0 ;  /* 0x0000001321217211 */ /* 0x000fc600000f0eff */
[----:B------:R-:W-:-:S04]  /*1a00*/  IMAD.WIDE.U32 R6, R34, c[0x0][0x180], R6 ;  /* 0x0000600022067a25 */ /* 0x000fc800078e0006 */
[----:B------:R-:W-:Y:S01]  /*1a10*/  IMAD R9, R33, c[0x0][0x180], RZ ;  /* 0x0000600021097a24 */ /* 0x000fe200078e02ff */
[----:B------:R-:W-:Y:S01]  /*1a20*/  IADD3 R38, P0, R14, R6, RZ ;  /* 0x000000060e267210 */ /* 0x000fe20007f1e0ff */
[----:B------:R-:W-:Y:S02]  /*1a30*/  @!P4 IMAD.SHL.U32 R10, R32, 0x4, RZ ;  /* 0x00000004200ac824 */ /* 0x000fe400078e00ff */
[----:B------:R-:W-:Y:S01]  /*1a40*/  IMAD R0, R34, c[0x0][0x184], R9 ;  /* 0x0000610022007a24 */ /* 0x000fe200078e0209 */
[C---:B------:R-:W-:Y:S01]  /*1a50*/  @!P4 LEA R24, P2, R38.reuse, c[0x0][0x160], 0x2 ;  /* 0x000058002618ca11 */ /* 0x040fe200078410ff */
[----:B------:R-:W-:Y:S02]  /*1a60*/  @!P3 IMAD.MOV.U32 R15, RZ, RZ, c[0x0][0x188] ;  /* 0x00006200ff0fb624 */ /* 0x000fe400078e00ff */
[----:B------:R-:W-:Y:S01]  /*1a70*/  @!P3 IMAD.MOV.U32 R11, RZ, RZ, c[0x0][0x18c] ;  /* 0x00006300ff0bb624 */ /* 0x000fe200078e00ff */
[----:B------:R-:W-:Y:S02]  /*1a80*/  IADD3.X R39, R35, R7, R0, P0, !PT ;  /* 0x0000000723277210 */ /* 0x000fe400007fe400 */
[----:B------:R-:W-:-:S02]  /*1a90*/  @!P4 IADD3 R7, P0, R38, c[0x0][0x188], RZ ;  /* 0x000062002607ca10 */ /* 0x000fc40007f1e0ff */
[----:B------:R-:W-:Y:S02]  /*1aa0*/  @!P3 LEA R9, P1, R15, R38, 0x1 ;  /* 0x000000260f09b211 */ /* 0x000fe400078208ff */
[----:B------:R-:W-:Y:S02]  /*1ab0*/  @!P4 IADD3.X R0, R39, c[0x0][0x18c], RZ, P0, !PT ;  /* 0x000063002700ca10 */ /* 0x000fe400007fe4ff */
[----:B------:R-:W-:Y:S02]  /*1ac0*/  @!P3 LEA.HI.X R6, R15, R39, R11, 0x1, P1 ;  /* 0x000000270f06b211 */ /* 0x000fe400008f0c0b */
[----:B------:R-:W-:Y:S02]  /*1ad0*/  @!P3 LEA R20, P0, R9, c[0x0][0x160], 0x2 ;  /* 0x000058000914ba11 */ /* 0x000fe400078010ff */
[----:B------:R-:W-:Y:S02]  /*1ae0*/  @!P4 LEA R22, P1, R7, c[0x0][0x160], 0x2 ;  /* 0x000058000716ca11 */ /* 0x000fe400078210ff */
[----:B------:R-:W-:-:S02]  /*1af0*/  @!P4 LEA.HI.X R25, R38, c[0x0][0x164], R39, 0x2, P2 ;  /* 0x000059002619ca11 */ /* 0x000fc400010f1427 */
        /* <DEDUP_REMOVED lines=9> */
[C---:B------:R-:W-:Y:S02]  /*1b90*/  LOP3.LUT R6, R2.reuse, 0x1, RZ, 0xc0, !PT ;  /* 0x0000000102067812 */ /* 0x040fe400078ec0ff */
[----:B------:R-:W0:Y:S01]  /*1ba0*/  LDGDEPBAR ;  /* 0x00000000000079af */ /* 0x000e220000000000 */
[----:B------:R-:W-:Y:S02]  /*1bb0*/  LOP3.LUT P0, RZ, R2, 0x2, RZ, 0xc0, !PT ;  /* 0x0000000202ff7812 */ /* 0x000fe4000780c0ff */
[----:B------:R-:W-:Y:S01]  /*1bc0*/  LOP3.LUT R0, R0, 0xf8, RZ, 0xc0, !PT ;  /* 0x000000f800007812 */ /* 0x000fe200078ec0ff */
[----:B------:R2:W-:Y:S01]  /*1bd0*/  @!P4 LDGSTS.E.BYPASS.LTC128B.128 [R9+0x3020], [R22.64] ;  /* 0x030200001609cfae */ /* 0x0005e2000b901d66 */
[----:B------:R-:W-:-:S02]  /*1be0*/  ISETP.NE.U32.AND P1, PT, R6, 0x1, PT ;  /* 0x000000010600780c */ /* 0x000fc40003f25070 */
[----:B------:R-:W-:Y:S01]  /*1bf0*/  LOP3.LUT R11, R0, 0x7, R3, 0xf8, !PT ;  /* 0x00000007000b7812 */ /* 0x000fe200078ef803 */
[----:B------:R-:W0:Y:S01]  /*1c00*/  LDGDEPBAR ;  /* 0x00000000000079af */ /* 0x000e220000000000 */
[----:B------:R-:W-:Y:S02]  /*1c10*/  IMAD.MOV.U32 R0, RZ, RZ, 0x840 ;  /* 0x00000840ff007424 */ /* 0x000fe400078e00ff */
[----:B------:R-:W-:Y:S01]  /*1c20*/  LOP3.LUT R36, R11, 0x7, R36, 0x78, !PT ;  /* 0x000000070b247812 */ /* 0x000fe200078e7824 */
[----:B------:R3:W-:Y:S02]  /*1c30*/  @!P3 LDGSTS.E.BYPASS.LTC128B.128 [R7+0x4020], [R20.64] ;  /* 0x040200001407bfae */ /* 0x0007e4000b901d66 */
[----:B------:R-:W-:Y:S02]  /*1c40*/  SEL R0, R0, 0x7c0, !P0 ;  /* 0x000007c000007807 */ /* 0x000fe40004000000 */
[----:B------:R-:W0:Y:S01]  /*1c50*/  LDGDEPBAR ;  /* 0x00000000000079af */ /* 0x000e220000000000 */
[----:B--2---:R-:W-:-:S04]  /*1c60*/  IMAD.SHL.U32 R9, R36, 0x4, RZ ;  /* 0x0000000424097824 */ /* 0x004fc800078e00ff */
[C---:B------:R-:W-:Y:S01]  /*1c70*/  IMAD.IADD R30, R9.reuse, 0x1, R0 ;  /* 0x00000001091e7824 */ /* 0x040fe200078e0200 */
[C---:B------:R-:W-:Y:S02]  /*1c80*/  IADD3 R31, R9.reuse, 0x3e0, RZ ;  /* 0x000003e0091f7810 */ /* 0x040fe40007ffe0ff */
[----:B------:R-:W-:Y:S01]  /*1c90*/  @P1 IADD3 R31, R9, 0x420, RZ ;  /* 0x00000420091f1810 */ /* 0x000fe20007ffe0ff */
[----:B------:R-:W-:-:S04]  /*1ca0*/  DEPBAR.LE SB0, 0x3 ;  /* 0x000080c00000791a */ /* 0x000fc80000000000 */
[----:B------:R-:W-:Y:S01]  /*1cb0*/  WARPSYNC 0xffffffff ;  /* 0xffffffff00007948 */ /* 0x000fe20003800000 */
[----:B------:R-:W-:Y:S01]  /*1cc0*/  BAR.SYNC.DEFER_BLOCKING 0x0 ;  /* 0x0000000000007b1d */ /* 0x000fe20000010000 */
[----:B------:R-:W-:-:S05]  /*1cd0*/  IMAD.IADD R23, R0, 0x1, R31 ;  /* 0x0000000100177824 */ /* 0x000fca00078e021f */
[----:B------:R-:W-:Y:S04]  /*1ce0*/  LDS R22, [R31] ;  /* 0x000000001f167984 */ /* 0x000fe80000000800 */
[----:B------:R-:W2:Y:S04]  /*1cf0*/  LDS R29, [R36.X4] ;  /* 0x00000000241d7984 */ /* 0x000ea80000004800 */
[----:B------:R-:W4:Y:S04]  /*1d00*/  LDS R28, [R30] ;  /* 0x000000001e1c7984 */ /* 0x000f280000000800 */
[----:B---3--:R-:W3:Y:S04]  /*1d10*/  LDS R21, [R23] ;  /* 0x0000000017157984 */ /* 0x008ee80000000800 */
[----:B------:R-:W5:Y:S04]  /*1d20*/  LDS R27, [R36.X4+0x1000] ;  /* 0x00100000241b7984 */ /* 0x000f680000004800 */
[----:B------:R-:W1:Y:S04]  /*1d30*/  LDS R20, [R31+0x1000] ;  /* 0x001000001f147984 */ /* 0x000e680000000800 */
[----:B------:R-:W1:Y:S04]  /*1d40*/  LDS R26, [R30+0x1000] ;  /* 0x001000001e1a7984 */ /* 0x000e680000000800 */
[----:B------:R-:W1:Y:S01]  /*1d50*/  LDS R17, [R23+0x1000] ;  /* 0x0010000017117984 */ /* 0x000e620000000800 */
[----:B--2---:R-:W-:-:S04]  /*1d60*/  FMNMX.FTZ R7, R22, R29, !PT ;  /* 0x0000001d16077209 */ /* 0x004fc80007810000 */
[----:B----4-:R-:W-:-:S04]  /*1d70*/  FMNMX.FTZ R0, R7, R28, !PT ;  /* 0x0000001c07007209 */ /* 0x010fc80007810000 */
[----:B---3--:R-:W-:-:S04]  /*1d80*/  FMNMX.FTZ R0, R0, R21, !PT ;  /* 0x0000001500007209 */ /* 0x008fc80007810000 */
[----:B-----5:R-:W-:-:S04]  /*1d90*/  FMNMX.FTZ R7, R0, R27, !PT ;  /* 0x0000001b00077209 */ /* 0x020fc80007810000 */
[----:B-1----:R-:W-:-:S04]  /*1da0*/  FMNMX.FTZ R7, R7, R20, !PT ;  /* 0x0000001407077209 */ /* 0x002fc80007810000 */
[----:B------:R-:W-:-:S04]  /*1db0*/  FMNMX.FTZ R0, R7, R26, !PT ;  /* 0x0000001a07007209 */ /* 0x000fc80007810000 */
[----:B------:R-:W-:Y:S01]  /*1dc0*/  FMNMX.FTZ R0, R0, R17, !PT ;  /* 0x0000001100007209 */ /* 0x000fe20007810000 */
[----:B------:R-:W-:Y:S05]  /*1dd0*/  BRA.DIV ~URZ, `(.L_x_64) ;  /* 0x000016327f007947 */ /* 0x000fea000b800000 */
[----:B------:R1:W2:Y:S02]  /*1de0*/  SHFL.BFLY PT, R7, R0, 0x10, 0x1f ;  /* 0x0e001f0000077f89 */ /* 0x0002a400000e0000 */
.L_x_73:
        /* <DEDUP_REMOVED lines=22> */
[--C-:B------:R-:W-:Y:S01]  /*1f50*/  FADD.FTZ R10, R21, -R0.reuse ;  /* 0x80000000150a7221 */ /* 0x100fe20000010000 */
[----:B------:R-:W-:Y:S01]  /*1f60*/  SEL R21, R2, 0xffffffff, P3 ;  /* 0xffffffff02157807 */ /* 0x000fe20001800000 */
[----:B------:R-:W-:Y:S01]  /*1f70*/  FMUL.FTZ R11, R11, 1.4426950216293334961 ;  /* 0x3fb8aa3b0b0b7820 */ /* 0x000fe20000410000 */
[C---:B------:R-:W-:Y:S01]  /*1f80*/  FSETP.NEU.FTZ.AND P3, PT, R27.reuse, -INF , PT ;  /* 0xff8000001b00780b */ /* 0x040fe20003f7d000 */
[----:B------:R-:W-:Y:S01]  /*1f90*/  FMUL.FTZ R10, R10, 1.4426950216293334961 ;  /* 0x3fb8aa3b0a0a7820 */ /* 0x000fe20000410000 */
[----:B------:R-:W-:Y:S01]  /*1fa0*/  @P2 IADD3 R21, R2, 0x20, RZ ;  /* 0x0000002002152810 */ /* 0x000fe20007ffe0ff */
[--C-:B------:R-:W-:Y:S01]  /*1fb0*/  FADD.FTZ R9, R27, -R0.reuse ;  /* 0x800000001b097221 */ /* 0x100fe20000010000 */
[----:B------:R-:W3:Y:S01]  /*1fc0*/  MUFU.EX2 R12, R12 ;  /* 0x0000000c000c7308 */ /* 0x000ee20000000800 */
[C-C-:B------:R-:W-:Y:S01]  /*1fd0*/  FADD.FTZ R7, R20.reuse, -R0.reuse ;  /* 0x8000000014077221 */ /* 0x140fe20000010000 */
[----:B------:R-:W-:Y:S01]  /*1fe0*/  FSETP.NEU.FTZ.AND P2, PT, R20, -INF , PT ;  /* 0xff8000001400780b */ /* 0x000fe20003f5d000 */
[----:B------:R-:W-:Y:S01]  /*1ff0*/  FMUL.FTZ R9, R9, 1.4426950216293334961 ;  /* 0x3fb8aa3b09097820 */ /* 0x000fe20000410000 */
[----:B------:R-:W-:Y:S01]  /*2000*/  @P1 IADD3 R21, R2, 0x40, RZ ;  /* 0x0000004002151810 */ /* 0x000fe20007ffe0ff */
[----:B------:R-:W-:Y:S01]  /*2010*/  FMUL.FTZ R7, R7, 1.4426950216293334961 ;  /* 0x3fb8aa3b07077820 */ /* 0x000fe20000410000 */
[C---:B------:R-:W-:Y:S01]  /*2020*/  FSETP.NEU.FTZ.AND P1, PT, R26.reuse, -INF , PT ;  /* 0xff8000001a00780b */ /* 0x040fe20003f3d000 */
[--C-:B------:R-:W-:Y:S01]  /*2030*/  FADD.FTZ R6, R26, -R0.reuse ;  /* 0x800000001a067221 */ /* 0x100fe20000010000 */
[----:B------:R-:W4:Y:S01]  /*2040*/  MUFU.EX2 R11, R11 ;  /* 0x0000000b000b7308 */ /* 0x000f220000000800 */
[----:B-1----:R-:W-:Y:S01]  /*2050*/  FADD.FTZ R25, RZ, R15 ;  /* 0x0000000fff197221 */ /* 0x002fe20000010000 */
[----:B------:R-:W-:Y:S01]  /*2060*/  @P0 IADD3 R21, R2, 0x60, RZ ;  /* 0x0000006002150810 */ /* 0x000fe20007ffe0ff */
[----:B------:R-:W-:Y:S01]  /*2070*/  FMUL.FTZ R6, R6, 1.4426950216293334961 ;  /* 0x3fb8aa3b06067820 */ /* 0x000fe20000410000 */
[C---:B------:R-:W-:Y:S01]  /*2080*/  FSETP.NEU.FTZ.AND P0, PT, R17.reuse, -INF , PT ;  /* 0xff8000001100780b */ /* 0x040fe20003f1d000 */
[----:B------:R-:W-:Y:S01]  /*2090*/  FADD.FTZ R0, R17, -R0 ;  /* 0x8000000011007221 */ /* 0x000fe20000010000 */
[----:B------:R-:W-:-:S02]  /*20a0*/  @P3 IADD3 R21, R2, 0x80, RZ ;  /* 0x0000008002153810 */ /* 0x000fc40007ffe0ff */
[----:B------:R-:W1:Y:S01]  /*20b0*/  MUFU.EX2 R10, R10 ;  /* 0x0000000a000a7308 */ /* 0x000e620000000800 */
[----:B---3--:R-:W-:Y:S01]  /*20c0*/  FADD.FTZ R40, R25, R12 ;  /* 0x0000000c19287221 */ /* 0x008fe20000010000 */
[----:B------:R-:W-:Y:S01]  /*20d0*/  @P2 IADD3 R21, R2, 0xa0, RZ ;  /* 0x000000a002152810 */ /* 0x000fe20007ffe0ff */
[----:B------:R-:W-:Y:S01]  /*20e0*/  FMUL.FTZ R0, R0, 1.4426950216293334961 ;  /* 0x3fb8aa3b00007820 */ /* 0x000fe20000410000 */
[C---:B------:R-:W-:Y:S02]  /*20f0*/  @P1 IADD3 R21, R2.reuse, 0xc0, RZ ;  /* 0x000000c002151810 */ /* 0x040fe40007ffe0ff */
[----:B------:R-:W-:Y:S02]  /*2100*/  ISETP.NE.AND P1, PT, R2, RZ, PT ;  /* 0x000000ff0200720c */ /* 0x000fe40003f25270 */
[----:B------:R-:W3:Y:S01]  /*2110*/  MUFU.EX2 R9, R9 ;  /* 0x0000000900097308 */ /* 0x000ee20000000800 */
[----:B----4-:R-:W-:Y:S01]  /*2120*/  FADD.FTZ R25, R40, R11 ;  /* 0x0000000b28197221 */ /* 0x010fe20000010000 */
[----:B------:R-:W-:-:S06]  /*2130*/  @P0 IADD3 R21, R2, 0xe0, RZ ;  /* 0x000000e002150810 */ /* 0x000fcc0007ffe0ff */
[----:B------:R-:W4:Y:S01]  /*2140*/  MUFU.EX2 R7, R7 ;  /* 0x0000000700077308 */ /* 0x000f220000000800 */
[----:B-1----:R-:W-:-:S07]  /*2150*/  FADD.FTZ R40, R25, R10 ;  /* 0x0000000a19287221 */ /* 0x002fce0000010000 */
[----:B------:R-:W1:Y:S01]  /*2160*/  MUFU.EX2 R6, R6 ;  /* 0x0000000600067308 */ /* 0x000e620000000800 */
[----:B---3--:R-:W-:-:S07]  /*2170*/  FADD.FTZ R40, R40, R9 ;  /* 0x0000000928287221 */ /* 0x008fce0000010000 */
[----:B------:R-:W3:Y:S01]  /*2180*/  MUFU.EX2 R0, R0 ;  /* 0x0000000000007308 */ /* 0x000ee20000000800 */
[----:B----4-:R-:W-:-:S04]  /*2190*/  FADD.FTZ R25, R40, R7 ;  /* 0x0000000728197221 */ /* 0x010fc80000010000 */
[----:B-1----:R-:W-:-:S04]  /*21a0*/  FADD.FTZ R25, R25, R6 ;  /* 0x0000000619197221 */ /* 0x002fc80000010000 */
[----:B---3--:R-:W-:-:S05]  /*21b0*/  FADD.FTZ R25, R25, R0 ;  /* 0x0000000019197221 */ /* 0x008fca0000010000 */
[----:B------:R-:W1:Y:S02]  /*21c0*/  SHFL.BFLY PT, R22, R25, 0x10, 0x1f ;  /* 0x0e001f0019167f89 */ /* 0x000e6400000e0000 */
[----:B-1----:R-:W-:Y:S02]  /*21d0*/  FADD.FTZ R20, R25, R22 ;  /* 0x0000001619147221 */ /* 0x002fe40000010000 */
        /* <DEDUP_REMOVED lines=45> */
[----:B------:R-:W-:Y:S01]  /*24b0*/  IMAD R2, R16, c[0x0][0x1b0], RZ ;  /* 0x00006c0010027a24 */ /* 0x000fe200078e02ff */
[----:B------:R-:W-:Y:S01]  /*24c0*/  BSSY B0, `(.L_x_65) ;  /* 0x0000014000007945 */ /* 0x000fe20003800000 */
[----:B-1----:R-:W-:-:S04]  /*24d0*/  LEA R7, R0, R3, 0x3 ;  /* 0x0000000300077211 */ /* 0x002fc800078e18ff */
[----:B------:R-:W-:-:S13]  /*24e0*/  ISETP.GE.OR P1, PT, R7, R2, P1 ;  /* 0x000000020700720c */ /* 0x000fda0000f26670 */
[----:B------:R-:W-:Y:S05]  /*24f0*/  @P1 BRA `(.L_x_66) ;  /* 0x0000010000001947 */ /* 0x000fea0003800000 */
[----:B------:R-:W-:Y:S01]  /*2500*/  ISETP.NE.AND P0, PT, R16, 0x1, PT ;  /* 0x000000011000780c */ /* 0x000fe20003f05270 */
[----:B------:R-:W-:-:S12]  /*2510*/  IMAD.MOV.U32 R0, RZ, RZ, R7 ;  /* 0x000000ffff007224 */ /* 0x000fd800078e0007 */
[----:B------:R-:W-:-:S05]  /*2520*/  @P0 IMAD.HI.U32 R8, R7, R8, RZ ;  /* 0x0000000807080227 */ /* 0x000fca00078e00ff */
[----:B------:R-:W-:-:S04]  /*2530*/  @P0 SHF.R.U32.HI R0, RZ, R5, R8 ;  /* 0x00000005ff000219 */ /* 0x000fc80000011608 */
[--C-:B------:R-:W-:Y:S01]  /*2540*/  SHF.R.S32.HI R5, RZ, 0x1f, R0.reuse ;  /* 0x0000001fff057819 */ /* 0x100fe20000011400 */
[----:B------:R-:W-:Y:S02]  /*2550*/  IMAD.MOV R2, RZ, RZ, -R0 ;  /* 0x000000ffff027224 */ /* 0x000fe400078e0a00 */
[----:B------:R-:W-:-:S04]  /*2560*/  IMAD.WIDE.U32 R18, R0, c[0x0][0x1f8], R18 ;  /* 0x00007e0000127a25 */ /* 0x000fc800078e0012 */
[----:B------:R-:W-:Y:S02]  /*2570*/  IMAD R2, R16, R2, R7 ;  /* 0x0000000210027224 */ /* 0x000fe400078e0207 */
[----:B------:R-:W-:-:S04]  /*2580*/  IMAD R5, R5, c[0x0][0x1f8], RZ ;  /* 0x00007e0005057a24 */ /* 0x000fc800078e02ff */
[----:B------:R-:W-:Y:S01]  /*2590*/  IMAD R5, R0, c[0x0][0x1fc], R5 ;  /* 0x00007f0000057a24 */ /* 0x000fe200078e0205 */
[----:B------:R-:W-:Y:S02]  /*25a0*/  SHF.R.S32.HI R0, RZ, 0x1f, R2 ;  /* 0x0000001fff007819 */ /* 0x000fe40000011402 */
[----:B------:R-:W-:-:S04]  /*25b0*/  IADD3 R2, P0, R2, R18, RZ ;  /* 0x0000001202027210 */ /* 0x000fc80007f1e0ff */
[----:B------:R-:W-:Y:S02]  /*25c0*/  IADD3.X R5, R0, R19, R5, P0, !PT ;  /* 0x0000001300057210 */ /* 0x000fe400007fe405 */
[----:B------:R-:W-:-:S04]  /*25d0*/  LEA R6, P0, R2, c[0x0][0x1f0], 0x2 ;  /* 0x00007c0002067a11 */ /* 0x000fc800078010ff */
[----:B------:R-:W-:-:S05]  /*25e0*/  LEA.HI.X R7, R2, c[0x0][0x1f4], R5, 0x2, P0 ;  /* 0x00007d0002077a11 */ /* 0x000fca00000f1405 */
[----:B------:R1:W-:Y:S04]  /*25f0*/  STG.E [R6.64], R24 ;  /* 0x0000001806007986 */ /* 0x0003e8000c101926 */
.L_x_66:
[----:B------:R-:W-:Y:S05]  /*2600*/  BSYNC B0 ;  /* 0x0000000000007941 */ /* 0x000fea0003800000 */
.L_x_65:
        /* <DEDUP_REMOVED lines=8> */
[C---:B------:R-:W-:Y:S01]  /*2690*/  ISETP.GE.U32.AND P0, PT, R37.reuse, 0x3, PT ;  /* 0x000000032500780c */ /* 0x040fe20003f06070 */
[----:B------:R-:W-:Y:S01]  /*26a0*/  BSSY B0, `(.L_x_69) ;  /* 0x0000090000007945 */ /* 0x000fe20003800000 */
[----:B------:R-:W-:Y:S01]  /*26b0*/  SHF.R.S32.HI R8, RZ, 0x1f, R3 ;  /* 0x0000001fff087819 */ /* 0x000fe20000011403 */
[----:B------:R-:W-:Y:S01]  /*26c0*/  IMAD.MOV.U32 R42, RZ, RZ, RZ ;  /* 0x000000ffff2a7224 */ /* 0x000fe200078e00ff */
[----:B------:R-:W-:Y:S01]  /*26d0*/  IADD3 R5, R37, 0x1, RZ ;  /* 0x0000000125057810 */ /* 0x000fe20007ffe0ff */
[----:B------:R-:W-:Y:S01]  /*26e0*/  IMAD.MOV.U32 R12, RZ, RZ, RZ ;  /* 0x000000ffff0c7224 */ /* 0x000fe200078e00ff */
[----:B------:R-:W-:Y:S02]  /*26f0*/  LEA.HI R8, R8, R3, RZ, 0x3 ;  /* 0x0000000308087211 */ /* 0x000fe400078f18ff */
[----:B------:R-:W-:Y:S02]  /*2700*/  LOP3.LUT R36, R5, 0x3, RZ, 0xc0, !PT ;  /* 0x0000000305247812 */ /* 0x000fe400078ec0ff */
[----:B------:R-:W-:-:S05]  /*2710*/  LOP3.LUT R8, R8, 0xfffffff8, RZ, 0xc0, !PT ;  /* 0xfffffff808087812 */ /* 0x000fca00078ec0ff */
[----:B------:R-:W-:Y:S01]  /*2720*/  IMAD.IADD R8, R3, 0x1, -R8 ;  /* 0x0000000103087824 */ /* 0x000fe200078e0a08 */
[----:B------:R-:W-:Y:S05]  /*2730*/  @!P0 BRA `(.L_x_70) ;  /* 0x0000086000008947 */ /* 0x000fea0003800000 */
[----:B------:R-:W-:Y:S01]  /*2740*/  HFMA2.MMA R9, -RZ, RZ, 0, 0 ;  /* 0x00000000ff097435 */ /* 0x000fe200000001ff */
[----:B------:R-:W-:Y:S01]  /*2750*/  IMAD.IADD R40, R5, 0x1, -R36 ;  /* 0x0000000105287824 */ /* 0x000fe200078e0a24 */
[----:B------:R-:W-:Y:S01]  /*2760*/  MOV R12, RZ ;  /* 0x000000ff000c7202 */ /* 0x000fe20000000f00 */
[----:B-1----:R-:W-:Y:S01]  /*2770*/  IMAD.MOV.U32 R7, RZ, RZ, RZ ;  /* 0x000000ffff077224 */ /* 0x002fe200078e00ff */
[----:B------:R-:W-:-:S04]  /*2780*/  CS2R R10, SRZ ;  /* 0x00000000000a7805 */ /* 0x000fc8000001ff00 */
.L_x_71:
[C---:B------:R-:W-:Y:S01]  /*2790*/  IADD3 R41, R7.reuse, 0x3, RZ ;  /* 0x0000000307297810 */ /* 0x040fe20007ffe0ff */
[C---:B------:R-:W-:Y:S01]  /*27a0*/  IMAD.SHL.U32 R5, R7.reuse, 0x8, RZ ;  /* 0x0000000807057824 */ /* 0x040fe200078e00ff */
[----:B------:R-:W-:Y:S02]  /*27b0*/  IADD3 R43, R7, 0x5, RZ ;  /* 0x00000005072b7810 */ /* 0x000fe40007ffe0ff */
[-C--:B------:R-:W-:Y:S02]  /*27c0*/  ISETP.GT.OR P1, PT, R41, R37.reuse, P4 ;  /* 0x000000252900720c */ /* 0x080fe40002724670 */
[----:B------:R-:W-:Y:S02]  /*27d0*/  LOP3.LUT R0, R5, 0x20, RZ, 0xc0, !PT ;  /* 0x0000002005007812 */ /* 0x000fe400078ec0ff */
[----:B------:R-:W-:Y:S02]  /*27e0*/  ISETP.GT.OR P2, PT, R43, R37, P4 ;  /* 0x000000252b00720c */ /* 0x000fe40002744670 */
[C---:B------:R-:W-:Y:S02]  /*27f0*/  LOP3.LUT R3, R5.reuse, 0xffffffc0, RZ, 0xc0, !PT ;  /* 0xffffffc005037812 */ /* 0x040fe400078ec0ff */
[----:B------:R-:W-:Y:S02]  /*2800*/  IADD3 R15, R5, 0x8, RZ ;  /* 0x00000008050f7810 */ /* 0x000fe40007ffe0ff */
[----:B------:R-:W-:Y:S02]  /*2810*/  IADD3 R3, R0, R3, R8 ;  /* 0x0000000300037210 */ /* 0x000fe40007ffe008 */
[----:B------:R-:W-:Y:S01]  /*2820*/  IADD3 R40, R40, -0x4, RZ ;  /* 0xfffffffc28287810 */ /* 0x000fe20007ffe0ff */
[----:B------:R-:W-:Y:S01]  /*2830*/  @!P1 IMAD.WIDE.U32 R18, R41, c[0x0][0x188], R38 ;  /* 0x0000620029129a25 */ /* 0x000fe200078e0026 */
[----:B------:R-:W-:Y:S02]  /*2840*/  LOP3.LUT R0, R3, 0x3e0, RZ, 0xc0, !PT ;  /* 0x000003e003007812 */ /* 0x000fe400078ec0ff */
[----:B------:R-:W-:Y:S01]  /*2850*/  @!P1 SHF.R.S32.HI R42, RZ, 0x1f, R41 ;  /* 0x0000001fff2a9819 */ /* 0x000fe20000011429 */
[----:B------:R-:W-:Y:S01]  /*2860*/  @!P2 IMAD.WIDE.U32 R22, R43, c[0x0][0x188], R38 ;  /* 0x000062002b16aa25 */ /* 0x000fe200078e0026 */
        /* <DEDUP_REMOVED lines=30> */
[----:B--2---:R-:W-:Y:S02]  /*2a50*/  @!P1 SHF.R.S32.HI R44, RZ, 0x1f, R42 ;  /* 0x0000001fff2c9819 */ /* 0x004fe4000001142a */
[----:B------:R-:W-:Y:S01]  /*2a60*/  SHF.R.U32.HI R6, RZ, 0x5, R6 ;  /* 0x00000005ff067819 */ /* 0x000fe20000011606 */
[----:B------:R-:W-:Y:S04]  /*2a70*/  DEPBAR.LE SB0, 0x3 ;  /* 0x000080c00000791a */ /* 0x000fe80000000000 */
[----:B------:R-:W2:Y:S01]  /*2a80*/  LDS R2, [R2.X4] ;  /* 0x0000000002027984 */ /* 0x000ea20000004800 */
[----:B-1----:R-:W-:Y:S01]  /*2a90*/  FSETP.GT.FTZ.AND P0, PT, R3, RZ, PT ;  /* 0x000000ff0300720b */ /* 0x002fe20003f14000 */
[----:B------:R-:W-:Y:S01]  /*2aa0*/  @!P1 IMAD R44, R44, c[0x0][0x188], RZ ;  /* 0x000062002c2c9a24 */ /* 0x000fe200078e02ff */
[----:B------:R-:W-:Y:S02]  /*2ab0*/  LOP3.LUT R0, R6, R15, RZ, 0x3c, !PT ;  /* 0x0000000f06007212 */ /* 0x000fe400078e3cff */
[----:B------:R-:W-:Y:S01]  /*2ac0*/  ISETP.LT.OR P0, PT, R4, RZ, !P0 ;  /* 0x000000ff0400720c */ /* 0x000fe20004701670 */
[----:B------:R-:W-:Y:S01]  /*2ad0*/  @!P1 IMAD R44, R42, c[0x0][0x18c], R44 ;  /* 0x000063002a2c9a24 */ /* 0x000fe200078e022c */
[----:B------:R-:W-:Y:S02]  /*2ae0*/  LOP3.LUT R6, R5, 0x38, RZ, 0xc0, !PT ;  /* 0x0000003805067812 */ /* 0x000fe400078ec0ff */
[----:B------:R-:W-:Y:S01]  /*2af0*/  ISETP.GE.OR P0, PT, R14, R13, P0 ;  /* 0x0000000d0e00720c */ /* 0x000fe20000706670 */
[----:B------:R-:W-:Y:S01]  /*2b00*/  @!P1 IMAD.IADD R44, R19, 0x1, R44 ;  /* 0x00000001132c9824 */ /* 0x000fe200078e022c */
[----:B------:R-:W-:Y:S04]  /*2b10*/  LOP3.LUT R5, R5, 0xffffffc0, RZ, 0xc0, !PT ;  /* 0xffffffc005057812 */ /* 0x000fe800078ec0ff */
[----:B------:R-:W-:Y:S02]  /*2b20*/  @!P1 LEA.HI.X R27, R18, c[0x0][0x164], R44, 0x2, P3 ;  /* 0x00005900121b9a11 */ /* 0x000fe400018f142c */
[----:B------:R-:W-:Y:S02]  /*2b30*/  IADD3 R6, R6, R5, R8 ;  /* 0x0000000506067210 */ /* 0x000fe40007ffe008 */
[----:B------:R-:W-:Y:S02]  /*2b40*/  @!P2 SHF.R.S32.HI R44, RZ, 0x1f, R43 ;  /* 0x0000001fff2ca819 */ /* 0x000fe4000001142b */
[----:B------:R-:W-:Y:S01]  /*2b50*/  LOP3.LUT R5, R6, 0x3e0, RZ, 0xc0, !PT ;  /* 0x000003e006057812 */ /* 0x000fe200078ec0ff */
[----:B------:R-:W1:Y:S02]  /*2b60*/  @!P0 LDS.128 R16, [R32.X4+0x2020] ;  /* 0x0020200020108984 */ /* 0x000e640000004c00 */
[----:B------:R-:W-:Y:S01]  /*2b70*/  @!P2 IMAD R44, R44, c[0x0][0x188], RZ ;  /* 0x000062002c2caa24 */ /* 0x000fe200078e02ff */
[----:B------:R-:W-:Y:S02]  /*2b80*/  SHF.R.U32.HI R5, RZ, 0x5, R5 ;  /* 0x00000005ff057819 */ /* 0x000fe40000011605 */
[----:B------:R-:W-:Y:S01]  /*2b90*/  @!PT LDS RZ, [RZ] ;  /* 0x00000000fffff984 */ /* 0x000fe20000000800 */
[----:B------:R-:W-:Y:S01]  /*2ba0*/  @!PT LDS RZ, [RZ] ;  /* 0x00000000fffff984 */ /* 0x000fe20000000800 */
[----:B------:R-:W-:Y:S01]  /*2bb0*/  @!PT LDS RZ, [RZ] ;  /* 0x00000000fffff984 */ /* 0x000fe20000000800 */
[----:B------:R3:W-:Y:S01]  /*2bc0*/  @!P1 LDGSTS.E.BYPASS.LTC128B.128 [R41+0x2020], [R26.64] ;  /* 0x020200001a299fae */ /* 0x0007e2000b901d66 */
[----:B------:R-:W-:Y:S01]  /*2bd0*/  @!P2 IMAD R43, R43, c[0x0][0x18c], R44 ;  /* 0x000063002b2baa24 */ /* 0x000fe200078e022c */
[C---:B------:R-:W-:Y:S03]  /*2be0*/  @!P2 LEA R44, P3, R22.reuse, c[0x0][0x160], 0x2 ;  /* 0x00005800162caa11 */ /* 0x040fe600078610ff */
[----:B------:R-:W0:Y:S01]  /*2bf0*/  LDGDEPBAR ;  /* 0x00000000000079af */ /* 0x000e220000000000 */
[----:B------:R-:W-:Y:S05]  /*2c00*/  @!P2 IMAD.IADD R43, R23, 0x1, R43 ;  /* 0x00000001172ba824 */ /* 0x000fea00078e022b */
[----:B------:R-:W-:Y:S02]  /*2c10*/  @!P2 LEA.HI.X R45, R22, c[0x0][0x164], R43, 0x2, P3 ;  /* 0x00005900162daa11 */ /* 0x000fe400018f142b */
[----:B--2---:R-:W-:Y:S02]  /*2c20*/  FSETP.GT.FTZ.AND P1, PT, R2, RZ, PT ;  /* 0x000000ff0200720b */ /* 0x004fe40003f34000 */
[----:B------:R-:W-:Y:S02]  /*2c30*/  IADD3 R43, R7, 0x6, RZ ;  /* 0x00000006072b7810 */ /* 0x000fe40007ffe0ff */
[----:B------:R-:W-:Y:S02]  /*2c40*/  ISETP.LT.OR P1, PT, R4, RZ, !P1 ;  /* 0x000000ff0400720c */ /* 0x000fe40004f21670 */
[----:B------:R-:W-:Y:S02]  /*2c50*/  ISETP.GT.OR P3, PT, R43, R37, P4 ;  /* 0x000000252b00720c */ /* 0x000fe40002764670 */
[----:B------:R-:W-:Y:S02]  /*2c60*/  ISETP.GE.OR P1, PT, R14, R13, P1 ;  /* 0x0000000d0e00720c */ /* 0x000fe40000f26670 */
[----:B------:R-:W-:Y:S01]  /*2c70*/  LOP3.LUT R7, R5, R6, RZ, 0x3c, !PT ;  /* 0x0000000605077212 */ /* 0x000fe200078e3cff */
[----:B------:R-:W-:Y:S04]  /*2c80*/  DEPBAR.LE SB0, 0x3 ;  /* 0x000080c00000791a */ /* 0x000fe80000000000 */
[----:B------:R-:W-:Y:S04]  /*2c90*/  LDS R0, [R0.X4] ;  /* 0x0000000000007984 */ /* 0x000fe80000004800 */
[----:B---3--:R-:W-:Y:S02]  /*2ca0*/  @!P3 IMAD.WIDE.U32 R26, R43, c[0x0][0x188], R38 ;  /* 0x000062002b1aba25 */ /* 0x008fe400078e0026 */
[----:B------:R-:W2:Y:S02]  /*2cb0*/  @!P1 LDS.128 R20, [R32.X4+0x3020] ;  /* 0x0030200020149984 */ /* 0x000ea40000004c00 */
[C---:B-1----:R-:W-:Y:S01]  /*2cc0*/  @!P0 FFMA.FTZ R9, R3.reuse, R16, R9 ;  /* 0x0000001003098223 */ /* 0x042fe20000010009 */
[----:B------:R-:W-:Y:S01]  /*2cd0*/  @!P3 LEA R30, P5, R26, c[0x0][0x160], 0x2 ;  /* 0x000058001a1eba11 */ /* 0x000fe200078a10ff */
[C---:B------:R-:W-:Y:S02]  /*2ce0*/  @!P0 FFMA.FTZ R10, R3.reuse, R17, R10 ;  /* 0x00000011030a8223 */ /* 0x040fe4000001000a */
[C---:B------:R-:W-:Y:S01]  /*2cf0*/  @!P0 FFMA.FTZ R11, R3.reuse, R18, R11 ;  /* 0x00000012030b8223 */ /* 0x040fe2000001000b */
[----:B------:R-:W-:Y:S01]  /*2d00*/  @!PT LDS RZ, [RZ] ;  /* 0x00000000fffff984 */ /* 0x000fe20000000800 */
[----:B------:R-:W-:Y:S01]  /*2d10*/  @!PT LDS RZ, [RZ] ;  /* 0x00000000fffff984 */ /* 0x000fe20000000800 */
[----:B------:R-:W-:Y:S01]  /*2d20*/  @!PT LDS RZ, [RZ] ;  /* 0x00000000fffff984 */ /* 0x000fe20000000800 */
[----:B------:R1:W-:Y:S01]  /*2d30*/  @!P2 LDGSTS.E.BYPASS.LTC128B.128 [R41+0x3020], [R44.64] ;  /* 0x030200002c29afae */ /* 0x0003e2000b901d66 */
[----:B------:R-:W-:Y:S04]  /*2d40*/  @!P0 FFMA.FTZ R12, R3, R19, R12 ;  /* 0x00000013030c8223 */ /* 0x000fe8000001000c */
[----:B------:R-:W0:Y:S01]  /*2d50*/  LDGDEPBAR ;  /* 0x00000000000079af */ /* 0x000e220000000000 */
[----:B-1----:R-:W-:Y:S01]  /*2d60*/  @!P3 SHF.R.S32.HI R44, RZ, 0x1f, R43 ;  /* 0x0000001fff2cb819 */ /* 0x002fe2000001142b */
[----:B------:R-:W-:Y:S04]  /*2d70*/  DEPBAR.LE SB0, 0x3 ;  /* 0x000080c00000791a */ /* 0x000fe80000000000 */
[----:B------:R-:W-:Y:S01]  /*2d80*/  @!P3 IMAD R44, R44, c[0x0][0x188], RZ ;  /* 0x000062002c2cba24 */ /* 0x000fe200078e02ff */
[----:B------:R1:W3:Y:S01]  /*2d90*/  LDS R5, [R7.X4] ;  /* 0x0000000007057984 */ /* 0x0002e20000004800 */
[----:B--2---:R-:W-:Y:S01]  /*2da0*/  @!P1 FFMA.FTZ R9, R2, R20, R9 ;  /* 0x0000001402099223 */ /* 0x004fe20000010009 */
[----:B------:R-:W-:Y:S01]  /*2db0*/  FSETP.GT.FTZ.AND P2, PT, R0, RZ, PT ;  /* 0x000000ff0000720b */ /* 0x000fe20003f54000 */
[----:B------:R-:W-:Y:S02]  /*2dc0*/  @!P3 IMAD R44, R43, c[0x0][0x18c], R44 ;  /* 0x000063002b2cba24 */ /* 0x000fe400078e022c */
[----:B------:R-:W-:Y:S01]  /*2dd0*/  @!P1 FFMA.FTZ R10, R2, R21, R10 ;  /* 0x00000015020a9223 */ /* 0x000fe2000001000a */
[----:B------:R-:W-:Y:S01]  /*2de0*/  ISETP.LT.OR P2, PT, R4, RZ, !P2 ;  /* 0x000000ff0400720c */ /* 0x000fe20005741670 */
[----:B------:R-:W-:Y:S02]  /*2df0*/  @!P3 IMAD.IADD R44, R27, 0x1, R44 ;  /* 0x000000011b2cb824 */ /* 0x000fe400078e022c */
[----:B------:R-:W-:Y:S01]  /*2e00*/  @!P1 FFMA.FTZ R11, R2, R22, R11 ;  /* 0x00000016020b9223 */ /* 0x000fe2000001000b */
[----:B------:R-:W-:Y:S01]  /*2e10*/  ISETP.GE.OR P2, PT, R14, R13, P2 ;  /* 0x0000000d0e00720c */ /* 0x000fe20001746670 */
[----:B------:R-:W-:Y:S01]  /*2e20*/  @!P1 FFMA.FTZ R12, R2, R23, R12 ;  /* 0x00000017020c9223 */ /* 0x000fe2000001000c */
[----:B------:R-:W-:Y:S02]  /*2e30*/  @!P3 LEA.HI.X R31, R26, c[0x0][0x164], R44, 0x2, P5 ;  /* 0x000059001a1fba11 */ /* 0x000fe400028f142c */
[----:B------:R-:W-:Y:S09]  /*2e40*/  ISETP.NE.AND P5, PT, R40, RZ, PT ;  /* 0x000000ff2800720c */ /* 0x000ff20003fa5270 */
[----:B------:R-:W2:Y:S01]  /*2e50*/  @!P2 LDS.128 R24, [R32.X4+0x4020] ;  /* 0x004020002018a984 */ /* 0x000ea20000004c00 */
[----:B-1----:R-:W-:Y:S04]  /*2e60*/  IMAD.MOV.U32 R7, RZ, RZ, R42 ;  /* 0x000000ffff077224 */ /* 0x002fe800078e002a */
[----:B------:R-:W-:Y:S01]  /*2e70*/  @!PT LDS RZ, [RZ] ;  /* 0x00000000fffff984 */ /* 0x000fe20000000800 */
[----:B------:R-:W-:Y:S01]  /*2e80*/  @!PT LDS RZ, [RZ] ;  /* 0x00000000fffff984 */ /* 0x000fe20000000800 */
[----:B------:R-:W-:Y:S01]  /*2e90*/  @!PT LDS RZ, [RZ] ;  /* 0x00000000fffff984 */ /* 0x000fe20000000800 */
[----:B------:R1:W-:Y:S05]  /*2ea0*/  @!P3 LDGSTS.E.BYPASS.LTC128B.128 [R41+0x4020], [R30.64] ;  /* 0x040200001e29bfae */ /* 0x0003ea000b901d66 */
[----:B------:R-:W0:Y:S01]  /*2eb0*/  LDGDEPBAR ;  /* 0x00000000000079af */ /* 0x000e220000000000 */
[----:B---3--:R-:W-:Y:S04]  /*2ec0*/  FSETP.GT.FTZ.AND P3, PT, R5, RZ, PT ;  /* 0x000000ff0500720b */ /* 0x008fe80003f74000 */
[----:B------:R-:W-:Y:S04]  /*2ed0*/  ISETP.LT.OR P3, PT, R4, RZ, !P3 ;  /* 0x000000ff0400720c */ /* 0x000fe80005f61670 */
[----:B------:R-:W-:Y:S01]  /*2ee0*/  ISETP.GE.OR P3, PT, R14, R13, P3 ;  /* 0x0000000d0e00720c */ /* 0x000fe20001f66670 */
[----:B------:R-:W-:-:S12]  /*2ef0*/  DEPBAR.LE SB0, 0x3 ;  /* 0x000080c00000791a */ /* 0x000fd80000000000 */
[----:B-1----:R-:W1:Y:S01]  /*2f00*/  @!P3 LDS.128 R28, [R32.X4+0x5020] ;  /* 0x00502000201cb984 */ /* 0x002e620000004c00 */
[C---:B--2---:R-:W-:Y:S02]  /*2f10*/  @!P2 FFMA.FTZ R9, R0.reuse, R24, R9 ;  /* 0x000000180009a223 */ /* 0x044fe40000010009 */
[C---:B------:R-:W-:Y:S02]  /*2f20*/  @!P2 FFMA.FTZ R10, R0.reuse, R25, R10 ;  /* 0x00000019000aa223 */ /* 0x040fe4000001000a */
[C---:B------:R-:W-:Y:S02]  /*2f30*/  @!P2 FFMA.FTZ R11, R0.reuse, R26, R11 ;  /* 0x0000001a000ba223 */ /* 0x040fe4000001000b */
[----:B------:R-:W-:Y:S02]  /*2f40*/  @!P2 FFMA.FTZ R12, R0, R27, R12 ;  /* 0x0000001b000ca223 */ /* 0x000fe4000001000c */
[C---:B-1----:R-:W-:Y:S02]  /*2f50*/  @!P3 FFMA.FTZ R9, R5.reuse, R28, R9 ;  /* 0x0000001c0509b223 */ /* 0x042fe40000010009 */
[C---:B------:R-:W-:Y:S02]  /*2f60*/  @!P3 FFMA.FTZ R10, R5.reuse, R29, R10 ;  /* 0x0000001d050ab223 */ /* 0x040fe4000001000a */
[C---:B------:R-:W-:Y:S02]  /*2f70*/  @!P3 FFMA.FTZ R11, R5.reuse, R30, R11 ;  /* 0x0000001e050bb223 */ /* 0x040fe4000001000b */
[----:B------:R-:W-:Y:S01]  /*2f80*/  @!P3 FFMA.FTZ R12, R5, R31, R12 ;  /* 0x0000001f050cb223 */ /* 0x000fe2000001000c */
[----:B------:R-:W-:-:S05]  /*2f90*/  @P5 BRA `(.L_x_71) ;  /* 0xfffff7f000005947 */ /* 0x000fca000383ffff */
.L_x_70:
[----:B------:R-:W-:Y:S05]  /*2fa0*/  BSYNC B0 ;  /* 0x0000000000007941 */ /* 0x000fea0003800000 */
.L_x_69:
[----:B------:R-:W-:-:S13]  /*2fb0*/  ISETP.NE.AND P0, PT, R36, RZ, PT ;  /* 0x000000ff2400720c */ /* 0x000fda0003f05270 */
[----:B------:R-:W-:Y:S05]  /*2fc0*/  @!P0 BRA `(.L_x_68) ;  /* 0x000002f000008947 */ /* 0x000fea0003800000 */
[----:B------:R-:W-:Y:S01]  /*2fd0*/  IADD3 R0, R42, 0x3, RZ ;  /* 0x000000032a007810 */ /* 0x000fe20007ffe0ff */
[----:B------:R-:W-:Y:S02]  /*2fe0*/  IMAD.MOV.U32 R15, RZ, RZ, 0x3 ;  /* 0x00000003ff0f7424 */ /* 0x000fe400078e00ff */
[----:B-1----:R-:W-:Y:S01]  /*2ff0*/  IMAD.MOV.U32 R7, RZ, RZ, RZ ;  /* 0x000000ffff077224 */ /* 0x002fe200078e00ff */
[----:B------:R-:W-:Y:S02]  /*3000*/  SHF.R.S32.HI R6, RZ, 0x1f, R0 ;  /* 0x0000001fff067819 */ /* 0x000fe40000011400 */
.L_x_72:
        /* <DEDUP_REMOVED lines=14> */
[----:B------:R-:W-:Y:S02]  /*30f0*/  LOP3.LUT R5, R2, R3, RZ, 0x3c, !PT ;  /* 0x0000000302057212 */ /* 0x000fe400078e3cff */
[C---:B------:R-:W-:Y:S01]  /*3100*/  @!P1 LEA R22, P0, R24.reuse, c[0x0][0x160], 0x2 ;  /* 0x0000580018169a11 */ /* 0x040fe200078010ff */
[----:B------:R-:W-:Y:S02]  /*3110*/  @!P1 IMAD.IADD R20, R25, 0x1, R21 ;  /* 0x0000000119149824 */ /* 0x000fe400078e0215 */
[----:B------:R-:W1:Y:S01]  /*3120*/  LDS R2, [R5.X4] ;  /* 0x0000000005027984 */ /* 0x000e620000004800 */
[C---:B------:R-:W-:Y:S01]  /*3130*/  @!P1 IMAD R21, R15.reuse, 0x400, R32 ;  /* 0x000004000f159824 */ /* 0x040fe200078e0220 */
[----:B------:R-:W-:Y:S02]  /*3140*/  IADD3 R15, R15, 0x1, RZ ;  /* 0x000000010f0f7810 */ /* 0x000fe40007ffe0ff */
[----:B------:R-:W-:Y:S01]  /*3150*/  @!P1 LEA.HI.X R23, R24, c[0x0][0x164], R20, 0x2, P0 ;  /* 0x0000590018179a11 */ /* 0x000fe200000f1414 */
[----:B------:R-:W-:Y:S01]  /*3160*/  @!P1 IMAD.SHL.U32 R27, R21, 0x4, RZ ;  /* 0x00000004151b9824 */ /* 0x000fe200078e00ff */
[----:B------:R-:W-:Y:S02]  /*3170*/  IADD3 R20, R7, 0x1, RZ ;  /* 0x0000000107147810 */ /* 0x000fe40007ffe0ff */
[----:B------:R-:W-:Y:S02]  /*3180*/  SEL R15, R15, RZ, !P3 ;  /* 0x000000ff0f0f7207 */ /* 0x000fe40005800000 */
[----:B------:R-:W-:Y:S01]  /*3190*/  @!PT LDS RZ, [RZ] ;  /* 0x00000000fffff984 */ /* 0x000fe20000000800 */
[----:B------:R-:W-:Y:S01]  /*31a0*/  @!PT LDS RZ, [RZ] ;  /* 0x00000000fffff984 */ /* 0x000fe20000000800 */
[----:B------:R-:W-:Y:S01]  /*31b0*/  @!PT LDS RZ, [RZ] ;  /* 0x00000000fffff984 */ /* 0x000fe20000000800 */
[----:B------:R2:W-:Y:S01]  /*31c0*/  @!P1 LDGSTS.E.BYPASS.LTC128B.128 [R27+0x2020], [R22.64] ;  /* 0x02020000161b9fae */ /* 0x0005e2000b901d66 */
[----:B------:R-:W-:Y:S05]  /*31d0*/  IADD3 R0, P1, R0, 0x1, RZ ;  /* 0x0000000100007810 */ /* 0x000fea0007f3e0ff */
[----:B------:R-:W-:Y:S02]  /*31e0*/  IMAD.X R6, RZ, RZ, R6, P1 ;  /* 0x000000ffff067224 */ /* 0x000fe400008e0606 */
[----:B------:R-:W0:Y:S01]  /*31f0*/  LDGDEPBAR ;  /* 0x00000000000079af */ /* 0x000e220000000000 */
[----:B------:R-:W-:Y:S04]  /*3200*/  DEPBAR.LE SB0, 0x3 ;  /* 0x000080c00000791a */ /* 0x000fe80000000000 */
[----:B-1----:R-:W-:Y:S04]  /*3210*/  FSETP.GT.FTZ.AND P0, PT, R2, RZ, PT ;  /* 0x000000ff0200720b */ /* 0x002fe80003f14000 */
        /* <DEDUP_REMOVED lines=10> */
.L_x_68:
[----:B------:R-:W-:Y:S05]  /*32c0*/  BSYNC B1 ;  /* 0x0000000000017941 */ /* 0x000fea0003800000 */
.L_x_67:
[----:B------:R-:W-:Y:S02]  /*32d0*/  F2FP.BF16.PACK_AB R10, R10, R9 ;  /* 0x000000090a0a723e */ /* 0x000fe400000010ff */
[----:B------:R-:W-:Y:S01]  /*32e0*/  F2FP.BF16.PACK_AB R11, R12, R11 ;  /* 0x0000000b0c0b723e */ /* 0x000fe200000010ff */
[----:B------:R-:W-:Y:S06]  /*32f0*/  @P4 EXIT ;  /* 0x000000000000494d */ /* 0x000fec0003800000 */
[----:B------:R-:W2:Y:S01]  /*3300*/  S2R R0, SR_CTAID.Y ;  /* 0x0000000000007919 */ /* 0x000ea20000002600 */
[----:B------:R-:W-:-:S04]  /*3310*/  IMAD R33, R33, c[0x0][0x1d8], RZ ;  /* 0x0000760021217a24 */ /* 0x000fc800078e02ff */
        /* <DEDUP_REMOVED lines=10> */
[----:B------:R-:W-:Y:S02]  /*33c0*/  IADD3 R3, R5, R3, RZ ;  /* 0x0000000305037210 */ /* 0x000fe40007ffe0ff */
[----:B------:R-:W-:-:S04]  /*33d0*/  LEA R2, P0, R4, c[0x0][0x1d0], 0x1 ;  /* 0x0000740004027a11 */ /* 0x000fc800078008ff */
[----:B------:R-:W-:-:S05]  /*33e0*/  LEA.HI.X R3, R4, c[0x0][0x1d4], R3, 0x1, P0 ;  /* 0x0000750004037a11 */ /* 0x000fca00000f0c03 */
[----:B------:R-:W-:Y:S01]  /*33f0*/  STG.E.64 [R2.64], R10 ;  /* 0x0000000a02007986 */ /* 0x000fe2000c101b26 */
[----:B------:R-:W-:Y:S05]  /*3400*/  EXIT ;  /* 0x000000000000794d */ /* 0x000fea0003800000 */
.L_x_64:
[----:B------:R-:W-:Y:S02]  /*3410*/  MOV R6, 0x3430 ;  /* 0x0000343000067802 */ /* 0x000fe40000000f00 */
[----:B------:R-:W-:Y:S05]  /*3420*/  CALL.REL.NOINC `($__internal_5_$__cuda_sm70_shflsync_bfly_p) ;  /* 0x000003e000007944 */ /* 0x000fea0003c00000 */
[----:B-12---:R-:W-:Y:S05]  /*3430*/  BRA `(.L_x_73) ;  /* 0xffffe9b000007947 */ /* 0x006fea000383ffff */
        .weak           $__internal_4_$__cuda_sm20_div_u64
        .type           $__internal_4_$__cuda_sm20_div_u64,@function
        .size           $__internal_4_$__cuda_sm20_div_u64,($__internal_5_$__cuda_sm70_shflsync_bfly_p - $__internal_4_$__cuda_sm20_div_u64)
$__internal_4_$__cuda_sm20_div_u64:
[----:B------:R-:W-:Y:S02]  /*3440*/  IMAD.MOV.U32 R14, RZ, RZ, R16 ;  /* 0x000000ffff0e7224 */ /* 0x000fe400078e0010 */
[----:B------:R-:W-:-:S04]  /*3450*/  IMAD.MOV.U32 R15, RZ, RZ, RZ ;  /* 0x000000ffff0f7224 */ /* 0x000fc800078e00ff */
[----:B------:R-:W1:Y:S08]  /*3460*/  I2F.U64.RP R9, R14 ;  /* 0x0000000e00097312 */ /* 0x000e700000309000 */
[----:B-1----:R-:W1:Y:S02]  /*3470*/  MUFU.RCP R10, R9 ;  /* 0x00000009000a7308 */ /* 0x002e640000001000 */
[----:B-1----:R-:W-:-:S06]  /*3480*/  IADD3 R10, R10, 0x1ffffffe, RZ ;  /* 0x1ffffffe0a0a7810 */ /* 0x002fcc0007ffe0ff */
[----:B------:R-:W1:Y:S02]  /*3490*/  F2I.U64.TRUNC R10, R10 ;  /* 0x0000000a000a7311 */ /* 0x000e64000020d800 */
[----:B-1----:R-:W-:-:S04]  /*34a0*/  IMAD.WIDE.U32 R12, R10, R16, RZ ;  /* 0x000000100a0c7225 */ /* 0x002fc800078e00ff */
[----:B------:R-:W-:Y:S01]  /*34b0*/  IMAD R3, R11, R16, R13 ;  /* 0x000000100b037224 */ /* 0x000fe200078e020d */
[----:B------:R-:W-:Y:S01]  /*34c0*/  IADD3 R7, P1, RZ, -R12, RZ ;  /* 0x8000000cff077210 */ /* 0x000fe20007f3e0ff */
[----:B------:R-:W-:-:S03]  /*34d0*/  IMAD.MOV.U32 R13, RZ, RZ, R10 ;  /* 0x000000ffff0d7224 */ /* 0x000fc600078e000a */
[----:B------:R-:W-:Y:S01]  /*34e0*/  IADD3.X R3, RZ, ~R3, RZ, P1, !PT ;  /* 0x80000003ff037210 */ /* 0x000fe20000ffe4ff */
[----:B------:R-:W-:-:S04]  /*34f0*/  IMAD.HI.U32 R12, R10, R7, RZ ;  /* 0x000000070a0c7227 */ /* 0x000fc800078e00ff */
[-C--:B------:R-:W-:Y:S02]  /*3500*/  IMAD R0, R11, R3.reuse, RZ ;  /* 0x000000030b007224 */ /* 0x080fe400078e02ff */
[----:B------:R-:W-:-:S04]  /*3510*/  IMAD.WIDE.U32 R12, P3, R10, R3, R12 ;  /* 0x000000030a0c7225 */ /* 0x000fc8000786000c */
[----:B------:R-:W-:-:S04]  /*3520*/  IMAD.HI.U32 R3, R11, R3, RZ ;  /* 0x000000030b037227 */ /* 0x000fc800078e00ff */
[----:B------:R-:W-:Y:S01]  /*3530*/  IMAD.HI.U32 R7, P2, R11, R7, R12 ;  /* 0x000000070b077227 */ /* 0x000fe2000784000c */
[----:B------:R-:W-:-:S04]  /*3540*/  IADD3.X R3, R3, R11, RZ, P3, !PT ;  /* 0x0000000b03037210 */ /* 0x000fc80001ffe4ff */
[----:B------:R-:W-:-:S04]  /*3550*/  IADD3 R13, P1, R0, R7, RZ ;  /* 0x00000007000d7210 */ /* 0x000fc80007f3e0ff */
[----:B------:R-:W-:Y:S01]  /*3560*/  IADD3.X R7, RZ, RZ, R3, P1, P2 ;  /* 0x000000ffff077210 */ /* 0x000fe20000fe4403 */
[----:B------:R-:W-:-:S04]  /*3570*/  IMAD.WIDE.U32 R10, R13, R16, RZ ;  /* 0x000000100d0a7225 */ /* 0x000fc800078e00ff */
[----:B------:R-:W-:Y:S01]  /*3580*/  IMAD R0, R7, R16, R11 ;  /* 0x0000001007007224 */ /* 0x000fe200078e020b */
[----:B------:R-:W-:-:S05]  /*3590*/  IADD3 R3, P1, RZ, -R10, RZ ;  /* 0x8000000aff037210 */ /* 0x000fca0007f3e0ff */
[----:B------:R-:W-:-:S04]  /*35a0*/  IMAD.HI.U32 R12, R13, R3, RZ ;  /* 0x000000030d0c7227 */ /* 0x000fc800078e00ff */
[----:B------:R-:W-:-:S04]  /*35b0*/  IMAD.X R0, RZ, RZ, ~R0, P1 ;  /* 0x000000ffff007224 */ /* 0x000fc800008e0e00 */
[----:B------:R-:W-:-:S04]  /*35c0*/  IMAD.WIDE.U32 R10, P3, R13, R0, R12 ;  /* 0x000000000d0a7225 */ /* 0x000fc8000786000c */
[C---:B------:R-:W-:Y:S02]  /*35d0*/  IMAD R9, R7.reuse, R0, RZ ;  /* 0x0000000007097224 */ /* 0x040fe400078e02ff */
[----:B------:R-:W-:-:S04]  /*35e0*/  IMAD.HI.U32 R10, P2, R7, R3, R10 ;  /* 0x00000003070a7227 */ /* 0x000fc8000784000a */
[----:B------:R-:W-:Y:S01]  /*35f0*/  IMAD.HI.U32 R0, R7, R0, RZ ;  /* 0x0000000007007227 */ /* 0x000fe200078e00ff */
[----:B------:R-:W-:-:S03]  /*3600*/  IADD3 R9, P1, R9, R10, RZ ;  /* 0x0000000a09097210 */ /* 0x000fc60007f3e0ff */
[----:B------:R-:W-:Y:S01]  /*3610*/  IMAD.MOV.U32 R11, RZ, RZ, RZ ;  /* 0x000000ffff0b7224 */ /* 0x000fe200078e00ff */
[----:B------:R-:W-:Y:S01]  /*3620*/  IADD3.X R7, R0, R7, RZ, P3, !PT ;  /* 0x0000000700077210 */ /* 0x000fe20001ffe4ff */
[----:B------:R-:W-:-:S03]  /*3630*/  IMAD.HI.U32 R10, R9, R5, RZ ;  /* 0x00000005090a7227 */ /* 0x000fc600078e00ff */
[----:B------:R-:W-:-:S03]  /*3640*/  IADD3.X R7, RZ, RZ, R7, P1, P2 ;  /* 0x000000ffff077210 */ /* 0x000fc60000fe4407 */
[----:B------:R-:W-:-:S04]  /*3650*/  IMAD.WIDE.U32 R10, R9, R4, R10 ;  /* 0x00000004090a7225 */ /* 0x000fc800078e000a */
[C---:B------:R-:W-:Y:S02]  /*3660*/  IMAD R3, R7.reuse, R4, RZ ;  /* 0x0000000407037224 */ /* 0x040fe400078e02ff */
[----:B------:R-:W-:-:S04]  /*3670*/  IMAD.HI.U32 R10, P2, R7, R5, R10 ;  /* 0x00000005070a7227 */ /* 0x000fc8000784000a */
[----:B------:R-:W-:Y:S01]  /*3680*/  IMAD.HI.U32 R0, R7, R4, RZ ;  /* 0x0000000407007227 */ /* 0x000fe200078e00ff */
[----:B------:R-:W-:-:S04]  /*3690*/  IADD3 R3, P1, R3, R10, RZ ;  /* 0x0000000a03037210 */ /* 0x000fc80007f3e0ff */
[----:B------:R-:W-:Y:S01]  /*36a0*/  IADD3.X R0, R0, RZ, RZ, P2, !PT ;  /* 0x000000ff00007210 */ /* 0x000fe200017fe4ff */
[----:B------:R-:W-:-:S04]  /*36b0*/  IMAD.WIDE.U32 R10, R3, R16, RZ ;  /* 0x00000010030a7225 */ /* 0x000fc800078e00ff */
[----:B------:R-:W-:Y:S01]  /*36c0*/  IMAD.X R7, RZ, RZ, R0, P1 ;  /* 0x000000ffff077224 */ /* 0x000fe200008e0600 */
[----:B------:R-:W-:Y:S02]  /*36d0*/  IADD3 R5, P1, -R10, R5, RZ ;  /* 0x000000050a057210 */ /* 0x000fe40007f3e1ff */
[----:B------:R-:W-:Y:S01]  /*36e0*/  IADD3 R10, R3, 0x1, RZ ;  /* 0x00000001030a7810 */ /* 0x000fe20007ffe0ff */
[-C--:B------:R-:W-:Y:S01]  /*36f0*/  IMAD R7, R7, R16.reuse, R11 ;  /* 0x0000001007077224 */ /* 0x080fe200078e020b */
[----:B------:R-:W-:-:S04]  /*3700*/  ISETP.GE.U32.AND P2, PT, R5, R16, PT ;  /* 0x000000100500720c */ /* 0x000fc80003f46070 */
[----:B------:R-:W-:Y:S02]  /*3710*/  IADD3.X R4, ~R7, R4, RZ, P1, !PT ;  /* 0x0000000407047210 */ /* 0x000fe40000ffe5ff */
[-C--:B------:R-:W-:Y:S02]  /*3720*/  IADD3 R0, P1, -R16, R5.reuse, RZ ;  /* 0x0000000510007210 */ /* 0x080fe40007f3e1ff */
[C---:B------:R-:W-:Y:S02]  /*3730*/  ISETP.GE.U32.AND.EX P2, PT, R4.reuse, RZ, PT, P2 ;  /* 0x000000ff0400720c */ /* 0x040fe40003f46120 */
[----:B------:R-:W-:Y:S02]  /*3740*/  IADD3.X R7, R4, -0x1, RZ, P1, !PT ;  /* 0xffffffff04077810 */ /* 0x000fe40000ffe4ff */
[----:B------:R-:W-:Y:S02]  /*3750*/  SEL R5, R0, R5, P2 ;  /* 0x0000000500057207 */ /* 0x000fe40001000000 */
[----:B------:R-:W-:-:S02]  /*3760*/  SEL R7, R7, R4, P2 ;  /* 0x0000000407077207 */ /* 0x000fc40001000000 */
[----:B------:R-:W-:Y:S02]  /*3770*/  SEL R10, R10, R3, P2 ;  /* 0x000000030a0a7207 */ /* 0x000fe40001000000 */
[----:B------:R-:W-:Y:S02]  /*3780*/  ISETP.GE.U32.AND P2, PT, R5, R16, PT ;  /* 0x000000100500720c */ /* 0x000fe40003f46070 */
[----:B------:R-:W-:Y:S02]  /*3790*/  ISETP.NE.U32.AND P1, PT, R16, RZ, PT ;  /* 0x000000ff1000720c */ /* 0x000fe40003f25070 */
[----:B------:R-:W-:Y:S02]  /*37a0*/  IADD3 R3, R10, 0x1, RZ ;  /* 0x000000010a037810 */ /* 0x000fe40007ffe0ff */
[----:B------:R-:W-:Y:S01]  /*37b0*/  ISETP.GE.U32.AND.EX P2, PT, R7, RZ, PT, P2 ;  /* 0x000000ff0700720c */ /* 0x000fe20003f46120 */
[----:B------:R-:W-:Y:S01]  /*37c0*/  IMAD.MOV.U32 R7, RZ, RZ, 0x0 ;  /* 0x00000000ff077424 */ /* 0x000fe200078e00ff */
[----:B------:R-:W-:-:S02]  /*37d0*/  ISETP.NE.AND.EX P1, PT, RZ, RZ, PT, P1 ;  /* 0x000000ffff00720c */ /* 0x000fc40003f25310 */
[----:B------:R-:W-:-:S04]  /*37e0*/  SEL R3, R3, R10, P2 ;  /* 0x0000000a03037207 */ /* 0x000fc80001000000 */
[----:B------:R-:W-:Y:S01]  /*37f0*/  SEL R3, R3, 0xffffffff, P1 ;  /* 0xffffffff03037807 */ /* 0x000fe20000800000 */
[----:B------:R-:W-:Y:S06]  /*3800*/  RET.REL.NODEC R6 `(_ZN7cutlass13device_kernelIN5flash19FlashAttnFwdCombineIN4cute5tupleIJNS3_1CILi8EEENS5_ILi128EEEEEELi8ELi256ELi1ELb0ELb1ENS_10bfloat16_tEfNS_4arch4Sm90EEEEEvNT_6ParamsE) ;  /* 0xffffc7f006007950 */ /* 0x000fec0003c3ffff */
        .weak           $__internal_5_$__cuda_sm70_shflsync_bfly_p
        .type           $__internal_5_$__cuda_sm70_shflsync_bfly_p,@function
        .size           $__internal_5_$__cuda_sm70_shflsync_bfly_p,(.L_x_1790 - $__internal_5_$__cuda_sm70_shflsync_bfly_p)
$__internal_5_$__cuda_sm70_shflsync_bfly_p:
[----:B------:R-:W-:Y:S01]  /*3810*/  HFMA2.MMA R11, -RZ, RZ, 0, 0 ;  /* 0x00000000ff0b7435 */ /* 0x000fe200000001ff */
[----:B------:R-:W-:Y:S01]  /*3820*/  MOV R10, R6 ;  /* 0x00000006000a7202 */ /* 0x000fe20000000f00 */
[----:B------:R1:W2:Y:S04]  /*3830*/  SHFL.BFLY PT, R7, R0, 0x10, 0x1f ;  /* 0x0e001f0000077f89 */ /* 0x0002a800000e0000 */
[----:B------:R-:W-:Y:S05]  /*3840*/  RET.REL.NODEC R10 `(_ZN7cutlass13device_kernelIN5flash19FlashAttnFwdCombineIN4cute5tupleIJNS3_1CILi8EEENS5_ILi128EEEEEELi8ELi256ELi1ELb0ELb1ENS_10bfloat16_tEfNS_4arch4Sm90EEEEEvNT_6ParamsE) ;  /* 0xffffc7b00a007950 */ /* 0x000fea0003c3ffff */
.L_x_74:
        /* <DEDUP_REMOVED lines=11> */
.L_x_1790:


//--------------------- .text._ZN7cutlass13device_kernelIN5flash19FlashAttnFwdCombineIN4cute5tupleIJNS3_1CILi8EEENS5_ILi128EEEEEELi7ELi256ELi1ELb0ELb1ENS_10bfloat16_tEfNS_4arch4Sm90EEEEEvNT_6ParamsE --------------------------
	.section	.text._ZN7cutlass13device_kernelIN5flash19FlashAttnFwdCombineIN4cute5tupleIJNS3_1CILi8EEENS5_ILi128EEEEEELi7ELi256ELi1ELb0ELb1ENS_10bfloat16_tEfNS_4arch4Sm90EEEEEvNT_6ParamsE,"ax",@progbits
	.sectioninfo	@"SHI_REGISTERS=42"
	.align	128
.text._ZN7cutlass13device_kernelIN5flash19FlashAttnFwdCombineIN4cute5tupleIJNS3_1CILi8EEENS5_ILi128EEEEEELi7ELi256ELi1ELb0ELb1ENS_10bfloat16_tEfNS_4arch4Sm90EEEEEvNT_6ParamsE:
        .type           _ZN7cutlass13device_kernelIN5flash19FlashAttnFwdCombineIN4cute5tupleIJNS3_1CILi8EEENS5_ILi128EEEEEELi7ELi256ELi1ELb0ELb1ENS_10bfloat16_tEfNS_4arch4Sm90EEEEEvNT_6ParamsE,@function
        .size           _ZN7cutlass13device_kernelIN5flash19FlashAttnFwdCombineIN4cute5tupleIJNS3_1CILi8EEENS5_ILi128EEEEEELi7ELi256ELi1ELb0ELb1ENS_10bfloat16_tEfNS_4arch4Sm90EEEEEvNT_6ParamsE,(.L_x_1793 - _ZN7cutlass13device_kernelIN5flash19FlashAttnFwdCombineIN4cute5tupleIJNS3_1CILi8EEENS5_ILi128EEEEEELi7ELi256ELi1ELb0ELb1ENS_10bfloat16_tEfNS_4arch4Sm90EEEEEvNT_6ParamsE)
        .other          _ZN7cutlass13device_kernelIN5flash19FlashAttnFwdCombineIN4cute5tupleIJNS3_1CILi8EEENS5_ILi128EEEEEELi7ELi256ELi1ELb0ELb1ENS_10bfloat16_tEfNS_4arch4Sm90EEEEEvNT_6ParamsE,@"STO_CUDA_ENTRY STV_DEFAULT"
_ZN7cutlass13device_kernelIN5flash19FlashAttnFwdCombineIN4cute5tupleIJNS3_1CILi8EEENS5_ILi128EEEEEELi7ELi256ELi1ELb0ELb1ENS_10bfloat16_tEfNS_4arch4Sm90EEEEEvNT_6ParamsE:
        /* <DEDUP_REMOVED lines=14> */
[----:B------:R-:W3:Y:S01]  /*00e0*/  S2R R23, SR_CTAID.Y ;  /* 0x0000000000177919 */ /* 0x000ee20000002600 */
[----:B-1----:R-:W-:-:S05]  /*00f0*/  @P0 IMAD.WIDE R4, R3, R0, c[0x0][0x238] ;  /* 0x00008e0003040625 */ /* 0x002fca00078e0200 */
[----:B------:R1:W5:Y:S01]  /*0100*/  @P0 LDG.E R6, [R4.64] ;  /* 0x0000002604060981 */ /* 0x000362000c1e1900 */
[----:B------:R-:W-:Y:S01]  /*0110*/  ISETP.NE.U32.AND P0, PT, RZ, c[0x0][0x240], PT ;  /* 0x00009000ff007a0c */ /* 0x000fe20003f05070 */
[----:B------:R-:W-:-:S03]  /*0120*/  IMAD.MOV.U32 R0, RZ, RZ, 0x1 ;  /* 0x00000001ff007424 */ /* 0x000fc600078e00ff */
[----:B------:R-:W-:-:S04]  /*0130*/  ISETP.NE.AND.EX P0, PT, RZ, c[0x0][0x244], PT, P0 ;  /* 0x00009100ff007a0c */ /* 0x000fc80003f05300 */
[----:B---3--:R-:W-:Y:S02]  /*0140*/  ISETP.NE.OR P0, PT, R2, RZ, !P0 ;  /* 0x000000ff0200720c */ /* 0x008fe40004705670 */
[----:B-1----:R-:W-:-:S04]  /*0150*/  IADD3 R4, -R0, c[0x0][0xc], RZ ;  /* 0x0000030000047a10 */ /* 0x002fc80007ffe1ff */
        /* <DEDUP_REMOVED lines=26> */
[----:B-----5:R1:W2:Y:S04]  /*0300*/  LDG.E R16, [R4.64] ;  /* 0x0000002604107981 */ /* 0x0202a8000c1e1900 */
[----:B-1----:R-:W2:Y:S02]  /*0310*/  LDG.E R4, [R4.64+0x4] ;  /* 0x0000042604047981 */ /* 0x002ea4000c1e1900 */
[----:B--2---:R-:W-:-:S04]  /*0320*/  IADD3 R16, -R16, R4, RZ ;  /* 0x0000000410107210 */ /* 0x004fc80007ffe1ff */
.L_x_75:
        /* <DEDUP_REMOVED lines=25> */
.L_x_76:
        /* <DEDUP_REMOVED lines=101> */
.L_x_78:
        /* <DEDUP_REMOVED lines=12> */
[----:B------:R-:W-:Y:S02]  /*0bd0*/  MOV R9, R16 ;  /* 0x0000001000097202 */ /* 0x000fe40000000f00 */
[----:B------:R-:W-:Y:S02]  /*0be0*/  MOV R6, 0xc00 ;  /* 0x00000c0000067802 */ /* 0x000fe40000000f00 */
[----:B------:R-:W-:Y:S05]  /*0bf0*/  CALL.REL.NOINC `($__internal_6_$__cuda_sm20_div_u64) ;  /* 0x0000220000007944 */ /* 0x000fea0003c00000 */
[----:B------:R-:W-:Y:S05]  /*0c00*/  BRA `(.L_x_80) ;  /* 0x0000013000007947 */ /* 0x000fea0003800000 */
.L_x_79:
[----:B------:R-:W1:Y:S01]  /*0c10*/  I2F.U32.RP R6, R16 ;  /* 0x0000001000067306 */ /* 0x000e620000209000 */
[----:B------:R-:W-:-:S07]  /*0c20*/  ISETP.NE.U32.AND P1, PT, R16, RZ, PT ;  /* 0x000000ff1000720c */ /* 0x000fce0003f25070 */
[----:B-1----:R-:W1:Y:S02]  /*0c30*/  MUFU.RCP R6, R6 ;  /* 0x0000000600067308 */ /* 0x002e640000001000 */
[----:B-1----:R-:W-:-:S06]  /*0c40*/  IADD3 R6, R6, 0xffffffe, RZ ;  /* 0x0ffffffe06067810 */ /* 0x002fcc0007ffe0ff */
[----:B------:R-:W1:Y:S02]  /*0c50*/  F2I.FTZ.U32.TRUNC.NTZ R7, R6 ;  /* 0x0000000600077305 */ /* 0x000e64000021f000 */
[----:B-1----:R-:W-:Y:S02]  /*0c60*/  IMAD.MOV R0, RZ, RZ, -R7 ;  /* 0x000000ffff007224 */ /* 0x002fe400078e0a07 */
[----:B------:R-:W-:Y:S02]  /*0c70*/  IMAD.MOV.U32 R6, RZ, RZ, RZ ;  /* 0x000000ffff067224 */ /* 0x000fe400078e00ff */
        /* <DEDUP_REMOVED lines=10> */
[----:B------:R-:W-:-:S04]  /*0d20*/  @!P1 LOP3.LUT R3, RZ, R16, RZ, 0x33, !PT ;  /* 0x00000010ff039212 */ /* 0x000fc800078e33ff */
[----:B------:R-:W-:Y:S02]  /*0d30*/  MOV R0, R3 ;  /* 0x0000000300007202 */ /* 0x000fe40000000f00 */
.L_x_80:
[----:B------:R-:W-:Y:S02]  /*0d40*/  IADD3 R3, R8, -0x1, RZ ;  /* 0xffffffff08037810 */ /* 0x000fe40007ffe0ff */
[----:B------:R-:W-:-:S03]  /*0d50*/  MOV R5, R0 ;  /* 0x0000000000057202 */ /* 0x000fc60000000f00 */
.L_x_77:
        /* <DEDUP_REMOVED lines=14> */
[----:B------:R-:W-:Y:S01]  /*0e40*/  ISETP.GE.AND P6, PT, R11, R17, PT ;  /* 0x000000110b00720c */ /* 0x000fe20003fc6270 */
[----:B------:R-:W-:Y:S01]  /*0e50*/  IMAD.MOV.U32 R0, RZ, RZ, R4 ;  /* 0x000000ffff007224 */ /* 0x000fe200078e0004 */
[----:B------:R-:W-:Y:S01]  /*0e60*/  @P0 SHF.R.U32.HI R0, RZ, R3, R6 ;  /* 0x00000003ff000219 */ /* 0x000fe20000011606 */
[----:B------:R-:W-:Y:S01]  /*0e70*/  IMAD.MOV.U32 R20, RZ, RZ, R18 ;  /* 0x000000ffff147224 */ /* 0x000fe200078e0012 */
[----:B------:R-:W-:Y:S02]  /*0e80*/  ISETP.GE.AND P5, PT, R8, R17, PT ;  /* 0x000000110800720c */ /* 0x000fe40003fa6270 */
[--C-:B------:R-:W-:Y:S01]  /*0e90*/  SHF.R.S32.HI R7, RZ, 0x1f, R0.reuse ;  /* 0x0000001fff077819 */ /* 0x100fe20000011400 */
[----:B------:R-:W-:Y:S01]  /*0ea0*/  IMAD.MOV R26, RZ, RZ, -R0 ;  /* 0x000000ffff1a7224 */ /* 0x000fe200078e0a00 */
[----:B------:R-:W-:-:S02]  /*0eb0*/  MOV R21, R19 ;  /* 0x0000001300157202 */ /* 0x000fc40000000f00 */
[----:B------:R-:W-:Y:S01]  /*0ec0*/  IADD3 R30, R11, 0x40, RZ ;  /* 0x000000400b1e7810 */ /* 0x000fe20007ffe0ff */
[----:B------:R-:W-:Y:S01]  /*0ed0*/  IMAD R7, R7, c[0x0][0x1c0], RZ ;  /* 0x0000700007077a24 */ /* 0x000fe200078e02ff */
[C---:B------:R-:W-:Y:S01]  /*0ee0*/  LOP3.LUT P4, RZ, R11.reuse, 0x2, RZ, 0xc0, !PT ;  /* 0x000000020bff7812 */ /* 0x040fe2000788c0ff */
[----:B------:R-:W-:Y:S01]  /*0ef0*/  IMAD R26, R16, R26, R4 ;  /* 0x0000001a101a7224 */ /* 0x000fe200078e0204 */
[----:B------:R-:W-:Y:S01]  /*0f00*/  ISETP.GE.AND P3, PT, R30, R17, PT ;  /* 0x000000111e00720c */ /* 0x000fe20003f66270 */
[C---:B------:R-:W-:Y:S01]  /*0f10*/  IMAD.WIDE.U32 R20, R0.reuse, c[0x0][0x1c0], R20 ;  /* 0x0000700000147a25 */ /* 0x040fe200078e0014 */
[----:B------:R-:W-:Y:S02]  /*0f20*/  @!P6 SHF.R.S32.HI R4, RZ, 0x1f, R11 ;  /* 0x0000001fff04e819 */ /* 0x000fe4000001140b */
[----:B------:R-:W-:Y:S01]  /*0f30*/  SHF.R.S32.HI R9, RZ, 0x1f, R26 ;  /* 0x0000001fff097819 */ /* 0x000fe2000001141a */
[----:B------:R-:W-:Y:S01]  /*0f40*/  IMAD R7, R0, c[0x0][0x1c4], R7 ;  /* 0x0000710000077a24 */ /* 0x000fe200078e0207 */
[----:B------:R-:W-:Y:S01]  /*0f50*/  LOP3.LUT R0, R11, 0x1, RZ, 0xc0, !PT ;  /* 0x000000010b007812 */ /* 0x000fe200078ec0ff */
[----:B------:R-:W-:Y:S01]  /*0f60*/  @P6 IMAD.MOV.U32 R6, RZ, RZ, -0x800000 ;  /* 0xff800000ff066424 */ /* 0x000fe200078e00ff */
[----:B------:R-:W-:Y:S01]  /*0f70*/  IADD3 R26, P2, R26, R20, RZ ;  /* 0x000000141a1a7210 */ /* 0x000fe20007f5e0ff */
[----:B------:R-:W-:Y:S01]  /*0f80*/  @!P6 IMAD R4, R4, c[0x0][0x1b8], RZ ;  /* 0x00006e000404ea24 */ /* 0x000fe200078e02ff */
[----:B------:R-:W-:-:S02]  /*0f90*/  ISETP.NE.U32.AND P1, PT, R0, 0x1, PT ;  /* 0x000000010000780c */ /* 0x000fc40003f25070 */
[----:B------:R-:W-:Y:S01]  /*0fa0*/  @!P5 SHF.R.S32.HI R0, RZ, 0x1f, R8 ;  /* 0x0000001fff00d819 */ /* 0x000fe20000011408 */
[----:B------:R-:W-:Y:S01]  /*0fb0*/  @!P5 IMAD.MOV.U32 R24, RZ, RZ, R26 ;  /* 0x000000ffff18d224 */ /* 0x000fe200078e001a */
[----:B------:R-:W-:Y:S01]  /*0fc0*/  IADD3.X R27, R9, R21, R7, P2, !PT ;  /* 0x00000015091b7210 */ /* 0x000fe200017fe407 */
[----:B------:R1:W-:Y:S01]  /*0fd0*/  @P6 STS [R13.X4], R6 ;  /* 0x000000060d006388 */ /* 0x0003e20000004800 */
[C---:B------:R-:W-:Y:S02]  /*0fe0*/  @!P6 IMAD R4, R11.reuse, c[0x0][0x1bc], R4 ;  /* 0x00006f000b04ea24 */ /* 0x040fe400078e0204 */
[----:B------:R-:W-:Y:S02]  /*0ff0*/  @!P5 IMAD R0, R0, c[0x0][0x1b8], RZ ;  /* 0x00006e000000da24 */ /* 0x000fe400078e02ff */
[--C-:B------:R-:W-:Y:S02]  /*1000*/  @!P5 IMAD.MOV.U32 R25, RZ, RZ, R27.reuse ;  /* 0x000000ffff19d224 */ /* 0x100fe400078e001b */
[C---:B------:R-:W-:Y:S01]  /*1010*/  @!P6 IMAD.WIDE.U32 R20, R11.reuse, c[0x0][0x1b8], R26 ;  /* 0x00006e000b14ea25 */ /* 0x040fe200078e001a */
[----:B------:R-:W-:-:S03]  /*1020*/  IADD3 R11, R11, 0x60, RZ ;  /* 0x000000600b0b7810 */ /* 0x000fc60007ffe0ff */
[C---:B------:R-:W-:Y:S01]  /*1030*/  @!P5 IMAD R0, R8.reuse, c[0x0][0x1bc], R0 ;  /* 0x00006f000800da24 */ /* 0x040fe200078e0200 */
[----:B------:R-:W-:Y:S01]  /*1040*/  @!P6 IADD3 R4, R21, R4, RZ ;  /* 0x000000041504e210 */ /* 0x000fe20007ffe0ff */
[----:B------:R-:W-:Y:S01]  /*1050*/  @!P5 IMAD.WIDE.U32 R8, R8, c[0x0][0x1b8], R24 ;  /* 0x00006e000808da25 */ /* 0x000fe200078e0018 */
[----:B------:R-:W-:-:S03]  /*1060*/  @!P6 LEA R28, P2, R20, c[0x0][0x1a0], 0x2 ;  /* 0x00006800141cea11 */ /* 0x000fc600078410ff */
[----:B------:R-:W-:Y:S01]  /*1070*/  @!P3 IMAD.MOV.U32 R24, RZ, RZ, R26 ;  /* 0x000000ffff18b224 */ /* 0x000fe200078e001a */
[----:B------:R-:W-:Y:S01]  /*1080*/  @!P6 LEA.HI.X R29, R20, c[0x0][0x1a4], R4, 0x2, P2 ;  /* 0x00006900141dea11 */ /* 0x000fe200010f1404 */
[----:B------:R-:W-:Y:S01]  /*1090*/  @!P3 IMAD.MOV.U32 R25, RZ, RZ, R27 ;  /* 0x000000ffff19b224 */ /* 0x000fe200078e001b */
[----:B------:R-:W-:Y:S01]  /*10a0*/  @!P6 SHF.L.U32 R4, R13, 0x2, RZ ;  /* 0x000000020d04e819 */ /* 0x000fe200000006ff */
[----:B------:R-:W-:Y:S01]  /*10b0*/  @!P5 IMAD.IADD R0, R9, 0x1, R0 ;  /* 0x000000010900d824 */ /* 0x000fe200078e0200 */
[----:B------:R-:W-:Y:S01]  /*10c0*/  HFMA2.MMA R9, -RZ, RZ, 0, 1.4781951904296875e-05 ;  /* 0x000000f8ff097435 */ /* 0x000fe200000001ff */
[----:B-1----:R-:W-:Y:S02]  /*10d0*/  @!P3 SHF.R.S32.HI R6, RZ, 0x1f, R30 ;  /* 0x0000001fff06b819 */ /* 0x002fe4000001141e */
[----:B------:R-:W-:Y:S01]  /*10e0*/  @!PT LDS RZ, [RZ] ;  /* 0x00000000fffff984 */ /* 0x000fe20000000800 */
[----:B------:R-:W-:Y:S01]  /*10f0*/  @!PT LDS RZ, [RZ] ;  /* 0x00000000fffff984 */ /* 0x000fe20000000800 */
[----:B------:R-:W-:Y:S01]  /*1100*/  @!PT LDS RZ, [RZ] ;  /* 0x00000000fffff984 */ /* 0x000fe20000000800 */
[----:B------:R1:W-:Y:S03]  /*1110*/  @!P6 LDGSTS.E.LTC128B [R4], [R28.64] ;  /* 0x000000001c04efae */ /* 0x0003e6000b921966 */
[----:B------:R-:W-:-:S04]  /*1120*/  @!P3 IMAD R6, R6, c[0x0][0x1b8], RZ ;  /* 0x00006e000606ba24 */ /* 0x000fc800078e02ff */
[----:B------:R-:W-:Y:S01]  /*1130*/  SEL R9, R9, 0x108, !P1 ;  /* 0x0000010809097807 */ /* 0x000fe20004800000 */
[C---:B------:R-:W-:Y:S02]  /*1140*/  @!P3 IMAD R6, R30.reuse, c[0x0][0x1bc], R6 ;  /* 0x00006f001e06ba24 */ /* 0x040fe400078e0206 */
[----:B------:R-:W-:Y:S01]  /*1150*/  @!P3 IMAD.WIDE.U32 R30, R30, c[0x0][0x1b8], R24 ;  /* 0x00006e001e1eba25 */ /* 0x000fe200078e0018 */
[----:B------:R-:W-:-:S03]  /*1160*/  @!P5 LEA R24, P2, R8, c[0x0][0x1a0], 0x2 ;  /* 0x000068000818da11 */ /* 0x000fc600078410ff */
[----:B------:R-:W-:Y:S01]  /*1170*/  IMAD.IADD R7, R13, 0x1, R9 ;  /* 0x000000010d077824 */ /* 0x000fe200078e0209 */
[----:B------:R-:W-:Y:S01]  /*1180*/  @!P5 LEA.HI.X R25, R8, c[0x0][0x1a4], R0, 0x2, P2 ;  /* 0x000069000819da11 */ /* 0x000fe200010f1400 */
[----:B------:R-:W-:Y:S01]  /*1190*/  IMAD.MOV.U32 R8, RZ, RZ, 0x210 ;  /* 0x00000210ff087424 */ /* 0x000fe200078e00ff */
[----:B------:R-:W-:Y:S01]  /*11a0*/  ISETP.GE.AND P2, PT, R11, R17, PT ;  /* 0x000000110b00720c */ /* 0x000fe20003f46270 */
[----:B------:R-:W-:Y:S01]  /*11b0*/  @P5 IMAD.MOV.U32 R0, RZ, RZ, -0x800000 ;  /* 0xff800000ff005424 */ /* 0x000fe200078e00ff */
[----:B------:R-:W-:Y:S01]  /*11c0*/  @!P3 LEA R20, P1, R30, c[0x0][0x1a0], 0x2 ;  /* 0x000068001e14ba11 */ /* 0x000fe200078210ff */
[----:B------:R-:W-:Y:S01]  /*11d0*/  @!P3 IMAD.IADD R6, R31, 0x1, R6 ;  /* 0x000000011f06b824 */ /* 0x000fe200078e0206 */
[----:B------:R-:W-:Y:S02]  /*11e0*/  SEL R8, R8, 0x1f0, !P4 ;  /* 0x000001f008087807 */ /* 0x000fe40006000000 */
[----:B------:R2:W-:Y:S02]  /*11f0*/  @P5 STS [R7.X4], R0 ;  /* 0x0000000007005388 */ /* 0x0005e40000004800 */
[----:B------:R-:W-:-:S02]  /*1200*/  IADD3 R12, R13, R8, RZ ;  /* 0x000000080d0c7210 */ /* 0x000fc40007ffe0ff */
[----:B------:R-:W-:Y:S01]  /*1210*/  @!P3 LEA.HI.X R21, R30, c[0x0][0x1a4], R6, 0x2, P1 ;  /* 0x000069001e15ba11 */ /* 0x000fe200008f1406 */
[----:B------:R-:W-:Y:S02]  /*1220*/  @P3 IMAD.MOV.U32 R6, RZ, RZ, -0x800000 ;  /* 0xff800000ff063424 */ /* 0x000fe400078e00ff */
[----:B-1----:R-:W-:Y:S01]  /*1230*/  @!P3 IMAD.SHL.U32 R4, R12, 0x4, RZ ;  /* 0x000000040c04b824 */ /* 0x002fe200078e00ff */
[----:B------:R-:W-:Y:S01]  /*1240*/  @P2 IADD3 R10, R13, R9, R8 ;  /* 0x000000090d0a2210 */ /* 0x000fe20007ffe008 */
[----:B------:R-:W-:Y:S01]  /*1250*/  @!P5 IMAD.SHL.U32 R7, R7, 0x4, RZ ;  /* 0x000000040707d824 */ /* 0x000fe200078e00ff */
[----:B--2---:R-:W-:-:S04]  /*1260*/  @P2 MOV R0, 0xff800000 ;  /* 0xff80000000002802 */ /* 0x004fc80000000f00 */
        /* <DEDUP_REMOVED lines=26> */
.L_x_82:
[----:B------:R-:W-:Y:S05]  /*1410*/  BSYNC B0 ;  /* 0x0000000000007941 */ /* 0x000fea0003800000 */
.L_x_81:
[----:B------:R-:W-:Y:S01]  /*1420*/  LEA.HI R9, R14, R2, RZ, 0x5 ;  /* 0x000000020e097211 */ /* 0x000fe200078f28ff */
[----:B-1----:R-:W-:Y:S01]  /*1430*/  IMAD.SHL.U32 R6, R23, 0x80, RZ ;  /* 0x0000008017067824 */ /* 0x002fe200078e00ff */
[----:B------:R-:W0:Y:S01]  /*1440*/  LDGDEPBAR ;  /* 0x00000000000079af */ /* 0x000e220000000000 */
[----:B------:R-:W-:Y:S01]  /*1450*/  IMAD.MOV.U32 R12, RZ, RZ, 0x3e0 ;  /* 0x000003e0ff0c7424 */ /* 0x000fe200078e00ff */
[----:B------:R-:W-:Y:S02]  /*1460*/  SHF.R.S32.HI R8, RZ, 0x5, R9 ;  /* 0x00000005ff087819 */ /* 0x000fe40000011409 */
[----:B------:R-:W-:Y:S02]  /*1470*/  LOP3.LUT R9, R9, 0xffffffe0, RZ, 0xc0, !PT ;  /* 0xffffffe009097812 */ /* 0x000fe400078ec0ff */
[----:B------:R-:W-:Y:S02]  /*1480*/  IADD3 R4, R8, UR36, RZ ;  /* 0x0000002408047c10 */ /* 0x000fe4000fffe0ff */
[----:B------:R-:W-:Y:S01]  /*1490*/  IADD3 R13, -R6, c[0x0][0x16c], RZ ;  /* 0x00005b00060d7a10 */ /* 0x000fe20007ffe1ff */
[----:B------:R-:W-:-:S02]  /*14a0*/  IMAD.IADD R2, R2, 0x1, -R9 ;  /* 0x0000000102027824 */ /* 0x000fc400078e0a09 */
        /* <DEDUP_REMOVED lines=9> */
[----:B------:R-:W-:Y:S01]  /*1540*/  IMAD R15, R8, 0x80, R14 ;  /* 0x00000080080f7824 */ /* 0x000fe200078e020e */
[----:B------:R-:W-:Y:S01]  /*1550*/  SHF.R.S32.HI R7, RZ, 0x1f, R6 ;  /* 0x0000001fff077819 */ /* 0x000fe20000011406 */
[----:B------:R-:W-:Y:S01]  /*1560*/  IMAD R9, R16, R9, R4 ;  /* 0x0000000910097224 */ /* 0x000fe200078e0204 */
[----:B------:R-:W-:Y:S01]  /*1570*/  SEL R4, R0, 0xffffffff, !P0 ;  /* 0xffffffff00047807 */ /* 0x000fe20004000000 */
[----:B------:R-:W-:Y:S01]  /*1580*/  IMAD R10, R10, c[0x0][0x190], RZ ;  /* 0x000064000a0a7a24 */ /* 0x000fe200078e02ff */
[----:B------:R-:W-:Y:S01]  /*1590*/  SHF.R.S32.HI R34, RZ, 0x1f, R14 ;  /* 0x0000001fff227819 */ /* 0x000fe2000001140e */
[----:B------:R-:W-:Y:S01]  /*15a0*/  IMAD.WIDE.U32 R6, R0, c[0x0][0x190], R6 ;  /* 0x0000640000067a25 */ /* 0x000fe200078e0006 */
[----:B------:R-:W-:-:S02]  /*15b0*/  ISETP.LT.OR P4, PT, R4, RZ, P4 ;  /* 0x000000ff0400720c */ /* 0x000fc40002781670 */
[----:B------:R-:W-:Y:S01]  /*15c0*/  IADD3 R33, P0, R9, R18, RZ ;  /* 0x0000001209217210 */ /* 0x000fe20007f1e0ff */
[----:B------:R-:W-:Y:S01]  /*15d0*/  IMAD R10, R0, c[0x0][0x194], R10 ;  /* 0x00006500000a7a24 */ /* 0x000fe200078e020a */
[----:B------:R-:W-:Y:S02]  /*15e0*/  ISETP.LT.OR P3, PT, R17, 0x3, P4 ;  /* 0x000000031100780c */ /* 0x000fe40002761670 */
[----:B------:R-:W-:Y:S01]  /*15f0*/  LEA.HI.X.SX32 R32, R9, R19, 0x1, P0 ;  /* 0x0000001309207211 */ /* 0x000fe200000f0eff */
[----:B------:R-:W-:Y:S02]  /*1600*/  IMAD.IADD R11, R7, 0x1, R10 ;  /* 0x00000001070b7824 */ /* 0x000fe400078e020a */
[----:B------:R-:W-:Y:S02]  /*1610*/  IMAD.MOV.U32 R10, RZ, RZ, R6 ;  /* 0x000000ffff0a7224 */ /* 0x000fe400078e0006 */
        /* <DEDUP_REMOVED lines=8> */
[----:B------:R-:W-:Y:S02]  /*16a0*/  @!P3 LEA R9, P1, R0, R36, 0x1 ;  /* 0x000000240009b211 */ /* 0x000fe400078208ff */
[----:B------:R-:W-:Y:S02]  /*16b0*/  @!P4 IADD3 R6, P0, R36, c[0x0][0x188], RZ ;  /* 0x000062002406ca10 */ /* 0x000fe40007f1e0ff */
[----:B------:R-:W-:-:S02]  /*16c0*/  @!P3 LEA.HI.X R7, R0, R37, R7, 0x1, P1 ;  /* 0x000000250007b211 */ /* 0x000fc400008f0c07 */
[----:B------:R-:W-:Y:S02]  /*16d0*/  @!P4 LEA R24, P2, R36, c[0x0][0x160], 0x2 ;  /* 0x000058002418ca11 */ /* 0x000fe400078410ff */
[----:B------:R-:W-:Y:S02]  /*16e0*/  @!P4 IADD3.X R0, R37, c[0x0][0x18c], RZ, P0, !PT ;  /* 0x000063002500ca10 */ /* 0x000fe400007fe4ff */
[----:B------:R-:W-:Y:S02]  /*16f0*/  @!P4 LEA R22, P1, R6, c[0x0][0x160], 0x2 ;  /* 0x000058000616ca11 */ /* 0x000fe400078210ff */
[----:B------:R-:W-:Y:S02]  /*1700*/  @!P3 LEA R20, P0, R9, c[0x0][0x160], 0x2 ;  /* 0x000058000914ba11 */ /* 0x000fe400078010ff */
[----:B------:R-:W-:Y:S02]  /*1710*/  @!P4 LEA.HI.X R25, R36, c[0x0][0x164], R37, 0x2, P2 ;  /* 0x000059002419ca11 */ /* 0x000fe400010f1425 */
[----:B------:R-:W-:Y:S01]  /*1720*/  @!P4 LEA.HI.X R23, R6, c[0x0][0x164], R0, 0x2, P1 ;  /* 0x000059000617ca11 */ /* 0x000fe200008f1400 */
[----:B------:R-:W-:Y:S01]  /*1730*/  @!P4 IMAD.SHL.U32 R6, R15, 0x4, RZ ;  /* 0x000000040f06c824 */ /* 0x000fe200078e00ff */
        /* <DEDUP_REMOVED lines=12> */
[----:B------:R-:W0:Y:S02]  /*1800*/  LDGDEPBAR ;  /* 0x00000000000079af */ /* 0x000e240000000000 */
[----:B------:R-:W-:-:S02]  /*1810*/  LOP3.LUT R26, R7, 0x7, R26, 0x78, !PT ;  /* 0x00000007071a7812 */ /* 0x000fc400078e781a */
[----:B------:R3:W-:Y:S04]  /*1820*/  @!P3 LDGSTS.E.BYPASS.LTC128B.128 [R0+0x3020], [R20.64] ;  /* 0x030200001400bfae */ /* 0x0007e8000b901d66 */
[----:B------:R-:W0:Y:S01]  /*1830*/  LDGDEPBAR ;  /* 0x00000000000079af */ /* 0x000e220000000000 */
[----:B---3--:R-:W-:Y:S01]  /*1840*/  LOP3.LUT R0, R2, 0x1, RZ, 0xc0, !PT ;  /* 0x0000000102007812 */ /* 0x008fe200078ec0ff */
[----:B------:R-:W-:-:S04]  /*1850*/  DEPBAR.LE SB0, 0x3 ;  /* 0x000080c00000791a */ /* 0x000fc80000000000 */
[----:B------:R-:W-:Y:S01]  /*1860*/  WARPSYNC 0xffffffff ;  /* 0xffffffff00007948 */ /* 0x000fe20003800000 */
[----:B------:R-:W-:Y:S01]  /*1870*/  BAR.SYNC.DEFER_BLOCKING 0x0 ;  /* 0x0000000000007b1d */ /* 0x000fe20000010000 */
[----:B------:R-:W-:Y:S01]  /*1880*/  ISETP.NE.U32.AND P1, PT, R0, 0x1, PT ;  /* 0x000000010000780c */ /* 0x000fe20003f25070 */
[----:B------:R-:W-:-:S03]  /*1890*/  IMAD.SHL.U32 R0, R26, 0x4, RZ ;  /* 0x000000041a007824 */ /* 0x000fc600078e00ff */
[----:B------:R-:W-:Y:S02]  /*18a0*/  SEL R12, R12, 0x420, !P1 ;  /* 0x000004200c0c7807 */ /* 0x000fe40004800000 */
[C---:B-1----:R-:W-:Y:S02]  /*18b0*/  IADD3 R24, R0.reuse, 0x840, RZ ;  /* 0x0000084000187810 */ /* 0x042fe40007ffe0ff */
[C---:B------:R-:W-:Y:S01]  /*18c0*/  @P0 IADD3 R24, R0.reuse, 0x7c0, RZ ;  /* 0x000007c000180810 */ /* 0x040fe20007ffe0ff */
[----:B------:R-:W-:-:S04]  /*18d0*/  IMAD.IADD R25, R0, 0x1, R12 ;  /* 0x0000000100197824 */ /* 0x000fc800078e020c */
[----:B------:R-:W-:Y:S01]  /*18e0*/  IMAD.IADD R12, R12, 0x1, R24 ;  /* 0x000000010c0c7824 */ /* 0x000fe200078e0218 */
[----:B--2---:R-:W-:Y:S04]  /*18f0*/  LDS R23, [R25] ;  /* 0x0000000019177984 */ /* 0x004fe80000000800 */
        /* <DEDUP_REMOVED lines=8> */
.L_x_92:
[----:B--2---:R-:W-:Y:S01]  /*1980*/  FMNMX.FTZ R6, R0, R6, !PT ;  /* 0x0000000600067209 */ /* 0x004fe20007810000 */
[----:B------:R-:W2:Y:S01]  /*1990*/  S2UR UR4, SR_CTAID.Y ;  /* 0x00000000000479c3 */ /* 0x000ea20000002600 */
[----:B------:R-:W-:Y:S02]  /*19a0*/  FSETP.NEU.FTZ.AND P2, PT, R23, -INF , PT ;  /* 0xff8000001700780b */ /* 0x000fe40003f5d000 */
[----:B------:R-:W-:Y:S01]  /*19b0*/  FSETP.NEU.FTZ.AND P1, PT, R11, -INF , PT ;  /* 0xff8000000b00780b */ /* 0x000fe20003f3d000 */
[----:B-1----:R-:W1:Y:S01]  /*19c0*/  SHFL.BFLY PT, R0, R6, 0x8, 0x1f ;  /* 0x0d001f0006007f89 */ /* 0x002e6200000e0000 */
[----:B------:R-:W-:Y:S02]  /*19d0*/  FSETP.NEU.FTZ.AND P3, PT, R22, -INF , PT ;  /* 0xff8000001600780b */ /* 0x000fe40003f7d000 */
[----:B-1----:R-:W-:-:S05]  /*19e0*/  FMNMX.FTZ R0, R6, R0, !PT ;  /* 0x0000000006007209 */ /* 0x002fca0007810000 */
[----:B------:R-:W1:Y:S02]  /*19f0*/  SHFL.BFLY PT, R6, R0, 0x4, 0x1f ;  /* 0x0c801f0000067f89 */ /* 0x000e6400000e0000 */
[----:B-1----:R-:W-:-:S05]  /*1a00*/  FMNMX.FTZ R6, R0, R6, !PT ;  /* 0x0000000600067209 */ /* 0x002fca0007810000 */
[----:B------:R-:W1:Y:S02]  /*1a10*/  SHFL.BFLY PT, R0, R6, 0x2, 0x1f ;  /* 0x0c401f0006007f89 */ /* 0x000e6400000e0000 */
[----:B-1----:R-:W-:-:S05]  /*1a20*/  FMNMX.FTZ R0, R6, R0, !PT ;  /* 0x0000000006007209 */ /* 0x002fca0007810000 */
[----:B------:R-:W1:Y:S02]  /*1a30*/  SHFL.BFLY PT, R21, R0, 0x1, 0x1f ;  /* 0x0c201f0000157f89 */ /* 0x000e6400000e0000 */
[----:B-1----:R-:W-:-:S04]  /*1a40*/  FMNMX.FTZ R21, R0, R21, !PT ;  /* 0x0000001500157209 */ /* 0x002fc80007810000 */
[----:B------:R-:W-:-:S04]  /*1a50*/  FSETP.NEU.FTZ.AND P0, PT, R21, -INF , PT ;  /* 0xff8000001500780b */ /* 0x000fc80003f1d000 */
[----:B------:R-:W-:Y:S02]  /*1a60*/  FSEL R0, R21, RZ, P0 ;  /* 0x000000ff15007208 */ /* 0x000fe40000000000 */
[----:B------:R-:W-:-:S03]  /*1a70*/  FSETP.NEU.FTZ.AND P0, PT, R10, -INF , PT ;  /* 0xff8000000a00780b */ /* 0x000fc60003f1d000 */
[--C-:B------:R-:W-:Y:S01]  /*1a80*/  FADD.FTZ R9, R22, -R0.reuse ;  /* 0x8000000016097221 */ /* 0x100fe20000010000 */
[C---:B------:R-:W-:Y:S01]  /*1a90*/  SEL R22, R2.reuse, 0xffffffff, P3 ;  /* 0xffffffff02167807 */ /* 0x040fe20001800000 */
[--C-:B------:R-:W-:Y:S01]  /*1aa0*/  FADD.FTZ R7, R23, -R0.reuse ;  /* 0x8000000017077221 */ /* 0x100fe20000010000 */
[C---:B------:R-:W-:Y:S01]  /*1ab0*/  @P2 IADD3 R22, R2.reuse, 0x20, RZ ;  /* 0x0000002002162810 */ /* 0x040fe20007ffe0ff */
[----:B------:R-:W-:Y:S01]  /*1ac0*/  FMUL.FTZ R9, R9, 1.4426950216293334961 ;  /* 0x3fb8aa3b09097820 */ /* 0x000fe20000410000 */
[C---:B------:R-:W-:Y:S01]  /*1ad0*/  @P1 IADD3 R22, R2.reuse, 0x40, RZ ;  /* 0x0000004002161810 */ /* 0x040fe20007ffe0ff */
[----:B------:R-:W-:Y:S01]  /*1ae0*/  FMUL.FTZ R7, R7, 1.4426950216293334961 ;  /* 0x3fb8aa3b07077820 */ /* 0x000fe20000410000 */
[----:B------:R-:W-:Y:S01]  /*1af0*/  ISETP.NE.AND P1, PT, R2, RZ, PT ;  /* 0x000000ff0200720c */ /* 0x000fe20003f25270 */
[--C-:B------:R-:W-:Y:S02]  /*1b00*/  FADD.FTZ R6, R11, -R0.reuse ;  /* 0x800000000b067221 */ /* 0x100fe40000010000 */
        /* <DEDUP_REMOVED lines=29> */
[----:B------:R-:W-:Y:S02]  /*1ce0*/  IMAD.MOV.U32 R17, RZ, RZ, RZ ;  /* 0x000000ffff117224 */ /* 0x000fe400078e00ff */
[----:B---3--:R-:W-:Y:S02]  /*1cf0*/  FADD.FTZ R11, R10, R11 ;  /* 0x0000000b0a0b7221 */ /* 0x008fe40000010000 */
[----:B------:R-:W1:Y:S03]  /*1d00*/  SHFL.BFLY PT, R20, R22, 0x1, 0x1f ;  /* 0x0c201f0016147f89 */ /* 0x000e6600000e0000 */
[----:B------:R-:W-:Y:S01]  /*1d10*/  FSETP.NE.FTZ.AND P0, PT, R11, RZ, PT ;  /* 0x000000ff0b00720b */ /* 0x000fe20003f15000 */
[----:B------:R-:W3:-:S12]  /*1d20*/  S2R R10, SR_TID.X ;  /* 0x00000000000a7919 */ /* 0x000ed80000002100 */
[----:B------:R-:W4:Y:S01]  /*1d30*/  @P0 MUFU.RCP R17, R11 ;  /* 0x0000000b00110308 */ /* 0x000f220000001000 */
[----:B-1----:R-:W-:-:S07]  /*1d40*/  IMNMX R20, R22, R20, !PT ;  /* 0x0000001416147217 */ /* 0x002fce0007800200 */
[----:B------:R-:W1:Y:S01]  /*1d50*/  MUFU.LG2 R11, R11 ;  /* 0x0000000b000b7308 */ /* 0x000e620000000c00 */
[----:B---3--:R-:W-:Y:S01]  /*1d60*/  ISETP.GT.OR P0, PT, R10, 0xff, P1 ;  /* 0x000000ff0a00780c */ /* 0x008fe20000f04670 */
[-C--:B----4-:R-:W-:Y:S02]  /*1d70*/  FMUL.FTZ R9, R9, R17.reuse ;  /* 0x0000001109097220 */ /* 0x090fe40000410000 */
[-C--:B------:R-:W-:Y:S02]  /*1d80*/  FMUL.FTZ R7, R7, R17.reuse ;  /* 0x0000001107077220 */ /* 0x080fe40000410000 */
[-C--:B------:R-:W-:Y:S01]  /*1d90*/  FMUL.FTZ R6, R6, R17.reuse ;  /* 0x0000001106067220 */ /* 0x080fe20000410000 */
[----:B------:R3:W-:Y:S01]  /*1da0*/  STS [R26.X4], R9 ;  /* 0x000000091a007388 */ /* 0x0007e20000004800 */
[----:B------:R-:W-:Y:S02]  /*1db0*/  FMUL.FTZ R0, R0, R17 ;  /* 0x0000001100007220 */ /* 0x000fe40000410000 */
[----:B-1----:R-:W-:Y:S01]  /*1dc0*/  FFMA.FTZ R21, R11, 0.69314718246459960938, R21 ;  /* 0x3f3172180b157823 */ /* 0x002fe20000010015 */
[----:B------:R3:W-:Y:S04]  /*1dd0*/  STS [R25], R7 ;  /* 0x0000000719007388 */ /* 0x0007e80000000800 */
[----:B------:R3:W-:Y:S04]  /*1de0*/  STS [R24], R6 ;  /* 0x0000000618007388 */ /* 0x0007e80000000800 */
[----:B------:R3:W-:Y:S04]  /*1df0*/  STS [R12], R0 ;  /* 0x000000000c007388 */ /* 0x0007e80000000800 */
        /* <DEDUP_REMOVED lines=25> */
.L_x_85:
[----:B------:R-:W-:Y:S05]  /*1f90*/  BSYNC B0 ;  /* 0x0000000000007941 */ /* 0x000fea0003800000 */
.L_x_84:
[----:B------:R-:W-:Y:S01]  /*1fa0*/  BAR.SYNC.DEFER_BLOCKING 0x0 ;  /* 0x0000000000007b1d */ /* 0x000fe20000010000 */
[----:B---3--:R-:W-:Y:S01]  /*1fb0*/  HFMA2.MMA R9, -RZ, RZ, 0, 0 ;  /* 0x00000000ff097435 */ /* 0x008fe200000001ff */
[----:B------:R-:W-:Y:S01]  /*1fc0*/  IMAD.MOV.U32 R12, RZ, RZ, RZ ;  /* 0x000000ffff0c7224 */ /* 0x000fe200078e00ff */
[----:B------:R-:W-:-:S03]  /*1fd0*/  CS2R R10, SRZ ;  /* 0x00000000000a7805 */ /* 0x000fc6000001ff00 */
        /* <DEDUP_REMOVED lines=20> */
.L_x_90:
[----:B------:R-:W-:Y:S01]  /*2120*/  IADD3 R5, R7, 0x3, RZ ;  /* 0x0000000307057810 */ /* 0x000fe20007ffe0ff */
[----:B------:R-:W-:Y:S01]  /*2130*/  IMAD.SHL.U32 R28, R15, 0x4, RZ ;  /* 0x000000040f1c7824 */ /* 0x000fe200078e00ff */
[C---:B------:R-:W-:Y:S01]  /*2140*/  IADD3 R39, R7.reuse, 0x4, RZ ;  /* 0x0000000407277810 */ /* 0x040fe20007ffe0ff */
[----:B------:R-:W-:Y:S01]  /*2150*/  IMAD.SHL.U32 R6, R7, 0x8, RZ ;  /* 0x0000000807067824 */ /* 0x000fe200078e00ff */
[-C--:B------:R-:W-:Y:S02]  /*2160*/  ISETP.GT.OR P1, PT, R5, R35.reuse, P4 ;  /* 0x000000230500720c */ /* 0x080fe40002724670 */
[C---:B------:R-:W-:Y:S02]  /*2170*/  IADD3 R20, R7.reuse, 0x5, RZ ;  /* 0x0000000507147810 */ /* 0x040fe40007ffe0ff */
[C---:B------:R-:W-:Y:S02]  /*2180*/  LOP3.LUT R0, R6.reuse, 0xffffffc0, RZ, 0xc0, !PT ;  /* 0xffffffc006007812 */ /* 0x040fe400078ec0ff */
[----:B-1----:R-:W-:Y:S02]  /*2190*/  LOP3.LUT R2, R6, 0x20, RZ, 0xc0, !PT ;  /* 0x0000002006027812 */ /* 0x002fe400078ec0ff */
[-C--:B------:R-:W-:Y:S02]  /*21a0*/  ISETP.GT.OR P2, PT, R20, R35.reuse, P4 ;  /* 0x000000231400720c */ /* 0x080fe40002744670 */
[----:B------:R-:W-:Y:S02]  /*21b0*/  IADD3 R0, R2, R0, R8 ;  /* 0x0000000002007210 */ /* 0x000fe40007ffe008 */
[----:B------:R-:W-:Y:S01]  /*21c0*/  IADD3 R7, R7, 0x6, RZ ;  /* 0x0000000607077810 */ /* 0x000fe20007ffe0ff */
[----:B------:R-:W-:Y:S01]  /*21d0*/  @!P1 IMAD.WIDE.U32 R18, R5, c[0x0][0x188], R36 ;  /* 0x0000620005129a25 */ /* 0x000fe200078e0024 */
[----:B------:R-:W-:Y:S02]  /*21e0*/  @!P1 SHF.R.S32.HI R3, RZ, 0x1f, R5 ;  /* 0x0000001fff039819 */ /* 0x000fe40000011405 */
[----:B------:R-:W-:Y:S02]  /*21f0*/  IADD3 R38, R38, -0x4, RZ ;  /* 0xfffffffc26267810 */ /* 0x000fe40007ffe0ff */
[----:B------:R-:W-:Y:S01]  /*2200*/  @!P1 LEA R16, P0, R18, c[0x0][0x160], 0x2 ;  /* 0x0000580012109a11 */ /* 0x000fe200078010ff */
[----:B------:R-:W-:Y:S01]  /*2210*/  @!P1 IMAD R2, R3, c[0x0][0x188], RZ ;  /* 0x0000620003029a24 */ /* 0x000fe200078e02ff */
[----:B------:R-:W-:Y:S02]  /*2220*/  LOP3.LUT R3, R0, 0x3e0, RZ, 0xc0, !PT ;  /* 0x000003e000037812 */ /* 0x000fe400078ec0ff */
[----:B------:R-:W-:Y:S01]  /*2230*/  @!P2 SHF.R.S32.HI R21, RZ, 0x1f, R20 ;  /* 0x0000001fff15a819 */ /* 0x000fe20000011414 */
[----:B------:R-:W-:Y:S01]  /*2240*/  @!P1 IMAD R2, R5, c[0x0][0x18c], R2 ;  /* 0x0000630005029a24 */ /* 0x000fe200078e0202 */
[----:B------:R-:W-:Y:S03]  /*2250*/  SHF.R.U32.HI R3, RZ, 0x5, R3 ;  /* 0x00000005ff037819 */ /* 0x000fe60000011603 */
[----:B------:R-:W-:Y:S01]  /*2260*/  @!P1 IMAD.IADD R2, R19, 0x1, R2 ;  /* 0x0000000113029824 */ /* 0x000fe200078e0202 */
[----:B------:R-:W-:Y:S04]  /*2270*/  LOP3.LUT R3, R3, R0, RZ, 0x3c, !PT ;  /* 0x0000000003037212 */ /* 0x000fe800078e3cff */
[----:B------:R-:W-:Y:S02]  /*2280*/  @!P1 LEA.HI.X R17, R18, c[0x0][0x164], R2, 0x2, P0 ;  /* 0x0000590012119a11 */ /* 0x000fe400000f1402 */
[----:B------:R-:W-:Y:S01]  /*2290*/  IADD3 R2, R6, 0x8, RZ ;  /* 0x0000000806027810 */ /* 0x000fe20007ffe0ff */
[----:B------:R-:W1:Y:S03]  /*22a0*/  LDS R3, [R3.X4] ;  /* 0x0000000003037984 */ /* 0x000e660000004800 */
[C---:B------:R-:W-:Y:S02]  /*22b0*/  LOP3.LUT R0, R2.reuse, 0x28, RZ, 0xc0, !PT ;  /* 0x0000002802007812 */ /* 0x040fe400078ec0ff */
[----:B------:R-:W-:Y:S01]  /*22c0*/  LOP3.LUT R2, R2, 0xffffffc0, RZ, 0xc0, !PT ;  /* 0xffffffc002027812 */ /* 0x000fe200078ec0ff */
[----:B------:R-:W-:Y:S01]  /*22d0*/  @!PT LDS RZ, [RZ] ;  /* 0x00000000fffff984 */ /* 0x000fe20000000800 */
[----:B------:R-:W-:Y:S01]  /*22e0*/  @!PT LDS RZ, [RZ] ;  /* 0x00000000fffff984 */ /* 0x000fe20000000800 */
[----:B------:R-:W-:Y:S01]  /*22f0*/  @!PT LDS RZ, [RZ] ;  /* 0x00000000fffff984 */ /* 0x000fe20000000800 */
[----:B------:R2:W-:Y:S01]  /*2300*/  @!P1 LDGSTS.E.BYPASS.LTC128B.128 [R28+0x4020], [R16.64] ;  /* 0x04020000101c9fae */ /* 0x0005e2000b901d66 */
[----:B------:R-:W-:Y:S02]  /*2310*/  ISETP.GT.OR P1, PT, R39, R35, P4 ;  /* 0x000000232700720c */ /* 0x000fe40002724670 */
[----:B------:R-:W-:Y:S02]  /*2320*/  IADD3 R2, R0, R2, R8 ;  /* 0x0000000200027210 */ /* 0x000fe40007ffe008 */
[----:B------:R-:W0:Y:S02]  /*2330*/  LDGDEPBAR ;  /* 0x00000000000079af */ /* 0x000e240000000000 */
[----:B------:R-:W-:Y:S04]  /*2340*/  LOP3.LUT R0, R2, 0x3e0, RZ, 0xc0, !PT ;  /* 0x000003e002007812 */ /* 0x000fe800078ec0ff */
[----:B------:R-:W-:Y:S03]  /*2350*/  SHF.R.U32.HI R0, RZ, 0x5, R0 ;  /* 0x00000005ff007819 */ /* 0x000fe60000011600 */
[----:B------:R-:W-:Y:S02]  /*2360*/  @!P1 SHF.R.S32.HI R5, RZ, 0x1f, R39 ;  /* 0x0000001fff059819 */ /* 0x000fe40000011427 */
[----:B------:R-:W-:Y:S02]  /*2370*/  LOP3.LUT R2, R0, R2, RZ, 0x3c, !PT ;  /* 0x0000000200027212 */ /* 0x000fe400078e3cff */
[C---:B------:R-:W-:Y:S01]  /*2380*/  IADD3 R0, R6.reuse, 0x10, RZ ;  /* 0x0000001006007810 */ /* 0x040fe20007ffe0ff */
[----:B------:R-:W-:Y:S01]  /*2390*/  @!P1 IMAD R5, R5, c[0x0][0x188], RZ ;  /* 0x0000620005059a24 */ /* 0x000fe200078e02ff */
[----:B------:R-:W-:Y:S03]  /*23a0*/  IADD3 R6, R6, 0x18, RZ ;  /* 0x0000001806067810 */ /* 0x000fe60007ffe0ff */
[C---:B------:R-:W-:Y:S02]  /*23b0*/  @!P1 IMAD R5, R39.reuse, c[0x0][0x18c], R5 ;  /* 0x0000630027059a24 */ /* 0x040fe400078e0205 */
[----:B--2---:R-:W-:Y:S04]  /*23c0*/  @!P1 IMAD.WIDE.U32 R16, R39, c[0x0][0x188], R36 ;  /* 0x0000620027109a25 */ /* 0x004fe800078e0024 */
[----:B------:R-:W-:Y:S01]  /*23d0*/  @!P1 IMAD.IADD R5, R17, 0x1, R5 ;  /* 0x0000000111059824 */ /* 0x000fe200078e0205 */
[C---:B------:R-:W-:Y:S02]  /*23e0*/  @!P1 LEA R22, P3, R16.reuse, c[0x0][0x160], 0x2 ;  /* 0x0000580010169a11 */ /* 0x040fe400078610ff */
[----:B-1----:R-:W-:Y:S01]  /*23f0*/  FSETP.GT.FTZ.AND P0, PT, R3, RZ, PT ;  /* 0x000000ff0300720b */ /* 0x002fe20003f14000 */
[----:B------:R-:W-:Y:S04]  /*2400*/  DEPBAR.LE SB0, 0x3 ;  /* 0x000080c00000791a */ /* 0x000fe80000000000 */
[----:B------:R-:W1:Y:S01]  /*2410*/  LDS R2, [R2.X4] ;  /* 0x0000000002027984 */ /* 0x000e620000004800 */
[----:B------:R-:W-:Y:S02]  /*2420*/  @!P1 LEA.HI.X R23, R16, c[0x0][0x164], R5, 0x2, P3 ;  /* 0x0000590010179a11 */ /* 0x000fe400018f1405 */
[----:B------:R-:W-:Y:S02]  /*2430*/  ISETP.LT.OR P0, PT, R4, RZ, !P0 ;  /* 0x000000ff0400720c */ /* 0x000fe40004701670 */
[----:B------:R-:W-:Y:S02]  /*2440*/  LOP3.LUT R5, R0, 0x30, RZ, 0xc0, !PT ;  /* 0x0000003000057812 */ /* 0x000fe400078ec0ff */
[-C--:B------:R-:W-:Y:S02]  /*2450*/  ISETP.GE.OR P0, PT, R14, R13.reuse, P0 ;  /* 0x0000000d0e00720c */ /* 0x080fe40000706670 */
[----:B------:R-:W-:Y:S04]  /*2460*/  LOP3.LUT R0, R0, 0xffffffc0, RZ, 0xc0, !PT ;  /* 0xffffffc000007812 */ /* 0x000fe800078ec0ff */
[----:B------:R-:W-:Y:S01]  /*2470*/  IADD3 R5, R5, R0, R8 ;  /* 0x0000000005057210 */ /* 0x000fe20007ffe008 */
[----:B------:R-:W-:Y:S06]  /*2480*/  @!P2 IMAD R0, R21, c[0x0][0x188], RZ ;  /* 0x000062001500aa24 */ /* 0x000fec00078e02ff */
[----:B------:R-:W2:Y:S05]  /*2490*/  @!P0 LDS.128 R16, [R15.X4+0x1020] ;  /* 0x001020000f108984 */ /* 0x000eaa0000004c00 */
[----:B------:R-:W-:Y:S01]  /*24a0*/  @!PT LDS RZ, [RZ] ;  /* 0x00000000fffff984 */ /* 0x000fe20000000800 */
[----:B------:R-:W-:Y:S01]  /*24b0*/  @!PT LDS RZ, [RZ] ;  /* 0x00000000fffff984 */ /* 0x000fe20000000800 */
[----:B------:R-:W-:Y:S01]  /*24c0*/  @!PT LDS RZ, [RZ] ;  /* 0x00000000fffff984 */ /* 0x000fe20000000800 */
[----:B------:R3:W-:Y:S05]  /*24d0*/  @!P1 LDGSTS.E.BYPASS.LTC128B.128 [R28+0x1020], [R22.64] ;  /* 0x01020000161c9fae */ /* 0x0007ea000b901d66 */
[----:B------:R-:W0:Y:S01]  /*24e0*/  LDGDEPBAR ;  /* 0x00000000000079af */ /* 0x000e220000000000 */
[----:B-1----:R-:W-:Y:S04]  /*24f0*/  FSETP.GT.FTZ.AND P1, PT, R2, RZ, PT ;  /* 0x000000ff0200720b */ /* 0x002fe80003f34000 */
[----:B------:R-:W-:Y:S04]  /*2500*/  ISETP.LT.OR P1, PT, R4, RZ, !P1 ;  /* 0x000000ff0400720c */ /* 0x000fe80004f21670 */
[----:B------:R-:W-:Y:S01]  /*2510*/  ISETP.GE.OR P1, PT, R14, R13, P1 ;  /* 0x0000000d0e00720c */ /* 0x000fe20000f26670 */
[C---:B---3--:R-:W-:Y:S01]  /*2520*/  @!P2 IMAD.WIDE.U32 R22, R20.reuse, c[0x0][0x188], R36 ;  /* 0x000062001416aa25 */ /* 0x048fe200078e0024 */
[----:B------:R-:W-:Y:S04]  /*2530*/  DEPBAR.LE SB0, 0x3 ;  /* 0x000080c00000791a */ /* 0x000fe80000000000 */
[----:B------:R-:W-:Y:S01]  /*2540*/  @!P2 IMAD R20, R20, c[0x0][0x18c], R0 ;  /* 0x000063001414aa24 */ /* 0x000fe200078e0200 */
[----:B------:R-:W-:Y:S01]  /*2550*/  LOP3.LUT R0, R5, 0x3e0, RZ, 0xc0, !PT ;  /* 0x000003e005007812 */ /* 0x000fe200078ec0ff */
[----:B--2---:R-:W-:Y:S01]  /*2560*/  @!P0 FFMA.FTZ R9, R3, R16, R9 ;  /* 0x0000001003098223 */ /* 0x004fe20000010009 */
[----:B------:R-:W-:Y:S01]  /*2570*/  @!P2 LEA R24, P3, R22, c[0x0][0x160], 0x2 ;  /* 0x000058001618aa11 */ /* 0x000fe200078610ff */
[----:B------:R-:W-:Y:S01]  /*2580*/  @!P2 IMAD.IADD R20, R23, 0x1, R20 ;  /* 0x000000011714a824 */ /* 0x000fe200078e0214 */
[----:B------:R-:W-:Y:S01]  /*2590*/  SHF.R.U32.HI R0, RZ, 0x5, R0 ;  /* 0x00000005ff007819 */ /* 0x000fe20000011600 */
[C---:B------:R-:W-:Y:S02]  /*25a0*/  @!P0 FFMA.FTZ R10, R3.reuse, R17, R10 ;  /* 0x00000011030a8223 */ /* 0x040fe4000001000a */
[C---:B------:R-:W-:Y:S01]  /*25b0*/  @!P0 FFMA.FTZ R11, R3.reuse, R18, R11 ;  /* 0x00000012030b8223 */ /* 0x040fe2000001000b */
[----:B------:R-:W-:Y:S01]  /*25c0*/  LOP3.LUT R0, R0, R5, RZ, 0x3c, !PT ;  /* 0x0000000500007212 */ /* 0x000fe200078e3cff */
[----:B------:R-:W-:Y:S01]  /*25d0*/  @!P0 FFMA.FTZ R12, R3, R19, R12 ;  /* 0x00000013030c8223 */ /* 0x000fe2000001000c */
[----:B------:R-:W-:Y:S02]  /*25e0*/  @!P2 LEA.HI.X R25, R22, c[0x0][0x164], R20, 0x2, P3 ;  /* 0x000059001619aa11 */ /* 0x000fe400018f1414 */
[----:B------:R-:W1:Y:S01]  /*25f0*/  @!P1 LDS.128 R20, [R15.X4+0x2020] ;  /* 0x002020000f149984 */ /* 0x000e620000004c00 */
[----:B------:R-:W-:Y:S02]  /*2600*/  ISETP.GT.OR P3, PT, R7, R35, P4 ;  /* 0x000000230700720c */ /* 0x000fe40002764670 */
[C---:B------:R-:W-:Y:S02]  /*2610*/  LOP3.LUT R5, R6.reuse, 0x38, RZ, 0xc0, !PT ;  /* 0x0000003806057812 */ /* 0x040fe400078ec0ff */
[----:B------:R-:W2:Y:S01]  /*2620*/  LDS R0, [R0.X4] ;  /* 0x0000000000007984 */ /* 0x000ea20000004800 */
[----:B------:R-:W-:Y:S04]  /*2630*/  LOP3.LUT R6, R6, 0xffffffc0, RZ, 0xc0, !PT ;  /* 0xffffffc006067812 */ /* 0x000fe800078ec0ff */
[----:B------:R-:W-:Y:S01]  /*2640*/  @!PT LDS RZ, [RZ] ;  /* 0x00000000fffff984 */ /* 0x000fe20000000800 */
[----:B------:R-:W-:Y:S01]  /*2650*/  @!PT LDS RZ, [RZ] ;  /* 0x00000000fffff984 */ /* 0x000fe20000000800 */
[----:B------:R-:W-:Y:S01]  /*2660*/  @!PT LDS RZ, [RZ] ;  /* 0x00000000fffff984 */ /* 0x000fe20000000800 */
[----:B------:R3:W-:Y:S01]  /*2670*/  @!P2 LDGSTS.E.BYPASS.LTC128B.128 [R28+0x2020], [R24.64] ;  /* 0x02020000181cafae */ /* 0x0007e2000b901d66 */
[----:B------:R-:W-:Y:S04]  /*2680*/  IADD3 R6, R5, R6, R8 ;  /* 0x0000000605067210 */ /* 0x000fe80007ffe008 */
[----:B------:R-:W0:Y:S01]  /*2690*/  LDGDEPBAR ;  /* 0x00000000000079af */ /* 0x000e220000000000 */
[----:B------:R-:W-:Y:S04]  /*26a0*/  LOP3.LUT R5, R6, 0x3e0, RZ, 0xc0, !PT ;  /* 0x000003e006057812 */ /* 0x000fe800078ec0ff */
[----:B------:R-:W-:Y:S04]  /*26b0*/  SHF.R.U32.HI R5, RZ, 0x5, R5 ;  /* 0x00000005ff057819 */ /* 0x000fe80000011605 */
[----:B------:R-:W-:Y:S02]  /*26c0*/  LOP3.LUT R5, R5, R6, RZ, 0x3c, !PT ;  /* 0x0000000605057212 */ /* 0x000fe400078e3cff */
[----:B------:R-:W-:Y:S05]  /*26d0*/  @!P3 SHF.R.S32.HI R6, RZ, 0x1f, R7 ;  /* 0x0000001fff06b819 */ /* 0x000fea0000011407 */
[----:B------:R-:W-:Y:S04]  /*26e0*/  @!P3 IMAD R6, R6, c[0x0][0x188], RZ ;  /* 0x000062000606ba24 */ /* 0x000fe800078e02ff */
[C---:B------:R-:W-:Y:S02]  /*26f0*/  @!P3 IMAD R6, R7.reuse, c[0x0][0x18c], R6 ;  /* 0x000063000706ba24 */ /* 0x040fe400078e0206 */
[----:B---3--:R-:W-:Y:S01]  /*2700*/  @!P3 IMAD.WIDE.U32 R24, R7, c[0x0][0x188], R36 ;  /* 0x000062000718ba25 */ /* 0x008fe200078e0024 */
[----:B------:R-:W-:Y:S04]  /*2710*/  DEPBAR.LE SB0, 0x3 ;  /* 0x000080c00000791a */ /* 0x000fe80000000000 */
[----:B------:R-:W-:Y:S01]  /*2720*/  @!P3 IMAD.IADD R6, R25, 0x1, R6 ;  /* 0x000000011906b824 */ /* 0x000fe200078e0206 */
[----:B------:R-:W3:Y:S01]  /*2730*/  LDS R5, [R5.X4] ;  /* 0x0000000005057984 */ /* 0x000ee20000004800 */
[----:B-1----:R-:W-:Y:S01]  /*2740*/  @!P1 FFMA.FTZ R9, R2, R20, R9 ;  /* 0x0000001402099223 */ /* 0x002fe20000010009 */
[----:B--2---:R-:W-:Y:S01]  /*2750*/  FSETP.GT.FTZ.AND P2, PT, R0, RZ, PT ;  /* 0x000000ff0000720b */ /* 0x004fe20003f54000 */
[----:B------:R-:W-:Y:S01]  /*2760*/  @!P1 FFMA.FTZ R10, R2, R21, R10 ;  /* 0x00000015020a9223 */ /* 0x000fe2000001000a */
[----:B------:R-:W-:Y:S01]  /*2770*/  @!P3 LEA R30, P5, R24, c[0x0][0x160], 0x2 ;  /* 0x00005800181eba11 */ /* 0x000fe200078a10ff */
[----:B------:R-:W-:Y:S01]  /*2780*/  @!P1 FFMA.FTZ R11, R2, R22, R11 ;  /* 0x00000016020b9223 */ /* 0x000fe2000001000b */
[----:B------:R-:W-:Y:S01]  /*2790*/  ISETP.LT.OR P2, PT, R4, RZ, !P2 ;  /* 0x000000ff0400720c */ /* 0x000fe20005741670 */
[----:B------:R-:W-:Y:S01]  /*27a0*/  @!P1 FFMA.FTZ R12, R2, R23, R12 ;  /* 0x00000017020c9223 */ /* 0x000fe2000001000c */
[----:B------:R-:W-:Y:S01]  /*27b0*/  @!P3 LEA.HI.X R31, R24, c[0x0][0x164], R6, 0x2, P5 ;  /* 0x00005900181fba11 */ /* 0x000fe200028f1406 */
[----:B------:R-:W-:Y:S01]  /*27c0*/  IMAD.MOV.U32 R7, RZ, RZ, R39 ;  /* 0x000000ffff077224 */ /* 0x000fe200078e0027 */
[-C--:B------:R-:W-:Y:S02]  /*27d0*/  ISETP.GE.OR P2, PT, R14, R13.reuse, P2 ;  /* 0x0000000d0e00720c */ /* 0x080fe40001746670 */
[----:B------:R-:W-:Y:S11]  /*27e0*/  ISETP.NE.AND P5, PT, R38, RZ, PT ;  /* 0x000000ff2600720c */ /* 0x000ff60003fa5270 */
[----:B------:R-:W1:Y:S05]  /*27f0*/  @!P2 LDS.128 R24, [R15.X4+0x3020] ;  /* 0x003020000f18a984 */ /* 0x000e6a0000004c00 */
        /* <DEDUP_REMOVED lines=9> */
[----:B--2---:R-:W2:Y:S01]  /*2890*/  @!P3 LDS.128 R28, [R15.X4+0x4020] ;  /* 0x004020000f1cb984 */ /* 0x004ea20000004c00 */
        /* <DEDUP_REMOVED lines=8> */
[----:B------:R-:W-:-:S05]  /*2920*/  @P5 BRA `(.L_x_90) ;  /* 0xfffff7f000005947 */ /* 0x000fca000383ffff */
.L_x_89:
[----:B------:R-:W-:Y:S05]  /*2930*/  BSYNC B0 ;  /* 0x0000000000007941 */ /* 0x000fea0003800000 */
.L_x_88:
        /* <DEDUP_REMOVED lines=8> */
.L_x_91:
[C---:B-1----:R-:W-:Y:S02]  /*29c0*/  LEA R3, R0.reuse, 0xffffffe8, 0x3 ;  /* 0xffffffe800037811 */ /* 0x042fe400078e18ff */
[----:B------:R-:W-:Y:S02]  /*29d0*/  ISETP.GT.OR P1, PT, R0, R35, P4 ;  /* 0x000000230000720c */ /* 0x000fe40002724670 */
[C---:B------:R-:W-:Y:S02]  /*29e0*/  LOP3.LUT R2, R3.reuse, 0x38, RZ, 0xc0, !PT ;  /* 0x0000003803027812 */ /* 0x040fe400078ec0ff */
[----:B------:R-:W-:Y:S02]  /*29f0*/  LOP3.LUT R3, R3, 0xffffffc0, RZ, 0xc0, !PT ;  /* 0xffffffc003037812 */ /* 0x000fe400078ec0ff */
[----:B------:R-:W-:Y:S02]  /*2a00*/  IADD3 R20, R20, -0x1, RZ ;  /* 0xffffffff14147810 */ /* 0x000fe40007ffe0ff */
[----:B------:R-:W-:Y:S02]  /*2a10*/  IADD3 R3, R2, R3, R8 ;  /* 0x0000000302037210 */ /* 0x000fe40007ffe008 */
[----:B------:R-:W-:Y:S02]  /*2a20*/  ISETP.NE.AND P2, PT, R20, RZ, PT ;  /* 0x000000ff1400720c */ /* 0x000fe40003f45270 */
[----:B------:R-:W-:Y:S01]  /*2a30*/  LOP3.LUT R2, R3, 0x3e0, RZ, 0xc0, !PT ;  /* 0x000003e003027812 */ /* 0x000fe200078ec0ff */
[----:B------:R-:W-:Y:S01]  /*2a40*/  @!P1 IMAD.WIDE.U32 R22, R0, c[0x0][0x188], R36 ;  /* 0x0000620000169a25 */ /* 0x000fe200078e0024 */
[C---:B------:R-:W-:Y:S02]  /*2a50*/  ISETP.GE.AND P3, PT, R7.reuse, 0x3, PT ;  /* 0x000000030700780c */ /* 0x040fe40003f66270 */
[----:B------:R-:W-:Y:S01]  /*2a60*/  SHF.R.U32.HI R2, RZ, 0x5, R2 ;  /* 0x00000005ff027819 */ /* 0x000fe20000011602 */
[C---:B------:R-:W-:Y:S01]  /*2a70*/  @!P1 IMAD R16, R7.reuse, 0x400, R15 ;  /* 0x0000040007109824 */ /* 0x040fe200078e020f */
[----:B------:R-:W-:Y:S02]  /*2a80*/  @!P1 LEA R18, P0, R22, c[0x0][0x160], 0x2 ;  /* 0x0000580016129a11 */ /* 0x000fe400078010ff */
[----:B------:R-:W-:Y:S01]  /*2a90*/  LOP3.LUT R2, R2, R3, RZ, 0x3c, !PT ;  /* 0x0000000302027212 */ /* 0x000fe200078e3cff */
[----:B------:R-:W-:Y:S01]  /*2aa0*/  @!P1 IMAD.SHL.U32 R16, R16, 0x4, RZ ;  /* 0x0000000410109824 */ /* 0x000fe200078e00ff */
[----:B------:R-:W-:Y:S01]  /*2ab0*/  IADD3 R7, R7, 0x1, RZ ;  /* 0x0000000107077810 */ /* 0x000fe20007ffe0ff */
[----:B------:R-:W-:Y:S01]  /*2ac0*/  @!P1 IMAD R3, R6, c[0x0][0x188], RZ ;  /* 0x0000620006039a24 */ /* 0x000fe200078e02ff */
[----:B------:R-:W-:Y:S02]  /*2ad0*/  ISETP.GE.AND P5, PT, R5, 0x3, PT ;  /* 0x000000030500780c */ /* 0x000fe40003fa6270 */
[----:B------:R-:W1:Y:S01]  /*2ae0*/  LDS R2, [R2.X4] ;  /* 0x0000000002027984 */ /* 0x000e620000004800 */
[----:B------:R-:W-:Y:S01]  /*2af0*/  @!P1 IMAD R3, R0, c[0x0][0x18c], R3 ;  /* 0x0000630000039a24 */ /* 0x000fe200078e0203 */
[----:B------:R-:W-:Y:S03]  /*2b00*/  SEL R7, R7, RZ, !P3 ;  /* 0x000000ff07077207 */ /* 0x000fe60005800000 */
[----:B------:R-:W-:Y:S05]  /*2b10*/  @!P1 IMAD.IADD R3, R23, 0x1, R3 ;  /* 0x0000000117039824 */ /* 0x000fea00078e0203 */
[----:B------:R-:W-:Y:S05]  /*2b20*/  @!P1 LEA.HI.X R19, R22, c[0x0][0x164], R3, 0x2, P0 ;  /* 0x0000590016139a11 */ /* 0x000fea00000f1403 */
[----:B------:R-:W-:Y:S01]  /*2b30*/  @!PT LDS RZ, [RZ] ;  /* 0x00000000fffff984 */ /* 0x000fe20000000800 */
[----:B------:R-:W-:Y:S01]  /*2b40*/  @!PT LDS RZ, [RZ] ;  /* 0x00000000fffff984 */ /* 0x000fe20000000800 */
[----:B------:R-:W-:Y:S01]  /*2b50*/  @!PT LDS RZ, [RZ] ;  /* 0x00000000fffff984 */ /* 0x000fe20000000800 */
[----:B------:R2:W-:Y:S01]  /*2b60*/  @!P1 LDGSTS.E.BYPASS.LTC128B.128 [R16+0x1020], [R18.64] ;  /* 0x0102000012109fae */ /* 0x0005e2000b901d66 */
[----:B------:R-:W-:Y:S05]  /*2b70*/  IADD3 R0, P1, R0, 0x1, RZ ;  /* 0x0000000100007810 */ /* 0x000fea0007f3e0ff */
[----:B------:R-:W-:Y:S02]  /*2b80*/  IMAD.X R6, RZ, RZ, R6, P1 ;  /* 0x000000ffff067224 */ /* 0x000fe400008e0606 */
[----:B------:R-:W0:Y:S01]  /*2b90*/  LDGDEPBAR ;  /* 0x00000000000079af */ /* 0x000e220000000000 */
[----:B-1----:R-:W-:Y:S04]  /*2ba0*/  FSETP.GT.FTZ.AND P0, PT, R2, RZ, PT ;  /* 0x000000ff0200720b */ /* 0x002fe80003f14000 */
[----:B------:R-:W-:Y:S01]  /*2bb0*/  ISETP.LT.OR P0, PT, R4, RZ, !P0 ;  /* 0x000000ff0400720c */ /* 0x000fe20004701670 */
[----:B------:R-:W-:Y:S04]  /*2bc0*/  DEPBAR.LE SB0, 0x3 ;  /* 0x000080c00000791a */ /* 0x000fe80000000000 */
[----:B------:R-:W-:-:S13]  /*2bd0*/  ISETP.GE.OR P0, PT, R14, R13, P0 ;  /* 0x0000000d0e00720c */ /* 0x000fda0000706670 */
[C---:B--2---:R-:W-:Y:S01]  /*2be0*/  @!P0 IMAD R16, R5.reuse, 0x400, R15 ;  /* 0x0000040005108824 */ /* 0x044fe200078e020f */
[----:B------:R-:W-:Y:S04]  /*2bf0*/  IADD3 R5, R5, 0x1, RZ ;  /* 0x0000000105057810 */ /* 0x000fe80007ffe0ff */
[----:B------:R-:W-:Y:S01]  /*2c00*/  SEL R5, R5, RZ, !P5 ;  /* 0x000000ff05057207 */ /* 0x000fe20006800000 */
[----:B------:R-:W1:Y:S02]  /*2c10*/  @!P0 LDS.128 R16, [R16.X4+0x1020] ;  /* 0x0010200010108984 */ /* 0x000e640000004c00 */
[C---:B-1----:R-:W-:Y:S02]  /*2c20*/  @!P0 FFMA.FTZ R9, R2.reuse, R16, R9 ;  /* 0x0000001002098223 */ /* 0x042fe40000010009 */
[C---:B------:R-:W-:Y:S02]  /*2c30*/  @!P0 FFMA.FTZ R10, R2.reuse, R17, R10 ;  /* 0x00000011020a8223 */ /* 0x040fe4000001000a */
[C---:B------:R-:W-:Y:S02]  /*2c40*/  @!P0 FFMA.FTZ R11, R2.reuse, R18, R11 ;  /* 0x00000012020b8223 */ /* 0x040fe4000001000b */
[----:B------:R-:W-:Y:S01]  /*2c50*/  @!P0 FFMA.FTZ R12, R2, R19, R12 ;  /* 0x00000013020c8223 */ /* 0x000fe2000001000c */
[----:B------:R-:W-:-:S05]  /*2c60*/  @P2 BRA `(.L_x_91) ;  /* 0xfffffd5000002947 */ /* 0x000fca000383ffff */
.L_x_87:
[----:B------:R-:W-:Y:S05]  /*2c70*/  BSYNC B1 ;  /* 0x0000000000017941 */ /* 0x000fea0003800000 */
.L_x_86:
        /* <DEDUP_REMOVED lines=16> */
[----:B-1----:R-:W-:-:S04]  /*2d80*/  LEA R2, P0, R4, c[0x0][0x1d0], 0x1 ;  /* 0x0000740004027a11 */ /* 0x002fc800078008ff */
[----:B------:R-:W-:-:S05]  /*2d90*/  LEA.HI.X R3, R4, c[0x0][0x1d4], R0, 0x1, P0 ;  /* 0x0000750004037a11 */ /* 0x000fca00000f0c00 */
[----:B------:R-:W-:Y:S01]  /*2da0*/  STG.E.64 [R2.64], R10 ;  /* 0x0000000a02007986 */ /* 0x000fe2000c101b26 */
[----:B------:R-:W-:Y:S05]  /*2db0*/  EXIT ;  /* 0x000000000000794d */ /* 0x000fea0003800000 */
.L_x_83:
[----:B------:R-:W-:Y:S02]  /*2dc0*/  MOV R6, 0x2de0 ;  /* 0x00002de000067802 */ /* 0x000fe40000000f00 */
[----:B------:R-:W-:Y:S05]  /*2dd0*/  CALL.REL.NOINC `($__internal_7_$__cuda_sm70_shflsync_bfly_p) ;  /* 0x000003f000007944 */ /* 0x000fea0003c00000 */
[----:B--2---:R-:W-:Y:S01]  /*2de0*/  MOV R6, R7 ;  /* 0x0000000700067202 */ /* 0x004fe20000000f00 */
[----:B-1----:R-:W-:Y:S05]  /*2df0*/  BRA `(.L_x_92) ;  /* 0xffffeb8000007947 */ /* 0x002fea000383ffff */
        .weak           $__internal_6_$__cuda_sm20_div_u64
        .type           $__internal_6_$__cuda_sm20_div_u64,@function
        .size           $__internal_6_$__cuda_sm20_div_u64,($__internal_7_$__cuda_sm70_shflsync_bfly_p - $__internal_6_$__cuda_sm20_div_u64)
$__internal_6_$__cuda_sm20_div_u64:
        /* <DEDUP_REMOVED lines=52> */
[----:B------:R-:W-:Y:S01]  /*3140*/  ISETP.GE.U32.AND P2, PT, R7, R9, PT ;  /* 0x000000090700720c */ /* 0x000fe20003f46070 */
[----:B------:R-:W-:Y:S01]  /*3150*/  IMAD.MOV.U32 R7, RZ, RZ, 0x0 ;  /* 0x00000000ff077424 */ /* 0x000fe200078e00ff */
[----:B------:R-:W-:Y:S02]  /*3160*/  ISETP.NE.U32.AND P1, PT, R9, RZ, PT ;  /* 0x000000ff0900720c */ /* 0x000fe40003f25070 */
[----:B------:R-:W-:Y:S02]  /*3170*/  IADD3 R0, R10, 0x1, RZ ;  /* 0x000000010a007810 */ /* 0x000fe40007ffe0ff */
[----:B------:R-:W-:Y:S02]  /*3180*/  ISETP.GE.U32.AND.EX P2, PT, R3, RZ, PT, P2 ;  /* 0x000000ff0300720c */ /* 0x000fe40003f46120 */
[----:B------:R-:W-:-:S02]  /*3190*/  ISETP.NE.AND.EX P1, PT, RZ, RZ, PT, P1 ;  /* 0x000000ffff00720c */ /* 0x000fc40003f25310 */
[----:B------:R-:W-:-:S04]  /*31a0*/  SEL R0, R0, R10, P2 ;  /* 0x0000000a00007207 */ /* 0x000fc80001000000 */
[----:B------:R-:W-:Y:S01]  /*31b0*/  SEL R0, R0, 0xffffffff, P1 ;  /* 0xffffffff00007807 */ /* 0x000fe20000800000 */
[----:B------:R-:W-:Y:S06]  /*31c0*/  RET.REL.NODEC R6 `(_ZN7cutlass13device_kernelIN5flash19FlashAttnFwdCombineIN4cute5tupleIJNS3_1CILi8EEENS5_ILi128EEEEEELi7ELi256ELi1ELb0ELb1ENS_10bfloat16_tEfNS_4arch4Sm90EEEEEvNT_6ParamsE) ;  /* 0xffffce3006007950 */ /* 0x000fec0003c3ffff */
        .weak           $__internal_7_$__cuda_sm70_shflsync_bfly_p
        .type           $__internal_7_$__cuda_sm70_shflsync_bfly_p,@function
        .size           $__internal_7_$__cuda_sm70_shflsync_bfly_p,(.L_x_1793 - $__internal_7_$__cuda_sm70_shflsync_bfly_p)
$__internal_7_$__cuda_sm70_shflsync_bfly_p:
[----:B------:R-:W-:Y:S01]  /*31d0*/  HFMA2.MMA R21, -RZ, RZ, 0, 0 ;  /* 0x00000000ff157435 */ /* 0x000fe200000001ff */
[----:B------:R-:W-:Y:S01]  /*31e0*/  MOV R20, R6 ;  /* 0x0000000600147202 */ /* 0x000fe20000000f00 */
[----:B------:R1:W2:Y:S04]  /*31f0*/  SHFL.BFLY PT, R7, R0, 0x10, 0x1f ;  /* 0x0e001f0000077f89 */ /* 0x0002a800000e0000 */
[----:B------:R-:W-:Y:S05]  /*3200*/  RET.REL.NODEC R20 `(_ZN7cutlass13device_kernelIN5flash19FlashAttnFwdCombineIN4cute5tupleIJNS3_1CILi8EEENS5_ILi128EEEEEELi7ELi256ELi1ELb0ELb1ENS_10bfloat16_tEfNS_4arch4Sm90EEEEEvNT_6ParamsE) ;  /* 0xffffcdf014007950 */ /* 0x000fea0003c3ffff */
.L_x_93:
        /* <DEDUP_REMOVED lines=15> */
.L_x_1793:


//--------------------- .text._ZN7cutlass13device_kernelIN5flash19FlashAttnFwdCombineIN4cute5tupleIJNS3_1CILi8EEENS5_ILi128EEEEEELi6ELi256ELi1ELb0ELb1ENS_10bfloat16_tEfNS_4arch4Sm90EEEEEvNT_6ParamsE --------------------------
	.section	.text._ZN7cutlass13device_kernelIN5flash19FlashAttnFwdCombineIN4cute5tupleIJNS3_1CILi8EEENS5_ILi128EEEEEELi6ELi256ELi1ELb0ELb1ENS_10bfloat16_tEfNS_4arch4Sm90EEEEEvNT_6ParamsE,"ax",@progbits
	.sectioninfo	@"SHI_REGISTERS=42"
	.align	128
.text._ZN7cutlass13device_kernelIN5flash19FlashAttnFwdCombineIN4cute5tupleIJNS3_1CILi8EEENS5_ILi128EEEEEELi6ELi256ELi1ELb0ELb1ENS_10bfloat16_tEfNS_4arch4Sm90EEEEEvNT_6ParamsE:
        .type           _ZN7cutlass13device_kernelIN5flash19FlashAttnFwdCombineIN4cute5tupleIJNS3_1CILi8EEENS5_ILi128EEEEEELi6ELi256ELi1ELb0ELb1ENS_10bfloat16_tEfNS_4arch4Sm90EEEEEvNT_6ParamsE,@function
        .size           _ZN7cutlass13device_kernelIN5flash19FlashAttnFwdCombineIN4cute5tupleIJNS3_1CILi8EEENS5_ILi128EEEEEELi6ELi256ELi1ELb0ELb1ENS_10bfloat16_tEfNS_4arch4Sm90EEEEEvNT_6ParamsE,(.L_x_1796 - _ZN7cutlass13device_kernelIN5flash19FlashAttnFwdCombineIN4cute5tupleIJNS3_1CILi8EEENS5_ILi128EEEEEELi6ELi256ELi1ELb0ELb1ENS_10bfloat16_tEfNS_4arch4Sm90EEEEEvNT_6ParamsE)
        .other          _ZN7cutlass13device_kernelIN5flash19FlashAttnFwdCombineIN4cute5tupleIJNS3_1CILi8EEENS5_ILi128EEEEEELi6ELi256ELi1ELb0ELb1ENS_10bfloat16_tEfNS_4arch4Sm90EEEEEvNT_6ParamsE,@"STO_CUDA_ENTRY STV_DEFAULT"
_ZN7cutlass13device_kernelIN5flash19FlashAttnFwdCombineIN4cute5tupleIJNS3_1CILi8EEENS5_ILi128EEEEEELi6ELi256ELi1ELb0ELb1ENS_10bfloat16_tEfNS_4arch4Sm90EEEEEvNT_6ParamsE:
        /* <DEDUP_REMOVED lines=51> */
.L_x_94:
        /* <DEDUP_REMOVED lines=25> */
.L_x_95:
        /* <DEDUP_REMOVED lines=101> */
.L_x_97:
        /* <DEDUP_REMOVED lines=14> */
[----:B------:R-:W-:Y:S05]  /*0bf0*/  CALL.REL.NOINC `($__internal_8_$__cuda_sm20_div_u64) ;  /* 0x00001de000007944 */ /* 0x000fea0003c00000 */
[----:B------:R-:W-:Y:S05]  /*0c00*/  BRA `(.L_x_99) ;  /* 0x0000013000007947 */ /* 0x000fea0003800000 */
.L_x_98:
        /* <DEDUP_REMOVED lines=19> */
.L_x_99:
[----:B------:R-:W-:Y:S02]  /*0d40*/  IADD3 R3, R8, -0x1, RZ ;  /* 0xffffffff08037810 */ /* 0x000fe40007ffe0ff */
[----:B------:R-:W-:-:S03]  /*0d50*/  MOV R5, R0 ;  /* 0x0000000000057202 */ /* 0x000fc60000000f00 */
.L_x_96:
        /* <DEDUP_REMOVED lines=13> */
[----:B------:R-:W-:Y:S02]  /*0e30*/  ISETP.GE.AND P4, PT, R4, R17, PT ;  /* 0x000000110400720c */ /* 0x000fe40003f86270 */
[----:B------:R-:W-:Y:S01]  /*0e40*/  MOV R9, R19 ;  /* 0x0000001300097202 */ /* 0x000fe20000000f00 */
[----:B------:R-:W-:Y:S01]  /*0e50*/  IMAD.MOV.U32 R0, RZ, RZ, R7 ;  /* 0x000000ffff007224 */ /* 0x000fe200078e0007 */
[----:B------:R-:W-:Y:S01]  /*0e60*/  @P0 SHF.R.U32.HI R0, RZ, R3, R6 ;  /* 0x00000003ff000219 */ /* 0x000fe20000011606 */
[----:B------:R-:W-:-:S03]  /*0e70*/  IMAD.MOV.U32 R8, RZ, RZ, R18 ;  /* 0x000000ffff087224 */ /* 0x000fc600078e0012 */
[--C-:B------:R-:W-:Y:S01]  /*0e80*/  SHF.R.S32.HI R6, RZ, 0x1f, R0.reuse ;  /* 0x0000001fff067819 */ /* 0x100fe20000011400 */
[----:B------:R-:W-:Y:S02]  /*0e90*/  IMAD.MOV R14, RZ, RZ, -R0 ;  /* 0x000000ffff0e7224 */ /* 0x000fe400078e0a00 */
[----:B------:R-:W-:-:S04]  /*0ea0*/  IMAD.WIDE.U32 R8, R0, c[0x0][0x1c0], R8 ;  /* 0x0000700000087a25 */ /* 0x000fc800078e0008 */
[----:B------:R-:W-:Y:S02]  /*0eb0*/  IMAD R14, R16, R14, R7 ;  /* 0x0000000e100e7224 */ /* 0x000fe400078e0207 */
[----:B------:R-:W-:-:S03]  /*0ec0*/  IMAD R6, R6, c[0x0][0x1c0], RZ ;  /* 0x0000700006067a24 */ /* 0x000fc600078e02ff */
[----:B------:R-:W-:Y:S01]  /*0ed0*/  SHF.R.S32.HI R7, RZ, 0x1f, R14 ;  /* 0x0000001fff077819 */ /* 0x000fe2000001140e */
[----:B------:R-:W-:Y:S01]  /*0ee0*/  IMAD R6, R0, c[0x0][0x1c4], R6 ;  /* 0x0000710000067a24 */ /* 0x000fe200078e0206 */
[----:B------:R-:W-:Y:S02]  /*0ef0*/  @!P4 SHF.R.S32.HI R0, RZ, 0x1f, R4 ;  /* 0x0000001fff00c819 */ /* 0x000fe40000011404 */
[----:B------:R-:W-:-:S03]  /*0f00*/  IADD3 R14, P1, R14, R8, RZ ;  /* 0x000000080e0e7210 */ /* 0x000fc60007f3e0ff */
[----:B------:R-:W-:Y:S01]  /*0f10*/  @!P4 IMAD R0, R0, c[0x0][0x1b8], RZ ;  /* 0x00006e000000ca24 */ /* 0x000fe200078e02ff */
[----:B------:R-:W-:Y:S01]  /*0f20*/  IADD3.X R15, R7, R9, R6, P1, !PT ;  /* 0x00000009070f7210 */ /* 0x000fe20000ffe406 */
[----:B------:R-:W-:Y:S01]  /*0f30*/  IMAD.MOV.U32 R7, RZ, RZ, 0xf8 ;  /* 0x000000f8ff077424 */ /* 0x000fe200078e00ff */
[C---:B------:R-:W-:Y:S01]  /*0f40*/  IADD3 R9, R4.reuse, 0x20, RZ ;  /* 0x0000002004097810 */ /* 0x040fe20007ffe0ff */
[C---:B------:R-:W-:Y:S01]  /*0f50*/  @!P4 IMAD R0, R4.reuse, c[0x0][0x1bc], R0 ;  /* 0x00006f000400ca24 */ /* 0x040fe200078e0200 */
[----:B------:R-:W-:Y:S01]  /*0f60*/  @P4 MOV R6, 0xff800000 ;  /* 0xff80000000064802 */ /* 0x000fe20000000f00 */
[C---:B------:R-:W-:Y:S01]  /*0f70*/  @!P4 IMAD.WIDE.U32 R20, R4.reuse, c[0x0][0x1b8], R14 ;  /* 0x00006e000414ca25 */ /* 0x040fe200078e000e */
[----:B------:R-:W-:Y:S02]  /*0f80*/  ISETP.GE.AND P2, PT, R9, R17, PT ;  /* 0x000000110900720c */ /* 0x000fe40003f46270 */
[----:B------:R-:W-:Y:S01]  /*0f90*/  LOP3.LUT R4, R4, 0x1, RZ, 0xc0, !PT ;  /* 0x0000000104047812 */ /* 0x000fe200078ec0ff */
[----:B------:R-:W-:Y:S01]  /*0fa0*/  @!P4 IMAD.IADD R0, R21, 0x1, R0 ;  /* 0x000000011500c824 */ /* 0x000fe200078e0200 */
[----:B------:R-:W-:Y:S01]  /*0fb0*/  @!P4 LEA R12, P1, R20, c[0x0][0x1a0], 0x2 ;  /* 0x00006800140cca11 */ /* 0x000fe200078210ff */
[----:B------:R1:W-:Y:S01]  /*0fc0*/  @P4 STS [R10.X4], R6 ;  /* 0x000000060a004388 */ /* 0x0003e20000004800 */
[----:B------:R-:W-:Y:S01]  /*0fd0*/  ISETP.NE.U32.AND P3, PT, R4, 0x1, PT ;  /* 0x000000010400780c */ /* 0x000fe20003f65070 */
[----:B------:R-:W-:Y:S01]  /*0fe0*/  @!P4 IMAD.SHL.U32 R4, R10, 0x4, RZ ;  /* 0x000000040a04c824 */ /* 0x000fe200078e00ff */
[----:B------:R-:W-:-:S02]  /*0ff0*/  @!P4 LEA.HI.X R13, R20, c[0x0][0x1a4], R0, 0x2, P1 ;  /* 0x00006900140dca11 */ /* 0x000fc400008f1400 */
[----:B------:R-:W-:-:S03]  /*1000*/  SEL R7, R7, 0x108, !P3 ;  /* 0x0000010807077807 */ /* 0x000fc60005800000 */
[----:B------:R-:W-:Y:S01]  /*1010*/  @P2 IMAD.MOV.U32 R0, RZ, RZ, -0x800000 ;  /* 0xff800000ff002424 */ /* 0x000fe200078e00ff */
[----:B------:R-:W-:Y:S01]  /*1020*/  @P2 IADD3 R8, R10, R7, RZ ;  /* 0x000000070a082210 */ /* 0x000fe20007ffe0ff */
        /* <DEDUP_REMOVED lines=21> */
.L_x_101:
[----:B------:R-:W-:Y:S05]  /*1180*/  BSYNC B0 ;  /* 0x0000000000007941 */ /* 0x000fea0003800000 */
.L_x_100:
[----:B-1----:R-:W-:Y:S01]  /*1190*/  LEA.HI R9, R11, R2, RZ, 0x5 ;  /* 0x000000020b097211 */ /* 0x002fe200078f28ff */
[----:B------:R-:W-:Y:S01]  /*11a0*/  IMAD.SHL.U32 R6, R23, 0x80, RZ ;  /* 0x0000008017067824 */ /* 0x000fe200078e00ff */
[----:B------:R-:W0:Y:S02]  /*11b0*/  LDGDEPBAR ;  /* 0x00000000000079af */ /* 0x000e240000000000 */
[----:B------:R-:W-:Y:S02]  /*11c0*/  SHF.R.S32.HI R8, RZ, 0x5, R9 ;  /* 0x00000005ff087819 */ /* 0x000fe40000011409 */
[----:B------:R-:W-:Y:S02]  /*11d0*/  LOP3.LUT R9, R9, 0xffffffe0, RZ, 0xc0, !PT ;  /* 0xffffffe009097812 */ /* 0x000fe400078ec0ff */
[----:B------:R-:W-:Y:S02]  /*11e0*/  IADD3 R4, R8, UR36, RZ ;  /* 0x0000002408047c10 */ /* 0x000fe4000fffe0ff */
[----:B------:R-:W-:Y:S01]  /*11f0*/  IADD3 R13, -R6, c[0x0][0x16c], RZ ;  /* 0x00005b00060d7a10 */ /* 0x000fe20007ffe1ff */
[----:B------:R-:W-:-:S02]  /*1200*/  IMAD.IADD R2, R2, 0x1, -R9 ;  /* 0x0000000102027824 */ /* 0x000fc400078e0a09 */
[----:B------:R-:W-:-:S04]  /*1210*/  @P0 IMAD.HI.U32 R7, R4, R5, RZ ;  /* 0x0000000504070227 */ /* 0x000fc800078e00ff */
        /* <DEDUP_REMOVED lines=45> */
[----:B------:R-:W-:-:S03]  /*14f0*/  IMAD.SHL.U32 R7, R2, 0x8, RZ ;  /* 0x0000000802077824 */ /* 0x000fc600078e00ff */
[----:B------:R-:W0:Y:S02]  /*1500*/  LDGDEPBAR ;  /* 0x00000000000079af */ /* 0x000e240000000000 */
[----:B------:R-:W-:Y:S02]  /*1510*/  LOP3.LUT R7, R7, 0xf8, RZ, 0xc0, !PT ;  /* 0x000000f807077812 */ /* 0x000fe400078ec0ff */
[----:B------:R2:W-:Y:S02]  /*1520*/  @!P4 LDGSTS.E.BYPASS.LTC128B.128 [R6+0x1820], [R22.64] ;  /* 0x018200001606cfae */ /* 0x0005e4000b901d66 */
[----:B------:R-:W-:Y:S02]  /*1530*/  LOP3.LUT R7, R7, 0x7, R8, 0xf8, !PT ;  /* 0x0000000707077812 */ /* 0x000fe400078ef808 */
[----:B------:R-:W0:Y:S04]  /*1540*/  LDGDEPBAR ;  /* 0x00000000000079af */ /* 0x000e280000000000 */
[----:B------:R3:W-:Y:S04]  /*1550*/  @!P3 LDGSTS.E.BYPASS.LTC128B.128 [R0+0x2820], [R20.64] ;  /* 0x028200001400bfae */ /* 0x0007e8000b901d66 */
[----:B------:R-:W0:Y:S01]  /*1560*/  LDGDEPBAR ;  /* 0x00000000000079af */ /* 0x000e220000000000 */
[----:B---3--:R-:W-:Y:S01]  /*1570*/  LOP3.LUT R0, R2, 0x1, RZ, 0xc0, !PT ;  /* 0x0000000102007812 */ /* 0x008fe200078ec0ff */
[----:B------:R-:W-:-:S04]  /*1580*/  DEPBAR.LE SB0, 0x3 ;  /* 0x000080c00000791a */ /* 0x000fc80000000000 */
[----:B------:R-:W-:Y:S01]  /*1590*/  WARPSYNC 0xffffffff ;  /* 0xffffffff00007948 */ /* 0x000fe20003800000 */
[----:B------:R-:W-:Y:S01]  /*15a0*/  SHF.R.U32.HI R21, RZ, 0x2, R2 ;  /* 0x00000002ff157819 */ /* 0x000fe20000011602 */
[----:B------:R-:W-:Y:S01]  /*15b0*/  BAR.SYNC.DEFER_BLOCKING 0x0 ;  /* 0x0000000000007b1d */ /* 0x000fe20000010000 */
[----:B------:R-:W-:Y:S02]  /*15c0*/  ISETP.NE.U32.AND P0, PT, R0, 0x1, PT ;  /* 0x000000010000780c */ /* 0x000fe40003f05070 */
[----:B------:R-:W-:-:S05]  /*15d0*/  LOP3.LUT R21, R7, 0x7, R21, 0x78, !PT ;  /* 0x0000000707157812 */ /* 0x000fca00078e7815 */
[----:B------:R-:W-:-:S05]  /*15e0*/  IMAD.SHL.U32 R0, R21, 0x4, RZ ;  /* 0x0000000415007824 */ /* 0x000fca00078e00ff */
[C---:B------:R-:W-:Y:S02]  /*15f0*/  IADD3 R20, R0.reuse, 0x3e0, RZ ;  /* 0x000003e000147810 */ /* 0x040fe40007ffe0ff */
[----:B------:R-:W-:-:S05]  /*1600*/  @P0 IADD3 R20, R0, 0x420, RZ ;  /* 0x0000042000140810 */ /* 0x000fca0007ffe0ff */
[----:B------:R-:W-:Y:S04]  /*1610*/  LDS R0, [R20] ;  /* 0x0000000014007984 */ /* 0x000fe80000000800 */
[----:B------:R-:W2:Y:S02]  /*1620*/  LDS R11, [R21.X4] ;  /* 0x00000000150b7984 */ /* 0x000ea40000004800 */
[----:B--2---:R-:W-:Y:S01]  /*1630*/  FMNMX.FTZ R6, R0, R11, !PT ;  /* 0x0000000b00067209 */ /* 0x004fe20007810000 */
[----:B------:R-:W-:Y:S05]  /*1640*/  BRA.DIV ~URZ, `(.L_x_102) ;  /* 0x000013527f007947 */ /* 0x000fea000b800000 */
[----:B-1----:R1:W2:Y:S02]  /*1650*/  SHFL.BFLY PT, R7, R6, 0x10, 0x1f ;  /* 0x0e001f0006077f89 */ /* 0x0022a400000e0000 */
.L_x_111:
[----:B--2---:R-:W-:Y:S01]  /*1660*/  FMNMX.FTZ R7, R6, R7, !PT ;  /* 0x0000000706077209 */ /* 0x004fe20007810000 */
[----:B------:R-:W2:Y:S01]  /*1670*/  S2UR UR4, SR_CTAID.Y ;  /* 0x00000000000479c3 */ /* 0x000ea20000002600 */
[----:B------:R-:W-:-:S03]  /*1680*/  FSETP.NEU.FTZ.AND P1, PT, R11, -INF , PT ;  /* 0xff8000000b00780b */ /* 0x000fc60003f3d000 */
[----:B-1----:R-:W1:Y:S02]  /*1690*/  SHFL.BFLY PT, R6, R7, 0x8, 0x1f ;  /* 0x0d001f0007067f89 */ /* 0x002e6400000e0000 */
        /* <DEDUP_REMOVED lines=11> */
[----:B------:R-:W-:Y:S01]  /*1750*/  SEL R11, R2, 0xffffffff, P1 ;  /* 0xffffffff020b7807 */ /* 0x000fe20000800000 */
[----:B------:R-:W-:Y:S01]  /*1760*/  FADD.FTZ R7, R0, -R7 ;  /* 0x8000000700077221 */ /* 0x000fe20000010000 */
[----:B------:R-:W-:Y:S01]  /*1770*/  ISETP.NE.AND P1, PT, R2, RZ, PT ;  /* 0x000000ff0200720c */ /* 0x000fe20003f25270 */
[----:B------:R-:W-:Y:S02]  /*1780*/  FMUL.FTZ R9, R9, 1.4426950216293334961 ;  /* 0x3fb8aa3b09097820 */ /* 0x000fe40000410000 */
[----:B------:R-:W-:-:S04]  /*1790*/  FMUL.FTZ R7, R7, 1.4426950216293334961 ;  /* 0x3fb8aa3b07077820 */ /* 0x000fc80000410000 */
[----:B------:R-:W1:Y:S01]  /*17a0*/  MUFU.EX2 R9, R9 ;  /* 0x0000000900097308 */ /* 0x000e620000000800 */
[----:B------:R-:W-:-:S07]  /*17b0*/  @P0 IADD3 R11, R2, 0x20, RZ ;  /* 0x00000020020b0810 */ /* 0x000fce0007ffe0ff */
[----:B------:R-:W3:Y:S01]  /*17c0*/  MUFU.EX2 R7, R7 ;  /* 0x0000000700077308 */ /* 0x000ee20000000800 */
[----:B-1----:R-:W-:-:S04]  /*17d0*/  FADD.FTZ R10, RZ, R9 ;  /* 0x00000009ff0a7221 */ /* 0x002fc80000010000 */
[----:B---3--:R-:W-:-:S05]  /*17e0*/  FADD.FTZ R10, R10, R7 ;  /* 0x000000070a0a7221 */ /* 0x008fca0000010000 */
        /* <DEDUP_REMOVED lines=19> */
[----:B------:R-:W1:Y:S04]  /*1920*/  SHFL.BFLY PT, R11, R12, 0x1, 0x1f ;  /* 0x0c201f000c0b7f89 */ /* 0x000e6800000e0000 */
[----:B------:R-:W3:Y:S01]  /*1930*/  S2R R0, SR_TID.X ;  /* 0x0000000000007919 */ /* 0x000ee20000002100 */
[----:B------:R-:W-:-:S13]  /*1940*/  FSETP.NE.FTZ.AND P0, PT, R6, RZ, PT ;  /* 0x000000ff0600720b */ /* 0x000fda0003f15000 */
[----:B------:R-:W4:Y:S01]  /*1950*/  @P0 MUFU.RCP R10, R6 ;  /* 0x00000006000a0308 */ /* 0x000f220000001000 */
[----:B-1----:R-:W-:-:S07]  /*1960*/  IMNMX R11, R12, R11, !PT ;  /* 0x0000000b0c0b7217 */ /* 0x002fce0007800200 */
[----:B------:R-:W1:Y:S01]  /*1970*/  MUFU.LG2 R6, R6 ;  /* 0x0000000600067308 */ /* 0x000e620000000c00 */
[----:B---3--:R-:W-:Y:S01]  /*1980*/  ISETP.GT.OR P0, PT, R0, 0xff, P1 ;  /* 0x000000ff0000780c */ /* 0x008fe20000f04670 */
[-C--:B----4-:R-:W-:Y:S02]  /*1990*/  FMUL.FTZ R9, R9, R10.reuse ;  /* 0x0000000a09097220 */ /* 0x090fe40000410000 */
[----:B------:R-:W-:-:S03]  /*19a0*/  FMUL.FTZ R7, R7, R10 ;  /* 0x0000000a07077220 */ /* 0x000fc60000410000 */
[----:B------:R3:W-:Y:S01]  /*19b0*/  STS [R21.X4], R9 ;  /* 0x0000000915007388 */ /* 0x0007e20000004800 */
[----:B-1----:R-:W-:-:S03]  /*19c0*/  FFMA.FTZ R17, R6, 0.69314718246459960938, R17 ;  /* 0x3f31721806117823 */ /* 0x002fc60000010011 */
[----:B------:R3:W-:Y:S04]  /*19d0*/  STS [R20], R7 ;  /* 0x0000000714007388 */ /* 0x0007e80000000800 */
[----:B------:R3:W-:Y:S01]  /*19e0*/  @!P0 STS [R8.X4+0x800], R11 ;  /* 0x0008000b08008388 */ /* 0x0007e20000004800 */
[----:B--2---:R-:W-:-:S13]  /*19f0*/  ISETP.NE.AND P0, PT, RZ, UR4, PT ;  /* 0x00000004ff007c0c */ /* 0x004fda000bf05270 */
[----:B------:R-:W-:Y:S05]  /*1a00*/  @P0 BRA `(.L_x_103) ;  /* 0x0000017000000947 */ /* 0x000fea0003800000 */
[----:B------:R-:W1:Y:S01]  /*1a10*/  S2R R0, SR_CTAID.X ;  /* 0x0000000000007919 */ /* 0x000e620000002500 */
        /* <DEDUP_REMOVED lines=21> */
.L_x_104:
[----:B------:R-:W-:Y:S05]  /*1b70*/  BSYNC B0 ;  /* 0x0000000000007941 */ /* 0x000fea0003800000 */
.L_x_103:
        /* <DEDUP_REMOVED lines=24> */
.L_x_109:
        /* <DEDUP_REMOVED lines=129> */
.L_x_108:
[----:B------:R-:W-:Y:S05]  /*2510*/  BSYNC B0 ;  /* 0x0000000000007941 */ /* 0x000fea0003800000 */
.L_x_107:
        /* <DEDUP_REMOVED lines=8> */
.L_x_110:
        /* <DEDUP_REMOVED lines=43> */
.L_x_106:
[----:B------:R-:W-:Y:S05]  /*2850*/  BSYNC B1 ;  /* 0x0000000000017941 */ /* 0x000fea0003800000 */
.L_x_105:
        /* <DEDUP_REMOVED lines=20> */
.L_x_102:
[----:B-1----:R-:W-:Y:S02]  /*29a0*/  MOV R7, 0x29c0 ;  /* 0x000029c000077802 */ /* 0x002fe40000000f00 */
[----:B------:R-:W-:Y:S05]  /*29b0*/  CALL.REL.NOINC `($__internal_9_$__cuda_sm70_shflsync_bfly_p) ;  /* 0x000003f000007944 */ /* 0x000fea0003c00000 */
[----:B--2---:R-:W-:Y:S01]  /*29c0*/  MOV R7, R9 ;  /* 0x0000000900077202 */ /* 0x004fe20000000f00 */
[----:B-1----:R-:W-:Y:S05]  /*29d0*/  BRA `(.L_x_111) ;  /* 0xffffec8000007947 */ /* 0x002fea000383ffff */
        .weak           $__internal_8_$__cuda_sm20_div_u64
        .type           $__internal_8_$__cuda_sm20_div_u64,@function
        .size           $__internal_8_$__cuda_sm20_div_u64,($__internal_9_$__cuda_sm70_shflsync_bfly_p - $__internal_8_$__cuda_sm20_div_u64)
$__internal_8_$__cuda_sm20_div_u64:
        /* <DEDUP_REMOVED lines=60> */
[----:B------:R-:W-:Y:S06]  /*2da0*/  RET.REL.NODEC R6 `(_ZN7cutlass13device_kernelIN5flash19FlashAttnFwdCombineIN4cute5tupleIJNS3_1CILi8EEENS5_ILi128EEEEEELi6ELi256ELi1ELb0ELb1ENS_10bfloat16_tEfNS_4arch4Sm90EEEEEvNT_6ParamsE) ;  /* 0xffffd25006007950 */ /* 0x000fec0003c3ffff */
        .weak           $__internal_9_$__cuda_sm70_shflsync_bfly_p
        .type           $__internal_9_$__cuda_sm70_shflsync_bfly_p,@function
        .size           $__internal_9_$__cuda_sm70_shflsync_bfly_p,(.L_x_1796 - $__internal_9_$__cuda_sm70_shflsync_bfly_p)
$__internal_9_$__cuda_sm70_shflsync_bfly_p:
[----:B------:R-:W-:Y:S01]  /*2db0*/  HFMA2.MMA R23, -RZ, RZ, 0, 0 ;  /* 0x00000000ff177435 */ /* 0x000fe200000001ff */
[----:B------:R-:W-:Y:S01]  /*2dc0*/  MOV R22, R7 ;  /* 0x0000000700167202 */ /* 0x000fe20000000f00 */
[----:B------:R1:W2:Y:S04]  /*2dd0*/  SHFL.BFLY PT, R9, R6, 0x10, 0x1f ;  /* 0x0e001f0006097f89 */ /* 0x0002a800000e0000 */
[----:B------:R-:W-:Y:S05]  /*2de0*/  RET.REL.NODEC R22 `(_ZN7cutlass13device_kernelIN5flash19FlashAttnFwdCombineIN4cute5tupleIJNS3_1CILi8EEENS5_ILi128EEEEEELi6ELi256ELi1ELb0ELb1ENS_10bfloat16_tEfNS_4arch4Sm90EEEEEvNT_6ParamsE) ;  /* 0xffffd21016007950 */ /* 0x000fea0003c3ffff */
.L_x_112:
        /* <DEDUP_REMOVED lines=9> */
.L_x_1796:


//--------------------- .text._ZN7cutlass13device_kernelIN5flash19FlashAttnFwdCombineIN4cute5tupleIJNS3_1CILi8EEENS5_ILi128EEEEEELi5ELi256ELi1ELb0ELb1ENS_10bfloat16_tEfNS_4arch4Sm90EEEEEvNT_6ParamsE --------------------------
	.section	.text._ZN7cutlass13device_kernelIN5flash19FlashAttnFwdCombineIN4cute5tupleIJNS3_1CILi8EEENS5_ILi128EEEEEELi5ELi256ELi1ELb0ELb1ENS_10bfloat16_tEfNS_4arch4Sm90EEEEEvNT_6ParamsE,"ax",@progbits
	.sectioninfo	@"SHI_REGISTERS=42"
	.align	128
.text._ZN7cutlass13device_kernelIN5flash19FlashAttnFwdCombineIN4cute5tupleIJNS3_1CILi8EEENS5_ILi128EEEEEELi5ELi256ELi1ELb0ELb1ENS_10bfloat16_tEfNS_4arch4Sm90EEEEEvNT_6ParamsE:
        .type           _ZN7cutlass13device_kernelIN5flash19FlashAttnFwdCombineIN4cute5tupleIJNS3_1CILi8EEENS5_ILi128EEEEEELi5ELi256ELi1ELb0ELb1ENS_10bfloat16_tEfNS_4arch4Sm90EEEEEvNT_6ParamsE,@function
        .size           _ZN7cutlass13device_kernelIN5flash19FlashAttnFwdCombineIN4cute5tupleIJNS3_1CILi8EEENS5_ILi128EEEEEELi5ELi256ELi1ELb0ELb1ENS_10bfloat16_tEfNS_4arch4Sm90EEEEEvNT_6ParamsE,(.L_x_1799 - _ZN7cutlass13device_kernelIN5flash19FlashAttnFwdCombineIN4cute5tupleIJNS3_1CILi8EEENS5_ILi128EEEEEELi5ELi256ELi1ELb0ELb1ENS_10bfloat16_tEfNS_4arch4Sm90EEEEEvNT_6ParamsE)
        .other          _ZN7cutlass13device_kernelIN5flash19FlashAttnFwdCombineIN4cute5tupleIJNS3_1CILi8EEENS5_ILi128EEEEEELi5ELi256ELi1ELb0ELb1ENS_10bfloat16_tEfNS_4arch4Sm90EEEEEvNT_6ParamsE,@"STO_CUDA_ENTRY STV_DEFAULT"
_ZN7cutlass13device_kernelIN5flash19FlashAttnFwdCombineIN4cute5tupleIJNS3_1CILi8EEENS5_ILi128EEEEEELi5ELi256ELi1ELb0ELb1ENS_10bfloat16_tEfNS_4arch4Sm90EEEEEvNT_6ParamsE:
        /* <DEDUP_REMOVED lines=51> */
.L_x_113:
        /* <DEDUP_REMOVED lines=25> */
.L_x_114:
        /* <DEDUP_REMOVED lines=101> */
.L_x_116:
        /* <DEDUP_REMOVED lines=14> */
[----:B------:R-:W-:Y:S05]  /*0bf0*/  CALL.REL.NOINC `($__internal_10_$__cuda_sm20_div_u64) ;  /* 0x00001b7000007944 */ /* 0x000fea0003c00000 */
[----:B------:R-:W-:Y:S05]  /*0c00*/  BRA `(.L_x_118) ;  /* 0x0000013000007947 */ /* 0x000fea0003800000 */
.L_x_117:
        /* <DEDUP_REMOVED lines=19> */
.L_x_118:
[----:B------:R-:W-:Y:S02]  /*0d40*/  IADD3 R3, R8, -0x1, RZ ;  /* 0xffffffff08037810 */ /* 0x000fe40007ffe0ff */
[----:B------:R-:W-:-:S03]  /*0d50*/  MOV R5, R0 ;  /* 0x0000000000057202 */ /* 0x000fc60000000f00 */
.L_x_115:
[----:B------:R-:W-:Y:S01]  /*0d60*/  SHF.R.S32.HI R9, RZ, 0x1f, R2 ;  /* 0x0000001fff097819 */ /* 0x000fe20000011402 */
[----:B------:R-:W-:Y:S03]  /*0d70*/  BSSY B0, `(.L_x_119) ;  /* 0x000002a000007945 */ /* 0x000fe60003800000 */
[----:B------:R-:W-:-:S04]  /*0d80*/  LEA.HI R0, R9, R2, RZ, 0x3 ;  /* 0x0000000209007211 */ /* 0x000fc800078f18ff */
[----:B------:R-:W-:-:S04]  /*0d90*/  LOP3.LUT R6, R0, 0xfffffff8, RZ, 0xc0, !PT ;  /* 0xfffffff800067812 */ /* 0x000fc800078ec0ff */
[----:B------:R-:W-:-:S04]  /*0da0*/  IADD3 R6, R2, UR36, -R6 ;  /* 0x0000002402067c10 */ /* 0x000fc8000fffe806 */
[----:B------:R-:W-:-:S13]  /*0db0*/  ISETP.GE.AND P1, PT, R6, R22, PT ;  /* 0x000000160600720c */ /* 0x000fda0003f26270 */
[----:B------:R-:W-:Y:S05]  /*0dc0*/  @P1 BRA `(.L_x_120) ;  /* 0x0000024000001947 */ /* 0x000fea0003800000 */
[----:B------:R-:W-:-:S04]  /*0dd0*/  SHF.R.S32.HI R0, RZ, 0x3, R0 ;  /* 0x00000003ff007819 */ /* 0x000fc80000011400 */
[C---:B------:R-:W-:Y:S01]  /*0de0*/  ISETP.GE.AND P1, PT, R0.reuse, R17, PT ;  /* 0x000000110000720c */ /* 0x040fe20003f26270 */
[----:B------:R-:W-:Y:S01]  /*0df0*/  IMAD.SHL.U32 R7, R0, 0x8, RZ ;  /* 0x0000000800077824 */ /* 0x000fe200078e00ff */
[----:B------:R-:W-:-:S04]  /*0e00*/  SHF.R.U32.HI R8, RZ, 0x2, R0 ;  /* 0x00000002ff087819 */ /* 0x000fc80000011600 */
[----:B------:R-:W-:-:S04]  /*0e10*/  LOP3.LUT R7, R7, 0xf8, RZ, 0xc0, !PT ;  /* 0x000000f807077812 */ /* 0x000fc800078ec0ff */
[----:B------:R-:W-:-:S03]  /*0e20*/  LOP3.LUT R7, R7, 0x7, R2, 0xf8, !PT ;  /* 0x0000000707077812 */ /* 0x000fc600078ef802 */
[----:B------:R-:W-:Y:S01]  /*0e30*/  @P1 IMAD.MOV.U32 R4, RZ, RZ, -0x800000 ;  /* 0xff800000ff041424 */ /* 0x000fe200078e00ff */
[----:B------:R-:W-:Y:S01]  /*0e40*/  LOP3.LUT R7, R7, 0x7, R8, 0x78, !PT ;  /* 0x0000000707077812 */ /* 0x000fe200078e7808 */
[----:B------:R-:W-:-:S04]  /*0e50*/  IMAD.MOV.U32 R8, RZ, RZ, R6 ;  /* 0x000000ffff087224 */ /* 0x000fc800078e0006 */
[----:B------:R1:W-:Y:S02]  /*0e60*/  @P1 STS [R7.X4], R4 ;  /* 0x0000000407001388 */ /* 0x0003e40000004800 */
[----:B-1----:R-:W-:-:S05]  /*0e70*/  @P0 IMAD.HI.U32 R4, R6, R5, RZ ;  /* 0x0000000506040227 */ /* 0x002fca00078e00ff */
[----:B------:R-:W-:-:S05]  /*0e80*/  @P0 SHF.R.U32.HI R8, RZ, R3, R4 ;  /* 0x00000003ff080219 */ /* 0x000fca0000011604 */
[----:B------:R-:W-:-:S04]  /*0e90*/  IMAD.MOV R4, RZ, RZ, -R8 ;  /* 0x000000ffff047224 */ /* 0x000fc800078e0a08 */
[----:B------:R-:W-:Y:S01]  /*0ea0*/  IMAD R4, R16, R4, R6 ;  /* 0x0000000410047224 */ /* 0x000fe200078e0206 */
[----:B------:R-:W-:Y:S05]  /*0eb0*/  @P1 BRA `(.L_x_120) ;  /* 0x0000015000001947 */ /* 0x000fea0003800000 */
[----:B------:R-:W-:Y:S01]  /*0ec0*/  SHF.R.S32.HI R6, RZ, 0x1f, R0 ;  /* 0x0000001fff067819 */ /* 0x000fe20000011400 */
[----:B------:R-:W-:Y:S01]  /*0ed0*/  IMAD.MOV.U32 R10, RZ, RZ, R18 ;  /* 0x000000ffff0a7224 */ /* 0x000fe200078e0012 */
[----:B------:R-:W-:Y:S01]  /*0ee0*/  SHF.L.U32 R7, R7, 0x2, RZ ;  /* 0x0000000207077819 */ /* 0x000fe200000006ff */
[----:B------:R-:W-:Y:S02]  /*0ef0*/  IMAD.MOV.U32 R11, RZ, RZ, R19 ;  /* 0x000000ffff0b7224 */ /* 0x000fe400078e0013 */
[----:B------:R-:W-:Y:S02]  /*0f00*/  IMAD R6, R6, c[0x0][0x1b8], RZ ;  /* 0x00006e0006067a24 */ /* 0x000fe400078e02ff */
[----:B------:R-:W-:-:S04]  /*0f10*/  IMAD.WIDE.U32 R10, R0, c[0x0][0x1b8], R10 ;  /* 0x00006e00000a7a25 */ /* 0x000fc800078e000a */
[----:B------:R-:W-:Y:S01]  /*0f20*/  IMAD R6, R0, c[0x0][0x1bc], R6 ;  /* 0x00006f0000067a24 */ /* 0x000fe200078e0206 */
[----:B------:R-:W-:-:S04]  /*0f30*/  SHF.R.S32.HI R0, RZ, 0x1f, R8 ;  /* 0x0000001fff007819 */ /* 0x000fc80000011408 */
[----:B------:R-:W-:Y:S01]  /*0f40*/  IADD3 R11, R11, R6, RZ ;  /* 0x000000060b0b7210 */ /* 0x000fe20007ffe0ff */
[----:B------:R-:W-:Y:S01]  /*0f50*/  IMAD R0, R0, c[0x0][0x1c0], RZ ;  /* 0x0000700000007a24 */ /* 0x000fe200078e02ff */
[----:B------:R-:W-:-:S03]  /*0f60*/  SHF.R.S32.HI R6, RZ, 0x1f, R4 ;  /* 0x0000001fff067819 */ /* 0x000fc60000011404 */
[----:B------:R-:W-:-:S04]  /*0f70*/  IMAD.WIDE.U32 R10, R8, c[0x0][0x1c0], R10 ;  /* 0x00007000080a7a25 */ /* 0x000fc800078e000a */
[----:B------:R-:W-:Y:S01]  /*0f80*/  IMAD R0, R8, c[0x0][0x1c4], R0 ;  /* 0x0000710008007a24 */ /* 0x000fe200078e0200 */
        /* <DEDUP_REMOVED lines=8> */
.L_x_120:
[----:B------:R-:W-:Y:S05]  /*1010*/  BSYNC B0 ;  /* 0x0000000000007941 */ /* 0x000fea0003800000 */
.L_x_119:
[----:B------:R-:W-:Y:S01]  /*1020*/  LEA.HI R9, R9, R2, RZ, 0x5 ;  /* 0x0000000209097211 */ /* 0x000fe200078f28ff */
[----:B------:R-:W-:Y:S01]  /*1030*/  IMAD.SHL.U32 R6, R23, 0x80, RZ ;  /* 0x0000008017067824 */ /* 0x000fe200078e00ff */
[----:B------:R-:W0:Y:S02]  /*1040*/  LDGDEPBAR ;  /* 0x00000000000079af */ /* 0x000e240000000000 */
[----:B------:R-:W-:Y:S02]  /*1050*/  SHF.R.S32.HI R8, RZ, 0x5, R9 ;  /* 0x00000005ff087819 */ /* 0x000fe40000011409 */
[----:B------:R-:W-:Y:S02]  /*1060*/  LOP3.LUT R9, R9, 0xffffffe0, RZ, 0xc0, !PT ;  /* 0xffffffe009097812 */ /* 0x000fe400078ec0ff */
[----:B------:R-:W-:Y:S02]  /*1070*/  IADD3 R4, R8, UR36, RZ ;  /* 0x0000002408047c10 */ /* 0x000fe4000fffe0ff */
[----:B------:R-:W-:Y:S01]  /*1080*/  IADD3 R13, -R6, c[0x0][0x16c], RZ ;  /* 0x00005b00060d7a10 */ /* 0x000fe20007ffe1ff */
[----:B------:R-:W-:-:S02]  /*1090*/  IMAD.IADD R2, R2, 0x1, -R9 ;  /* 0x0000000102027824 */ /* 0x000fc400078e0a09 */
[----:B-1----:R-:W-:-:S04]  /*10a0*/  @P0 IMAD.HI.U32 R7, R4, R5, RZ ;  /* 0x0000000504070227 */ /* 0x002fc800078e00ff */
        /* <DEDUP_REMOVED lines=17> */
[----:B------:R-:W-:Y:S01]  /*11c0*/  ISETP.LT.OR P3, PT, R17, 0x3, P4 ;  /* 0x000000031100780c */ /* 0x000fe20002761670 */
[----:B------:R-:W-:Y:S01]  /*11d0*/  IMAD.SHL.U32 R17, R2, 0x8, RZ ;  /* 0x0000000802117824 */ /* 0x000fe200078e00ff */
[----:B------:R-:W-:Y:S01]  /*11e0*/  LEA.HI.X.SX32 R32, R9, R19, 0x1, P0 ;  /* 0x0000001309207211 */ /* 0x000fe200000f0eff */
[----:B------:R-:W-:Y:S02]  /*11f0*/  IMAD.IADD R11, R7, 0x1, R10 ;  /* 0x00000001070b7824 */ /* 0x000fe400078e020a */
[----:B------:R-:W-:Y:S01]  /*1200*/  IMAD.MOV.U32 R10, RZ, RZ, R6 ;  /* 0x000000ffff0a7224 */ /* 0x000fe200078e0006 */
[----:B------:R-:W-:Y:S01]  /*1210*/  LOP3.LUT R17, R17, 0xf8, RZ, 0xc0, !PT ;  /* 0x000000f811117812 */ /* 0x000fe200078ec0ff */
[----:B------:R-:W-:Y:S02]  /*1220*/  IMAD R6, R32, c[0x0][0x180], RZ ;  /* 0x0000600020067a24 */ /* 0x000fe400078e02ff */
[----:B------:R-:W-:Y:S01]  /*1230*/  IMAD.WIDE.U32 R10, R33, c[0x0][0x180], R10 ;  /* 0x00006000210a7a25 */ /* 0x000fe200078e000a */
[----:B------:R-:W-:-:S03]  /*1240*/  LOP3.LUT R17, R17, 0x7, R8, 0xf8, !PT ;  /* 0x0000000711117812 */ /* 0x000fc600078ef808 */
        /* <DEDUP_REMOVED lines=21> */
[----:B------:R1:W-:Y:S04]  /*13a0*/  @!P4 LDGSTS.E.BYPASS.LTC128B.128 [R10+0x420], [R24.64] ;  /* 0x00420000180acfae */ /* 0x0003e8000b901d66 */
[----:B------:R-:W0:Y:S04]  /*13b0*/  LDGDEPBAR ;  /* 0x00000000000079af */ /* 0x000e280000000000 */
[----:B------:R1:W-:Y:S04]  /*13c0*/  @!P4 LDGSTS.E.BYPASS.LTC128B.128 [R6+0x1420], [R22.64] ;  /* 0x014200001606cfae */ /* 0x0003e8000b901d66 */
[----:B------:R-:W0:Y:S04]  /*13d0*/  LDGDEPBAR ;  /* 0x00000000000079af */ /* 0x000e280000000000 */
[----:B------:R2:W-:Y:S04]  /*13e0*/  @!P3 LDGSTS.E.BYPASS.LTC128B.128 [R0+0x2420], [R20.64] ;  /* 0x024200001400bfae */ /* 0x0005e8000b901d66 */
[----:B------:R-:W0:Y:S01]  /*13f0*/  LDGDEPBAR ;  /* 0x00000000000079af */ /* 0x000e220000000000 */
[----:B--2---:R-:W-:Y:S01]  /*1400*/  SHF.R.U32.HI R0, RZ, 0x2, R2 ;  /* 0x00000002ff007819 */ /* 0x004fe20000011602 */
[----:B------:R-:W-:-:S04]  /*1410*/  DEPBAR.LE SB0, 0x3 ;  /* 0x000080c00000791a */ /* 0x000fc80000000000 */
[----:B------:R-:W-:Y:S01]  /*1420*/  WARPSYNC 0xffffffff ;  /* 0xffffffff00007948 */ /* 0x000fe20003800000 */
[----:B------:R-:W-:Y:S01]  /*1430*/  LOP3.LUT R17, R17, 0x7, R0, 0x78, !PT ;  /* 0x0000000711117812 */ /* 0x000fe200078e7800 */
[----:B------:R-:W-:Y:S06]  /*1440*/  BAR.SYNC.DEFER_BLOCKING 0x0 ;  /* 0x0000000000007b1d */ /* 0x000fec0000010000 */
[----:B------:R1:W2:Y:S01]  /*1450*/  LDS R0, [R17.X4] ;  /* 0x0000000011007984 */ /* 0x0002a20000004800 */
[----:B------:R-:W-:Y:S05]  /*1460*/  BRA.DIV ~URZ, `(.L_x_121) ;  /* 0x000012d27f007947 */ /* 0x000fea000b800000 */
[----:B--2---:R2:W3:Y:S02]  /*1470*/  SHFL.BFLY PT, R7, R0, 0x10, 0x1f ;  /* 0x0e001f0000077f89 */ /* 0x0044e400000e0000 */
.L_x_130:
[----:B---3--:R-:W-:Y:S01]  /*1480*/  FMNMX.FTZ R7, R0, R7, !PT ;  /* 0x0000000700077209 */ /* 0x008fe20007810000 */
[----:B------:R-:W3:Y:S01]  /*1490*/  S2UR UR4, SR_CTAID.Y ;  /* 0x00000000000479c3 */ /* 0x000ee20000002600 */
[----:B------:R-:W-:-:S03]  /*14a0*/  ISETP.NE.AND P1, PT, R2, RZ, PT ;  /* 0x000000ff0200720c */ /* 0x000fc60003f25270 */
        /* <DEDUP_REMOVED lines=11> */
[----:B------:R-:W-:Y:S01]  /*1560*/  FADD.FTZ R7, R0, -R7 ;  /* 0x8000000700077221 */ /* 0x000fe20000010000 */
[----:B------:R-:W-:-:S03]  /*1570*/  SEL R10, R2, 0xffffffff, P0 ;  /* 0xffffffff020a7807 */ /* 0x000fc60000000000 */
[----:B------:R-:W-:-:S06]  /*1580*/  FMUL.FTZ R7, R7, 1.4426950216293334961 ;  /* 0x3fb8aa3b07077820 */ /* 0x000fcc0000410000 */
[----:B------:R-:W1:Y:S02]  /*1590*/  MUFU.EX2 R7, R7 ;  /* 0x0000000700077308 */ /* 0x000e640000000800 */
[----:B-1----:R-:W-:-:S05]  /*15a0*/  FADD.FTZ R9, RZ, R7 ;  /* 0x00000007ff097221 */ /* 0x002fca0000010000 */
[----:B------:R-:W1:Y:S02]  /*15b0*/  SHFL.BFLY PT, R6, R9, 0x10, 0x1f ;  /* 0x0e001f0009067f89 */ /* 0x000e6400000e0000 */
[----:B-1----:R-:W-:Y:S02]  /*15c0*/  FADD.FTZ R6, R9, R6 ;  /* 0x0000000609067221 */ /* 0x002fe40000010000 */
[----:B------:R-:W1:Y:S04]  /*15d0*/  SHFL.BFLY PT, R9, R10, 0x10, 0x1f ;  /* 0x0e001f000a097f89 */ /* 0x000e6800000e0000 */
[----:B--2---:R-:W2:Y:S01]  /*15e0*/  SHFL.BFLY PT, R0, R6, 0x8, 0x1f ;  /* 0x0d001f0006007f89 */ /* 0x004ea200000e0000 */
[----:B-1----:R-:W-:Y:S01]  /*15f0*/  IMNMX R9, R10, R9, !PT ;  /* 0x000000090a097217 */ /* 0x002fe20007800200 */
[----:B--2---:R-:W-:-:S04]  /*1600*/  FADD.FTZ R0, R6, R0 ;  /* 0x0000000006007221 */ /* 0x004fc80000010000 */
[----:B------:R-:W1:Y:S04]  /*1610*/  SHFL.BFLY PT, R10, R9, 0x8, 0x1f ;  /* 0x0d001f00090a7f89 */ /* 0x000e6800000e0000 */
[----:B------:R-:W2:Y:S01]  /*1620*/  SHFL.BFLY PT, R6, R0, 0x4, 0x1f ;  /* 0x0c801f0000067f89 */ /* 0x000ea200000e0000 */
        /* <DEDUP_REMOVED lines=9> */
[----:B------:R-:W-:Y:S02]  /*16c0*/  IMAD.MOV.U32 R9, RZ, RZ, RZ ;  /* 0x000000ffff097224 */ /* 0x000fe400078e00ff */
[----:B--2---:R-:W-:Y:S02]  /*16d0*/  FADD.FTZ R6, R0, R6 ;  /* 0x0000000600067221 */ /* 0x004fe40000010000 */
[----:B------:R-:W1:Y:S04]  /*16e0*/  SHFL.BFLY PT, R10, R11, 0x1, 0x1f ;  /* 0x0c201f000b0a7f89 */ /* 0x000e6800000e0000 */
[----:B------:R-:W2:Y:S01]  /*16f0*/  S2R R0, SR_TID.X ;  /* 0x0000000000007919 */ /* 0x000ea20000002100 */
[----:B------:R-:W-:-:S13]  /*1700*/  FSETP.NE.FTZ.AND P0, PT, R6, RZ, PT ;  /* 0x000000ff0600720b */ /* 0x000fda0003f15000 */
[----:B------:R-:W4:Y:S01]  /*1710*/  @P0 MUFU.RCP R9, R6 ;  /* 0x0000000600090308 */ /* 0x000f220000001000 */
[----:B-1----:R-:W-:-:S07]  /*1720*/  IMNMX R10, R11, R10, !PT ;  /* 0x0000000a0b0a7217 */ /* 0x002fce0007800200 */
[----:B------:R-:W1:Y:S01]  /*1730*/  MUFU.LG2 R6, R6 ;  /* 0x0000000600067308 */ /* 0x000e620000000c00 */
[----:B--2---:R-:W-:Y:S01]  /*1740*/  ISETP.GT.OR P0, PT, R0, 0xff, P1 ;  /* 0x000000ff0000780c */ /* 0x004fe20000f04670 */
[----:B----4-:R-:W-:-:S05]  /*1750*/  FMUL.FTZ R9, R7, R9 ;  /* 0x0000000907097220 */ /* 0x010fca0000410000 */
[----:B------:R2:W-:Y:S01]  /*1760*/  STS [R17.X4], R9 ;  /* 0x0000000911007388 */ /* 0x0005e20000004800 */
[----:B-1----:R-:W-:-:S06]  /*1770*/  FFMA.FTZ R12, R6, 0.69314718246459960938, R12 ;  /* 0x3f317218060c7823 */ /* 0x002fcc000001000c */
[----:B------:R2:W-:Y:S01]  /*1780*/  @!P0 STS [R8.X4+0x400], R10 ;  /* 0x0004000a08008388 */ /* 0x0005e20000004800 */
[----:B---3--:R-:W-:-:S13]  /*1790*/  ISETP.NE.AND P0, PT, RZ, UR4, PT ;  /* 0x00000004ff007c0c */ /* 0x008fda000bf05270 */
        /* <DEDUP_REMOVED lines=23> */
.L_x_123:
[----:B------:R-:W-:Y:S05]  /*1910*/  BSYNC B0 ;  /* 0x0000000000007941 */ /* 0x000fea0003800000 */
.L_x_122:
[----:B------:R-:W-:Y:S01]  /*1920*/  BAR.SYNC.DEFER_BLOCKING 0x0 ;  /* 0x0000000000007b1d */ /* 0x000fe20000010000 */
[----:B--2---:R-:W-:Y:S01]  /*1930*/  HFMA2.MMA R9, -RZ, RZ, 0, 0 ;  /* 0x00000000ff097435 */ /* 0x004fe200000001ff */
        /* <DEDUP_REMOVED lines=22> */
.L_x_128:
[----:B------:R-:W-:Y:S01]  /*1aa0*/  IADD3 R5, R7, 0x3, RZ ;  /* 0x0000000307057810 */ /* 0x000fe20007ffe0ff */
[----:B------:R-:W-:Y:S01]  /*1ab0*/  IMAD.SHL.U32 R28, R15, 0x4, RZ ;  /* 0x000000040f1c7824 */ /* 0x000fe200078e00ff */
[C---:B------:R-:W-:Y:S01]  /*1ac0*/  IADD3 R39, R7.reuse, 0x4, RZ ;  /* 0x0000000407277810 */ /* 0x040fe20007ffe0ff */
[----:B------:R-:W-:Y:S01]  /*1ad0*/  IMAD.SHL.U32 R6, R7, 0x8, RZ ;  /* 0x0000000807067824 */ /* 0x000fe200078e00ff */
[-C--:B------:R-:W-:Y:S02]  /*1ae0*/  ISETP.GT.OR P1, PT, R5, R35.reuse, P4 ;  /* 0x000000230500720c */ /* 0x080fe40002724670 */
[C---:B------:R-:W-:Y:S02]  /*1af0*/  IADD3 R20, R7.reuse, 0x5, RZ ;  /* 0x0000000507147810 */ /* 0x040fe40007ffe0ff */
[C---:B------:R-:W-:Y:S02]  /*1b00*/  LOP3.LUT R0, R6.reuse, 0xffffffc0, RZ, 0xc0, !PT ;  /* 0xffffffc006007812 */ /* 0x040fe400078ec0ff */
[----:B------:R-:W-:Y:S02]  /*1b10*/  LOP3.LUT R2, R6, 0x20, RZ, 0xc0, !PT ;  /* 0x0000002006027812 */ /* 0x000fe400078ec0ff */
        /* <DEDUP_REMOVED lines=121> */
.L_x_127:
[----:B------:R-:W-:Y:S05]  /*22b0*/  BSYNC B0 ;  /* 0x0000000000007941 */ /* 0x000fea0003800000 */
.L_x_126:
        /* <DEDUP_REMOVED lines=8> */
.L_x_129:
        /* <DEDUP_REMOVED lines=43> */
.L_x_125:
[----:B------:R-:W-:Y:S05]  /*25f0*/  BSYNC B1 ;  /* 0x0000000000017941 */ /* 0x000fea0003800000 */
.L_x_124:
[----:B------:R-:W-:Y:S02]  /*2600*/  F2FP.BF16.PACK_AB R8, R11, R12 ;  /* 0x0000000c0b08723e */ /* 0x000fe400000010ff */
[----:B------:R-:W-:Y:S01]  /*2610*/  F2FP.BF16.PACK_AB R9, R9, R10 ;  /* 0x0000000a0909723e */ /* 0x000fe200000010ff */
[----:B------:R-:W-:Y:S06]  /*2620*/  @P4 EXIT ;  /* 0x000000000000494d */ /* 0x000fec0003800000 */
[----:B------:R-:W1:Y:S01]  /*2630*/  S2R R0, SR_CTAID.Y ;  /* 0x0000000000007919 */ /* 0x000e620000002600 */
[----:B------:R-:W-:-:S04]  /*2640*/  IMAD R32, R32, c[0x0][0x1d8], RZ ;  /* 0x0000760020207a24 */ /* 0x000fc800078e02ff */
        /* <DEDUP_REMOVED lines=15> */
.L_x_121:
[----:B-1----:R-:W-:Y:S02]  /*2740*/  MOV R6, 0x2760 ;  /* 0x0000276000067802 */ /* 0x002fe40000000f00 */
[----:B--2---:R-:W-:Y:S05]  /*2750*/  CALL.REL.NOINC `($__internal_11_$__cuda_sm70_shflsync_bfly_p) ;  /* 0x000003e000007944 */ /* 0x004fea0003c00000 */
[----:B-12---:R-:W-:Y:S05]  /*2760*/  BRA `(.L_x_130) ;  /* 0xffffed1000007947 */ /* 0x006fea000383ffff */
        .weak           $__internal_10_$__cuda_sm20_div_u64
        .type           $__internal_10_$__cuda_sm20_div_u64,@function
        .size           $__internal_10_$__cuda_sm20_div_u64,($__internal_11_$__cuda_sm70_shflsync_bfly_p - $__internal_10_$__cuda_sm20_div_u64)
$__internal_10_$__cuda_sm20_div_u64:
        /* <DEDUP_REMOVED lines=60> */
[----:B------:R-:W-:Y:S06]  /*2b30*/  RET.REL.NODEC R6 `(_ZN7cutlass13device_kernelIN5flash19FlashAttnFwdCombineIN4cute5tupleIJNS3_1CILi8EEENS5_ILi128EEEEEELi5ELi256ELi1ELb0ELb1ENS_10bfloat16_tEfNS_4arch4Sm90EEEEEvNT_6ParamsE) ;  /* 0xffffd4c006007950 */ /* 0x000fec0003c3ffff */
        .weak           $__internal_11_$__cuda_sm70_shflsync_bfly_p
        .type           $__internal_11_$__cuda_sm70_shflsync_bfly_p,@function
        .size           $__internal_11_$__cuda_sm70_shflsync_bfly_p,(.L_x_1799 - $__internal_11_$__cuda_sm70_shflsync_bfly_p)
$__internal_11_$__cuda_sm70_shflsync_bfly_p:
[----:B------:R-:W-:Y:S01]  /*2b40*/  HFMA2.MMA R11, -RZ, RZ, 0, 0 ;  /* 0x00000000ff0b7435 */ /* 0x000fe200000001ff */
[----:B------:R-:W-:Y:S01]  /*2b50*/  MOV R10, R6 ;  /* 0x00000006000a7202 */ /* 0x000fe20000000f00 */
[----:B------:R1:W2:Y:S04]  /*2b60*/  SHFL.BFLY PT, R7, R0, 0x10, 0x1f ;  /* 0x0e001f0000077f89 */ /* 0x0002a800000e0000 */
[----:B------:R-:W-:Y:S05]  /*2b70*/  RET.REL.NODEC R10 `(_ZN7cutlass13device_kernelIN5flash19FlashAttnFwdCombineIN4cute5tupleIJNS3_1CILi8EEENS5_ILi128EEEEEELi5ELi256ELi1ELb0ELb1ENS_10bfloat16_tEfNS_4arch4Sm90EEEEEvNT_6ParamsE) ;  /* 0xffffd4800a007950 */ /* 0x000fea0003c3ffff */
.L_x_131:
        /* <DEDUP_REMOVED lines=16> */
.L_x_1799:


//--------------------- .text._ZN7cutlass13device_kernelIN5flash19FlashAttnFwdCombineIN4cute5tupleIJNS3_1CILi8EEENS5_ILi128EEEEEELi8ELi256ELi1ELb0ELb0ENS_10bfloat16_tEfNS_4arch4Sm80EEEEEvNT_6ParamsE --------------------------
	.section	.text._ZN7cutlass13device_kernelIN5flash19FlashAttnFwdCombineIN4cute5tupleIJNS3_1CILi8EEENS5_ILi128EEEEEELi8ELi256ELi1ELb0ELb0ENS_10bfloat16_tEfNS_4arch4Sm80EEEEEvNT_6ParamsE,"ax",@progbits
	.sectioninfo	@"SHI_REGISTERS=48"
	.align	128
.text._ZN7cutlass13device_kernelIN5flash19FlashAttnFwdCombineIN4cute5tupleIJNS3_1CILi8EEENS5_ILi128EEEEEELi8ELi256ELi1ELb0ELb0ENS_10bfloat16_tEfNS_4arch4Sm80EEEEEvNT_6ParamsE:
        .type           _ZN7cutlass13device_kernelIN5flash19FlashAttnFwdCombineIN4cute5tupleIJNS3_1CILi8EEENS5_ILi128EEEEEELi8ELi256ELi1ELb0ELb0ENS_10bfloat16_tEfNS_4arch4Sm80EEEEEvNT_6ParamsE,@function
        .size           _ZN7cutlass13device_kernelIN5flash19FlashAttnFwdCombineIN4cute5tupleIJNS3_1CILi8EEENS5_ILi128EEEEEELi8ELi256ELi1ELb0ELb0ENS_10bfloat16_tEfNS_4arch4Sm80EEEEEvNT_6ParamsE,(.L_x_1802 - _ZN7cutlass13device_kernelIN5flash19FlashAttnFwdCombineIN4cute5tupleIJNS3_1CILi8EEENS5_ILi128EEEEEELi8ELi256ELi1ELb0ELb0ENS_10bfloat16_tEfNS_4arch4Sm80EEEEEvNT_6ParamsE)
        .other          _ZN7cutlass13device_kernelIN5flash19FlashAttnFwdCombineIN4cute5tupleIJNS3_1CILi8EEENS5_ILi128EEEEEELi8ELi256ELi1ELb0ELb0ENS_10bfloat16_tEfNS_4arch4Sm80EEEEEvNT_6ParamsE,@"STO_CUDA_ENTRY STV_DEFAULT"
_ZN7cutlass13device_kernelIN5flash19FlashAttnFwdCombineIN4cute5tupleIJNS3_1CILi8EEENS5_ILi128EEEEEELi8ELi256ELi1ELb0ELb0ENS_10bfloat16_tEfNS_4arch4Sm80EEEEEvNT_6ParamsE:
        /* <DEDUP_REMOVED lines=58> */
.L_x_132:
        /* <DEDUP_REMOVED lines=183> */
.L_x_134:
[----:B------:R-:W-:Y:S05]  /*0f10*/  BSYNC B0 ;  /* 0x0000000000007941 */ /* 0x000fea0003800000 */
.L_x_133:
        /* <DEDUP_REMOVED lines=98> */
.L_x_144:
        /* <DEDUP_REMOVED lines=136> */
.L_x_137:
[----:B------:R-:W-:Y:S05]  /*1dc0*/  BSYNC B0 ;  /* 0x0000000000007941 */ /* 0x000fea0003800000 */
.L_x_136:
        /* <DEDUP_REMOVED lines=24> */
.L_x_142:
        /* <DEDUP_REMOVED lines=129> */
.L_x_141:
[----:B------:R-:W-:Y:S05]  /*2760*/  BSYNC B0 ;  /* 0x0000000000007941 */ /* 0x000fea0003800000 */
.L_x_140:
        /* <DEDUP_REMOVED lines=8> */
.L_x_143:
        /* <DEDUP_REMOVED lines=43> */
.L_x_139:
[----:B------:R-:W-:Y:S05]  /*2aa0*/  BSYNC B1 ;  /* 0x0000000000017941 */ /* 0x000fea0003800000 */
.L_x_138:
        /* <DEDUP_REMOVED lines=24> */
.L_x_135:
[----:B------:R-:W-:Y:S02]  /*2c30*/  MOV R6, 0x2c50 ;  /* 0x00002c5000067802 */ /* 0x000fe40000000f00 */
[----:B------:R-:W-:Y:S05]  /*2c40*/  CALL.REL.NOINC `($__internal_12_$__cuda_sm70_shflsync_bfly_p) ;  /* 0x0000001000007944 */ /* 0x000fea0003c00000 */
[----:B-12---:R-:W-:Y:S05]  /*2c50*/  BRA `(.L_x_144) ;  /* 0xffffe8e000007947 */ /* 0x006fea000383ffff */
        .weak           $__internal_12_$__cuda_sm70_shflsync_bfly_p
        .type           $__internal_12_$__cuda_sm70_shflsync_bfly_p,@function
        .size           $__internal_12_$__cuda_sm70_shflsync_bfly_p,(.L_x_1802 - $__internal_12_$__cuda_sm70_shflsync_bfly_p)
$__internal_12_$__cuda_sm70_shflsync_bfly_p:
[----:B------:R-:W-:Y:S01]  /*2c60*/  MOV R7, 0x0 ;  /* 0x0000000000077802 */ /* 0x000fe20000000f00 */
[----:B------:R1:W2:Y:S03]  /*2c70*/  SHFL.BFLY PT, R5, R0, 0x10, 0x1f ;  /* 0x0e001f0000057f89 */ /* 0x0002a600000e0000 */
[----:B------:R-:W-:Y:S05]  /*2c80*/  RET.REL.NODEC R6 `(_ZN7cutlass13device_kernelIN5flash19FlashAttnFwdCombineIN4cute5tupleIJNS3_1CILi8EEENS5_ILi128EEEEEELi8ELi256ELi1ELb0ELb0ENS_10bfloat16_tEfNS_4arch4Sm80EEEEEvNT_6ParamsE) ;  /* 0xffffd37006007950 */ /* 0x000fea0003c3ffff */
.L_x_145:
        /* <DEDUP_REMOVED lines=15> */
.L_x_1802:


//--------------------- .text._ZN7cutlass13device_kernelIN5flash19FlashAttnFwdCombineIN4cute5tupleIJNS3_1CILi8EEENS5_ILi128EEEEEELi7ELi256ELi1ELb0ELb0ENS_10bfloat16_tEfNS_4arch4Sm80EEEEEvNT_6ParamsE --------------------------
	.section	.text._ZN7cutlass13device_kernelIN5flash19FlashAttnFwdCombineIN4cute5tupleIJNS3_1CILi8EEENS5_ILi128EEEEEELi7ELi256ELi1ELb0ELb0ENS_10bfloat16_tEfNS_4arch4Sm80EEEEEvNT_6ParamsE,"ax",@progbits
	.sectioninfo	@"SHI_REGISTERS=48"
	.align	128
.text._ZN7cutlass13device_kernelIN5flash19FlashAttnFwdCombineIN4cute5tupleIJNS3_1CILi8EEENS5_ILi128EEEEEELi7ELi256ELi1ELb0ELb0ENS_10bfloat16_tEfNS_4arch4Sm80EEEEEvNT_6ParamsE:
        .type           _ZN7cutlass13device_kernelIN5flash19FlashAttnFwdCombineIN4cute5tupleIJNS3_1CILi8EEENS5_ILi128EEEEEELi7ELi256ELi1ELb0ELb0ENS_10bfloat16_tEfNS_4arch4Sm80EEEEEvNT_6ParamsE,@function
        .size           _ZN7cutlass13device_kernelIN5flash19FlashAttnFwdCombineIN4cute5tupleIJNS3_1CILi8EEENS5_ILi128EEEEEELi7ELi256ELi1ELb0ELb0ENS_10bfloat16_tEfNS_4arch4Sm80EEEEEvNT_6ParamsE,(.L_x_1804 - _ZN7cutlass13device_kernelIN5flash19FlashAttnFwdCombineIN4cute5tupleIJNS3_1CILi8EEENS5_ILi128EEEEEELi7ELi256ELi1ELb0ELb0ENS_10bfloat16_tEfNS_4arch4Sm80EEEEEvNT_6ParamsE)
        .other          _ZN7cutlass13device_kernelIN5flash19FlashAttnFwdCombineIN4cute5tupleIJNS3_1CILi8EEENS5_ILi128EEEEEELi7ELi256ELi1ELb0ELb0ENS_10bfloat16_tEfNS_4arch4Sm80EEEEEvNT_6ParamsE,@"STO_CUDA_ENTRY STV_DEFAULT"
_ZN7cutlass13device_kernelIN5flash19FlashAttnFwdCombineIN4cute5tupleIJNS3_1CILi8EEENS5_ILi128EEEEEELi7ELi256ELi1ELb0ELb0ENS_10bfloat16_tEfNS_4arch4Sm80EEEEEvNT_6ParamsE:
        /* <DEDUP_REMOVED lines=58> */
.L_x_146:
        /* <DEDUP_REMOVED lines=113> */
.L_x_148:
[----:B------:R-:W-:Y:S05]  /*0ab0*/  BSYNC B0 ;  /* 0x0000000000007941 */ /* 0x000fea0003800000 */
.L_x_147:
        /* <DEDUP_REMOVED lines=90> */
.L_x_158:
        /* <DEDUP_REMOVED lines=104> */
.L_x_151:
[----:B------:R-:W-:Y:S05]  /*16e0*/  BSYNC B0 ;  /* 0x0000000000007941 */ /* 0x000fea0003800000 */
.L_x_150:
        /* <DEDUP_REMOVED lines=24> */
.L_x_156:
        /* <DEDUP_REMOVED lines=129> */
.L_x_155:
[----:B------:R-:W-:Y:S05]  /*2080*/  BSYNC B0 ;  /* 0x0000000000007941 */ /* 0x000fea0003800000 */
.L_x_154:
        /* <DEDUP_REMOVED lines=8> */
.L_x_157:
        /* <DEDUP_REMOVED lines=43> */
.L_x_153:
[----:B------:R-:W-:Y:S05]  /*23c0*/  BSYNC B1 ;  /* 0x0000000000017941 */ /* 0x000fea0003800000 */
.L_x_152:
        /* <DEDUP_REMOVED lines=24> */
.L_x_149:
[----:B------:R-:W-:Y:S02]  /*2550*/  MOV R6, 0x2570 ;  /* 0x0000257000067802 */ /* 0x000fe40000000f00 */
[----:B------:R-:W-:Y:S05]  /*2560*/  CALL.REL.NOINC `($__internal_13_$__cuda_sm70_shflsync_bfly_p) ;  /* 0x0000001000007944 */ /* 0x000fea0003c00000 */
[----:B-12---:R-:W-:Y:S05]  /*2570*/  BRA `(.L_x_158) ;  /* 0xffffeae000007947 */ /* 0x006fea000383ffff */
        .weak           $__internal_13_$__cuda_sm70_shflsync_bfly_p
        .type           $__internal_13_$__cuda_sm70_shflsync_bfly_p,@function
        .size           $__internal_13_$__cuda_sm70_shflsync_bfly_p,(.L_x_1804 - $__internal_13_$__cuda_sm70_shflsync_bfly_p)
$__internal_13_$__cuda_sm70_shflsync_bfly_p:
[----:B------:R-:W-:Y:S01]  /*2580*/  MOV R7, 0x0 ;  /* 0x0000000000077802 */ /* 0x000fe20000000f00 */
[----:B------:R1:W2:Y:S03]  /*2590*/  SHFL.BFLY PT, R5, R0, 0x10, 0x1f ;  /* 0x0e001f0000057f89 */ /* 0x0002a600000e0000 */
[----:B------:R-:W-:Y:S05]  /*25a0*/  RET.REL.NODEC R6 `(_ZN7cutlass13device_kernelIN5flash19FlashAttnFwdCombineIN4cute5tupleIJNS3_1CILi8EEENS5_ILi128EEEEEELi7ELi256ELi1ELb0ELb0ENS_10bfloat16_tEfNS_4arch4Sm80EEEEEvNT_6ParamsE) ;  /* 0xffffda5006007950 */ /* 0x000fea0003c3ffff */
.L_x_159:
        /* <DEDUP_REMOVED lines=13> */
.L_x_1804:


//--------------------- .text._ZN7cutlass13device_kernelIN5flash19FlashAttnFwdCombineIN4cute5tupleIJNS3_1CILi8EEENS5_ILi128EEEEEELi6ELi256ELi1ELb0ELb0ENS_10bfloat16_tEfNS_4arch4Sm80EEEEEvNT_6ParamsE --------------------------
	.section	.text._ZN7cutlass13device_kernelIN5flash19FlashAttnFwdCombineIN4cute5tupleIJNS3_1CILi8EEENS5_ILi128EEEEEELi6ELi256ELi1ELb0ELb0ENS_10bfloat16_tEfNS_4arch4Sm80EEEEEvNT_6ParamsE,"ax",@progbits
	.sectioninfo	@"SHI_REGISTERS=48"
	.align	128
.text._ZN7cutlass13device_kernelIN5flash19FlashAttnFwdCombineIN4cute5tupleIJNS3_1CILi8EEENS5_ILi128EEEEEELi6ELi256ELi1ELb0ELb0ENS_10bfloat16_tEfNS_4arch4Sm80EEEEEvNT_6ParamsE:
        .type           _ZN7cutlass13device_kernelIN5flash19FlashAttnFwdCombineIN4cute5tupleIJNS3_1CILi8EEENS5_ILi128EEEEEELi6ELi256ELi1ELb0ELb0ENS_10bfloat16_tEfNS_4arch4Sm80EEEEEvNT_6ParamsE,@function
        .size           _ZN7cutlass13device_kernelIN5flash19FlashAttnFwdCombineIN4cute5tupleIJNS3_1CILi8EEENS5_ILi128EEEEEELi6ELi256ELi1ELb0ELb0ENS_10bfloat16_tEfNS_4arch4Sm80EEEEEvNT_6ParamsE,(.L_x_1806 - _ZN7cutlass13device_kernelIN5flash19FlashAttnFwdCombineIN4cute5tupleIJNS3_1CILi8EEENS5_ILi128EEEEEELi6ELi256ELi1ELb0ELb0ENS_10bfloat16_tEfNS_4arch4Sm80EEEEEvNT_6ParamsE)
        .other          _ZN7cutlass13device_kernelIN5flash19FlashAttnFwdCombineIN4cute5tupleIJNS3_1CILi8EEENS5_ILi128EEEEEELi6ELi256ELi1ELb0ELb0ENS_10bfloat16_tEfNS_4arch4Sm80EEEEEvNT_6ParamsE,@"STO_CUDA_ENTRY STV_DEFAULT"
_ZN7cutlass13device_kernelIN5flash19FlashAttnFwdCombineIN4cute5tupleIJNS3_1CILi8EEENS5_ILi128EEEEEELi6ELi256ELi1ELb0ELb0ENS_10bfloat16_tEfNS_4arch4Sm80EEEEEvNT_6ParamsE:
        /* <DEDUP_REMOVED lines=58> */
.L_x_160:
        /* <DEDUP_REMOVED lines=72> */
.L_x_162:
[----:B------:R-:W-:Y:S05]  /*0820*/  BSYNC B0 ;  /* 0x0000000000007941 */ /* 0x000fea0003800000 */
.L_x_161:
        /* <DEDUP_REMOVED lines=81> */
.L_x_172:
        /* <DEDUP_REMOVED lines=88> */
.L_x_165:
[----:B------:R-:W-:Y:S05]  /*12c0*/  BSYNC B0 ;  /* 0x0000000000007941 */ /* 0x000fea0003800000 */
.L_x_164:
        /* <DEDUP_REMOVED lines=24> */
.L_x_170:
        /* <DEDUP_REMOVED lines=129> */
.L_x_169:
[----:B------:R-:W-:Y:S05]  /*1c60*/  BSYNC B0 ;  /* 0x0000000000007941 */ /* 0x000fea0003800000 */
.L_x_168:
        /* <DEDUP_REMOVED lines=8> */
.L_x_171:
        /* <DEDUP_REMOVED lines=43> */
.L_x_167:
[----:B------:R-:W-:Y:S05]  /*1fa0*/  BSYNC B1 ;  /* 0x0000000000017941 */ /* 0x000fea0003800000 */
.L_x_166:
        /* <DEDUP_REMOVED lines=24> */
.L_x_163:
[----:B-1----:R-:W-:Y:S02]  /*2130*/  MOV R6, 0x2150 ;  /* 0x0000215000067802 */ /* 0x002fe40000000f00 */
[----:B------:R-:W-:Y:S05]  /*2140*/  CALL.REL.NOINC `($__internal_14_$__cuda_sm70_shflsync_bfly_p) ;  /* 0x0000001000007944 */ /* 0x000fea0003c00000 */
[----:B-12---:R-:W-:Y:S05]  /*2150*/  BRA `(.L_x_172) ;  /* 0xffffebe000007947 */ /* 0x006fea000383ffff */
        .weak           $__internal_14_$__cuda_sm70_shflsync_bfly_p
        .type           $__internal_14_$__cuda_sm70_shflsync_bfly_p,@function
        .size           $__internal_14_$__cuda_sm70_shflsync_bfly_p,(.L_x_1806 - $__internal_14_$__cuda_sm70_shflsync_bfly_p)
$__internal_14_$__cuda_sm70_shflsync_bfly_p:
[----:B------:R-:W-:Y:S01]  /*2160*/  HFMA2.MMA R11, -RZ, RZ, 0, 0 ;  /* 0x00000000ff0b7435 */ /* 0x000fe200000001ff */
[----:B------:R-:W-:Y:S01]  /*2170*/  MOV R10, R6 ;  /* 0x00000006000a7202 */ /* 0x000fe20000000f00 */
[----:B------:R1:W2:Y:S04]  /*2180*/  SHFL.BFLY PT, R7, R5, 0x10, 0x1f ;  /* 0x0e001f0005077f89 */ /* 0x0002a800000e0000 */
[----:B------:R-:W-:Y:S05]  /*2190*/  RET.REL.NODEC R10 `(_ZN7cutlass13device_kernelIN5flash19FlashAttnFwdCombineIN4cute5tupleIJNS3_1CILi8EEENS5_ILi128EEEEEELi6ELi256ELi1ELb0ELb0ENS_10bfloat16_tEfNS_4arch4Sm80EEEEEvNT_6ParamsE) ;  /* 0xffffde600a007950 */ /* 0x000fea0003c3ffff */
.L_x_173:
        /* <DEDUP_REMOVED lines=14> */
.L_x_1806:


//--------------------- .text._ZN7cutlass13device_kernelIN5flash19FlashAttnFwdCombineIN4cute5tupleIJNS3_1CILi8EEENS5_ILi128EEEEEELi5ELi256ELi1ELb0ELb0ENS_10bfloat16_tEfNS_4arch4Sm80EEEEEvNT_6ParamsE --------------------------
	.section	.text._ZN7cutlass13device_kernelIN5flash19FlashAttnFwdCombineIN4cute5tupleIJNS3_1CILi8EEENS5_ILi128EEEEEELi5ELi256ELi1ELb0ELb0ENS_10bfloat16_tEfNS_4arch4Sm80EEEEEvNT_6ParamsE,"ax",@progbits
	.sectioninfo	@"SHI_REGISTERS=48"
	.align	128
.text._ZN7cutlass13device_kernelIN5flash19FlashAttnFwdCombineIN4cute5tupleIJNS3_1CILi8EEENS5_ILi128EEEEEELi5ELi256ELi1ELb0ELb0ENS_10bfloat16_tEfNS_4arch4Sm80EEEEEvNT_6ParamsE:
        .type           _ZN7cutlass13device_kernelIN5flash19FlashAttnFwdCombineIN4cute5tupleIJNS3_1CILi8EEENS5_ILi128EEEEEELi5ELi256ELi1ELb0ELb0ENS_10bfloat16_tEfNS_4arch4Sm80EEEEEvNT_6ParamsE,@function
        .size           _ZN7cutlass13device_kernelIN5flash19FlashAttnFwdCombineIN4cute5tupleIJNS3_1CILi8EEENS5_ILi128EEEEEELi5ELi256ELi1ELb0ELb0ENS_10bfloat16_tEfNS_4arch4Sm80EEEEEvNT_6ParamsE,(.L_x_1808 - _ZN7cutlass13device_kernelIN5flash19FlashAttnFwdCombineIN4cute5tupleIJNS3_1CILi8EEENS5_ILi128EEEEEELi5ELi256ELi1ELb0ELb0ENS_10bfloat16_tEfNS_4arch4Sm80EEEEEvNT_6ParamsE)
        .other          _ZN7cutlass13device_kernelIN5flash19FlashAttnFwdCombineIN4cute5tupleIJNS3_1CILi8EEENS5_ILi128EEEEEELi5ELi256ELi1ELb0ELb0ENS_10bfloat16_tEfNS_4arch4Sm80EEEEEvNT_6ParamsE,@"STO_CUDA_ENTRY STV_DEFAULT"
_ZN7cutlass13device_kernelIN5flash19FlashAttnFwdCombineIN4cute5tupleIJNS3_1CILi8EEENS5_ILi128EEEEEELi5ELi256ELi1ELb0ELb0ENS_10bfloat16_tEfNS_4arch4Sm80EEEEEvNT_6ParamsE:
        /* <DEDUP_REMOVED lines=58> */
.L_x_174:
        /* <DEDUP_REMOVED lines=49> */
.L_x_176:
[----:B------:R-:W-:Y:S05]  /*06b0*/  BSYNC B0 ;  /* 0x0000000000007941 */ /* 0x000fea0003800000 */
.L_x_175:
        /* <DEDUP_REMOVED lines=74> */
.L_x_186:
        /* <DEDUP_REMOVED lines=80> */
.L_x_179:
[----:B------:R-:W-:Y:S05]  /*1060*/  BSYNC B0 ;  /* 0x0000000000007941 */ /* 0x000fea0003800000 */
.L_x_178:
        /* <DEDUP_REMOVED lines=24> */
.L_x_184:
        /* <DEDUP_REMOVED lines=129> */
.L_x_183:
[----:B------:R-:W-:Y:S05]  /*1a00*/  BSYNC B0 ;  /* 0x0000000000007941 */ /* 0x000fea0003800000 */
.L_x_182:
        /* <DEDUP_REMOVED lines=8> */
.L_x_185:
        /* <DEDUP_REMOVED lines=43> */
.L_x_181:
[----:B------:R-:W-:Y:S05]  /*1d40*/  BSYNC B1 ;  /* 0x0000000000017941 */ /* 0x000fea0003800000 */
.L_x_180:
        /* <DEDUP_REMOVED lines=24> */
.L_x_177:
[----:B------:R-:W-:Y:S02]  /*1ed0*/  MOV R6, 0x1ef0 ;  /* 0x00001ef000067802 */ /* 0x000fe40000000f00 */
[----:B-12---:R-:W-:Y:S05]  /*1ee0*/  CALL.REL.NOINC `($__internal_15_$__cuda_sm70_shflsync_bfly_p) ;  /* 0x0000001000007944 */ /* 0x006fea0003c00000 */
[----:B-12---:R-:W-:Y:S05]  /*1ef0*/  BRA `(.L_x_186) ;  /* 0xffffec6000007947 */ /* 0x006fea000383ffff */
        .weak           $__internal_15_$__cuda_sm70_shflsync_bfly_p
        .type           $__internal_15_$__cuda_sm70_shflsync_bfly_p,@function
        .size           $__internal_15_$__cuda_sm70_shflsync_bfly_p,(.L_x_1808 - $__internal_15_$__cuda_sm70_shflsync_bfly_p)
$__internal_15_$__cuda_sm70_shflsync_bfly_p:
[----:B------:R-:W-:Y:S01]  /*1f00*/  MOV R7, 0x0 ;  /* 0x0000000000077802 */ /* 0x000fe20000000f00 */
[----:B------:R1:W2:Y:S03]  /*1f10*/  SHFL.BFLY PT, R5, R0, 0x10, 0x1f ;  /* 0x0e001f0000057f89 */ /* 0x0002a600000e0000 */
[----:B------:R-:W-:Y:S05]  /*1f20*/  RET.REL.NODEC R6 `(_ZN7cutlass13device_kernelIN5flash19FlashAttnFwdCombineIN4cute5tupleIJNS3_1CILi8EEENS5_ILi128EEEEEELi5ELi256ELi1ELb0ELb0ENS_10bfloat16_tEfNS_4arch4Sm80EEEEEvNT_6ParamsE) ;  /* 0xffffe0d006007950 */ /* 0x000fea0003c3ffff */
.L_x_187:
        /* <DEDUP_REMOVED lines=13> */
.L_x_1808:


//--------------------- .text._ZN7cutlass13device_kernelIN5flash19FlashAttnFwdCombineIN4cute5tupleIJNS3_1CILi8EEENS5_ILi128EEEEEELi8ELi256ELi1ELb0ELb1ENS_10bfloat16_tEfNS_4arch4Sm80EEEEEvNT_6ParamsE --------------------------
	.section	.text._ZN7cutlass13device_kernelIN5flash19FlashAttnFwdCombineIN4cute5tupleIJNS3_1CILi8EEENS5_ILi128EEEEEELi8ELi256ELi1ELb0ELb1ENS_10bfloat16_tEfNS_4arch4Sm80EEEEEvNT_6ParamsE,"ax",@progbits
	.sectioninfo	@"SHI_REGISTERS=48"
	.align	128
.text._ZN7cutlass13device_kernelIN5flash19FlashAttnFwdCombineIN4cute5tupleIJNS3_1CILi8EEENS5_ILi128EEEEEELi8ELi256ELi1ELb0ELb1ENS_10bfloat16_tEfNS_4arch4Sm80EEEEEvNT_6ParamsE:
        .type           _ZN7cutlass13device_kernelIN5flash19FlashAttnFwdCombineIN4cute5tupleIJNS3_1CILi8EEENS5_ILi128EEEEEELi8ELi256ELi1ELb0ELb1ENS_10bfloat16_tEfNS_4arch4Sm80EEEEEvNT_6ParamsE,@function
        .size           _ZN7cutlass13device_kernelIN5flash19FlashAttnFwdCombineIN4cute5tupleIJNS3_1CILi8EEENS5_ILi128EEEEEELi8ELi256ELi1ELb0ELb1ENS_10bfloat16_tEfNS_4arch4Sm80EEEEEvNT_6ParamsE,(.L_x_1810 - _ZN7cutlass13device_kernelIN5flash19FlashAttnFwdCombineIN4cute5tupleIJNS3_1CILi8EEENS5_ILi128EEEEEELi8ELi256ELi1ELb0ELb1ENS_10bfloat16_tEfNS_4arch4Sm80EEEEEvNT_6ParamsE)
        .other          _ZN7cutlass13device_kernelIN5flash19FlashAttnFwdCombineIN4cute5tupleIJNS3_1CILi8EEENS5_ILi128EEEEEELi8ELi256ELi1ELb0ELb1ENS_10bfloat16_tEfNS_4arch4Sm80EEEEEvNT_6ParamsE,@"STO_CUDA_ENTRY STV_DEFAULT"
_ZN7cutlass13device_kernelIN5flash19FlashAttnFwdCombineIN4cute5tupleIJNS3_1CILi8EEENS5_ILi128EEEEEELi8ELi256ELi1ELb0ELb1ENS_10bfloat16_tEfNS_4arch4Sm80EEEEEvNT_6ParamsE:
        /* <DEDUP_REMOVED lines=51> */
.L_x_188:
        /* <DEDUP_REMOVED lines=25> */
.L_x_189:
        /* <DEDUP_REMOVED lines=101> */
.L_x_191:
        /* <DEDUP_REMOVED lines=13> */
[----:B------:R-:W-:Y:S05]  /*0be0*/  CALL.REL.NOINC `($__internal_16_$__cuda_sm20_div_u64) ;  /* 0x0000285000007944 */ /* 0x000fea0003c00000 */
[----:B------:R-:W-:Y:S05]  /*0bf0*/  BRA `(.L_x_193) ;  /* 0x0000012000007947 */ /* 0x000fea0003800000 */
.L_x_192:
        /* <DEDUP_REMOVED lines=18> */
.L_x_193:
[----:B------:R-:W-:Y:S02]  /*0d20*/  IADD3 R5, R8, -0x1, RZ ;  /* 0xffffffff08057810 */ /* 0x000fe40007ffe0ff */
[----:B------:R-:W-:-:S03]  /*0d30*/  MOV R8, R3 ;  /* 0x0000000300087202 */ /* 0x000fc60000000f00 */
.L_x_190:
        /* <DEDUP_REMOVED lines=173> */
.L_x_195:
[----:B------:R-:W-:Y:S05]  /*1810*/  BSYNC B0 ;  /* 0x0000000000007941 */ /* 0x000fea0003800000 */
.L_x_194:
        /* <DEDUP_REMOVED lines=93> */
.L_x_205:
        /* <DEDUP_REMOVED lines=129> */
.L_x_198:
[----:B------:R-:W-:Y:S05]  /*2600*/  BSYNC B0 ;  /* 0x0000000000007941 */ /* 0x000fea0003800000 */
.L_x_197:
        /* <DEDUP_REMOVED lines=24> */
.L_x_203:
        /* <DEDUP_REMOVED lines=129> */
.L_x_202:
[----:B------:R-:W-:Y:S05]  /*2fa0*/  BSYNC B0 ;  /* 0x0000000000007941 */ /* 0x000fea0003800000 */
.L_x_201:
[----:B------:R-:W-:-:S13]  /*2fb0*/  ISETP.NE.AND P0, PT, R36, RZ, PT ;  /* 0x000000ff2400720c */ /* 0x000fda0003f05270 */
[----:B------:R-:W-:Y:S05]  /*2fc0*/  @!P0 BRA `(.L_x_200) ;  /* 0x000002f000008947 */ /* 0x000fea0003800000 */
[----:B------:R-:W-:Y:S01]  /*2fd0*/  IADD3 R0, R42, 0x3, RZ ;  /* 0x000000032a007810 */ /* 0x000fe20007ffe0ff */
[----:B------:R-:W-:Y:S02]  /*2fe0*/  IMAD.MOV.U32 R15, RZ, RZ, 0x3 ;  /* 0x00000003ff0f7424 */ /* 0x000fe400078e00ff */
[----:B-1----:R-:W-:Y:S01]  /*2ff0*/  IMAD.MOV.U32 R7, RZ, RZ, RZ ;  /* 0x000000ffff077224 */ /* 0x002fe200078e00ff */
[----:B------:R-:W-:Y:S02]  /*3000*/  SHF.R.S32.HI R6, RZ, 0x1f, R0 ;  /* 0x0000001fff067819 */ /* 0x000fe40000011400 */
.L_x_204:
        /* <DEDUP_REMOVED lines=43> */
.L_x_200:
[----:B------:R-:W-:Y:S05]  /*32c0*/  BSYNC B1 ;  /* 0x0000000000017941 */ /* 0x000fea0003800000 */
.L_x_199:
        /* <DEDUP_REMOVED lines=20> */
.L_x_196:
[----:B------:R-:W-:Y:S02]  /*3410*/  MOV R6, 0x3430 ;  /* 0x0000343000067802 */ /* 0x000fe40000000f00 */
[----:B------:R-:W-:Y:S05]  /*3420*/  CALL.REL.NOINC `($__internal_17_$__cuda_sm70_shflsync_bfly_p) ;  /* 0x000003e000007944 */ /* 0x000fea0003c00000 */
[----:B-12---:R-:W-:Y:S05]  /*3430*/  BRA `(.L_x_205) ;  /* 0xffffe9b000007947 */ /* 0x006fea000383ffff */
        .weak           $__internal_16_$__cuda_sm20_div_u64
        .type           $__internal_16_$__cuda_sm20_div_u64,@function
        .size           $__internal_16_$__cuda_sm20_div_u64,($__internal_17_$__cuda_sm70_shflsync_bfly_p - $__internal_16_$__cuda_sm20_div_u64)
$__internal_16_$__cuda_sm20_div_u64:
        /* <DEDUP_REMOVED lines=60> */
[----:B------:R-:W-:Y:S06]  /*3800*/  RET.REL.NODEC R6 `(_ZN7cutlass13device_kernelIN5flash19FlashAttnFwdCombineIN4cute5tupleIJNS3_1CILi8EEENS5_ILi128EEEEEELi8ELi256ELi1ELb0ELb1ENS_10bfloat16_tEfNS_4arch4Sm80EEEEEvNT_6ParamsE) ;  /* 0xffffc7f006007950 */ /* 0x000fec0003c3ffff */
        .weak           $__internal_17_$__cuda_sm70_shflsync_bfly_p
        .type           $__internal_17_$__cuda_sm70_shflsync_bfly_p,@function
        .size           $__internal_17_$__cuda_sm70_shflsync_bfly_p,(.L_x_1810 - $__internal_17_$__cuda_sm70_shflsync_bfly_p)
$__internal_17_$__cuda_sm70_shflsync_bfly_p:
[----:B------:R-:W-:Y:S01]  /*3810*/  HFMA2.MMA R11, -RZ, RZ, 0, 0 ;  /* 0x00000000ff0b7435 */ /* 0x000fe200000001ff */
[----:B------:R-:W-:Y:S01]  /*3820*/  MOV R10, R6 ;  /* 0x00000006000a7202 */ /* 0x000fe20000000f00 */
[----:B------:R1:W2:Y:S04]  /*3830*/  SHFL.BFLY PT, R7, R0, 0x10, 0x1f ;  /* 0x0e001f0000077f89 */ /* 0x0002a800000e0000 */
[----:B------:R-:W-:Y:S05]  /*3840*/  RET.REL.NODEC R10 `(_ZN7cutlass13device_kernelIN5flash19FlashAttnFwdCombineIN4cute5tupleIJNS3_1CILi8EEENS5_ILi128EEEEEELi8ELi256ELi1ELb0ELb1ENS_10bfloat16_tEfNS_4arch4Sm80EEEEEvNT_6ParamsE) ;  /* 0xffffc7b00a007950 */ /* 0x000fea0003c3ffff */
.L_x_206:
        /* <DEDUP_REMOVED lines=11> */
.L_x_1810:


//--------------------- .text._ZN7cutlass13device_kernelIN5flash19FlashAttnFwdCombineIN4cute5tupleIJNS3_1CILi8EEENS5_ILi128EEEEEELi7ELi256ELi1ELb0ELb1ENS_10bfloat16_tEfNS_4arch4Sm80EEEEEvNT_6ParamsE --------------------------
	.section	.text._ZN7cutlass13device_kernelIN5flash19FlashAttnFwdCombineIN4cute5tupleIJNS3_1CILi8EEENS5_ILi128EEEEEELi7ELi256ELi1ELb0ELb1ENS_10bfloat16_tEfNS_4arch4Sm80EEEEEvNT_6ParamsE,"ax",@progbits
	.sectioninfo	@"SHI_REGISTERS=42"
	.align	128
.text._ZN7cutlass13device_kernelIN5flash19FlashAttnFwdCombineIN4cute5tupleIJNS3_1CILi8EEENS5_ILi128EEEEEELi7ELi256ELi1ELb0ELb1ENS_10bfloat16_tEfNS_4arch4Sm80EEEEEvNT_6ParamsE:
        .type           _ZN7cutlass13device_kernelIN5flash19FlashAttnFwdCombineIN4cute5tupleIJNS3_1CILi8EEENS5_ILi128EEEEEELi7ELi256ELi1ELb0ELb1ENS_10bfloat16_tEfNS_4arch4Sm80EEEEEvNT_6ParamsE,@function
        .size           _ZN7cutlass13device_kernelIN5flash19FlashAttnFwdCombineIN4cute5tupleIJNS3_1CILi8EEENS5_ILi128EEEEEELi7ELi256ELi1ELb0ELb1ENS_10bfloat16_tEfNS_4arch4Sm80EEEEEvNT_6ParamsE,(.L_x_1813 - _ZN7cutlass13device_kernelIN5flash19FlashAttnFwdCombineIN4cute5tupleIJNS3_1CILi8EEENS5_ILi128EEEEEELi7ELi256ELi1ELb0ELb1ENS_10bfloat16_tEfNS_4arch4Sm80EEEEEvNT_6ParamsE)
        .other          _ZN7cutlass13device_kernelIN5flash19FlashAttnFwdCombineIN4cute5tupleIJNS3_1CILi8EEENS5_ILi128EEEEEELi7ELi256ELi1ELb0ELb1ENS_10bfloat16_tEfNS_4arch4Sm80EEEEEvNT_6ParamsE,@"STO_CUDA_ENTRY STV_DEFAULT"
_ZN7cutlass13device_kernelIN5flash19FlashAttnFwdCombineIN4cute5tupleIJNS3_1CILi8EEENS5_ILi128EEEEEELi7ELi256ELi1ELb0ELb1ENS_10bfloat16_tEfNS_4arch4Sm80EEEEEvNT_6ParamsE:
        /* <DEDUP_REMOVED lines=51> */
.L_x_207:
        /* <DEDUP_REMOVED lines=25> */
.L_x_208:
        /* <DEDUP_REMOVED lines=101> */
.L_x_210:
        /* <DEDUP_REMOVED lines=14> */
[----:B------:R-:W-:Y:S05]  /*0bf0*/  CALL.REL.NOINC `($__internal_18_$__cuda_sm20_div_u64) ;  /* 0x0000220000007944 */ /* 0x000fea0003c00000 */
[----:B------:R-:W-:Y:S05]  /*0c00*/  BRA `(.L_x_212) ;  /* 0x0000013000007947 */ /* 0x000fea0003800000 */
.L_x_211:
        /* <DEDUP_REMOVED lines=19> */
.L_x_212:
[----:B------:R-:W-:Y:S02]  /*0d40*/  IADD3 R3, R8, -0x1, RZ ;  /* 0xffffffff08037810 */ /* 0x000fe40007ffe0ff */
[----:B------:R-:W-:-:S03]  /*0d50*/  MOV R5, R0 ;  /* 0x0000000000057202 */ /* 0x000fc60000000f00 */
.L_x_209:
        /* <DEDUP_REMOVED lines=107> */
.L_x_214:
[----:B------:R-:W-:Y:S05]  /*1410*/  BSYNC B0 ;  /* 0x0000000000007941 */ /* 0x000fea0003800000 */
.L_x_213:
        /* <DEDUP_REMOVED lines=86> */
.L_x_224:
        /* <DEDUP_REMOVED lines=97> */
.L_x_217:
[----:B------:R-:W-:Y:S05]  /*1f90*/  BSYNC B0 ;  /* 0x0000000000007941 */ /* 0x000fea0003800000 */
.L_x_216:
        /* <DEDUP_REMOVED lines=24> */
.L_x_222:
        /* <DEDUP_REMOVED lines=129> */
.L_x_221:
[----:B------:R-:W-:Y:S05]  /*2930*/  BSYNC B0 ;  /* 0x0000000000007941 */ /* 0x000fea0003800000 */
.L_x_220:
        /* <DEDUP_REMOVED lines=8> */
.L_x_223:
        /* <DEDUP_REMOVED lines=43> */
.L_x_219:
[----:B------:R-:W-:Y:S05]  /*2c70*/  BSYNC B1 ;  /* 0x0000000000017941 */ /* 0x000fea0003800000 */
.L_x_218:
        /* <DEDUP_REMOVED lines=20> */
.L_x_215:
[----:B------:R-:W-:Y:S02]  /*2dc0*/  MOV R6, 0x2de0 ;  /* 0x00002de000067802 */ /* 0x000fe40000000f00 */
[----:B------:R-:W-:Y:S05]  /*2dd0*/  CALL.REL.NOINC `($__internal_19_$__cuda_sm70_shflsync_bfly_p) ;  /* 0x000003f000007944 */ /* 0x000fea0003c00000 */
[----:B--2---:R-:W-:Y:S01]  /*2de0*/  MOV R6, R7 ;  /* 0x0000000700067202 */ /* 0x004fe20000000f00 */
[----:B-1----:R-:W-:Y:S05]  /*2df0*/  BRA `(.L_x_224) ;  /* 0xffffeb8000007947 */ /* 0x002fea000383ffff */
        .weak           $__internal_18_$__cuda_sm20_div_u64
        .type           $__internal_18_$__cuda_sm20_div_u64,@function
        .size           $__internal_18_$__cuda_sm20_div_u64,($__internal_19_$__cuda_sm70_shflsync_bfly_p - $__internal_18_$__cuda_sm20_div_u64)
$__internal_18_$__cuda_sm20_div_u64:
        /* <DEDUP_REMOVED lines=60> */
[----:B------:R-:W-:Y:S06]  /*31c0*/  RET.REL.NODEC R6 `(_ZN7cutlass13device_kernelIN5flash19FlashAttnFwdCombineIN4cute5tupleIJNS3_1CILi8EEENS5_ILi128EEEEEELi7ELi256ELi1ELb0ELb1ENS_10bfloat16_tEfNS_4arch4Sm80EEEEEvNT_6ParamsE) ;  /* 0xffffce3006007950 */ /* 0x000fec0003c3ffff */
        .weak           $__internal_19_$__cuda_sm70_shflsync_bfly_p
        .type           $__internal_19_$__cuda_sm70_shflsync_bfly_p,@function
        .size           $__internal_19_$__cuda_sm70_shflsync_bfly_p,(.L_x_1813 - $__internal_19_$__cuda_sm70_shflsync_bfly_p)
$__internal_19_$__cuda_sm70_shflsync_bfly_p:
[----:B------:R-:W-:Y:S01]  /*31d0*/  HFMA2.MMA R21, -RZ, RZ, 0, 0 ;  /* 0x00000000ff157435 */ /* 0x000fe200000001ff */
[----:B------:R-:W-:Y:S01]  /*31e0*/  MOV R20, R6 ;  /* 0x0000000600147202 */ /* 0x000fe20000000f00 */
[----:B------:R1:W2:Y:S04]  /*31f0*/  SHFL.BFLY PT, R7, R0, 0x10, 0x1f ;  /* 0x0e001f0000077f89 */ /* 0x0002a800000e0000 */
[----:B------:R-:W-:Y:S05]  /*3200*/  RET.REL.NODEC R20 `(_ZN7cutlass13device_kernelIN5flash19FlashAttnFwdCombineIN4cute5tupleIJNS3_1CILi8EEENS5_ILi128EEEEEELi7ELi256ELi1ELb0ELb1ENS_10bfloat16_tEfNS_4arch4Sm80EEEEEvNT_6ParamsE) ;  /* 0xffffcdf014007950 */ /* 0x000fea0003c3ffff */
.L_x_225:
        /* <DEDUP_REMOVED lines=15> */
.L_x_1813:


//--------------------- .text._ZN7cutlass13device_kernelIN5flash19FlashAttnFwdCombineIN4cute5tupleIJNS3_1CILi8EEENS5_ILi128EEEEEELi6ELi256ELi1ELb0ELb1ENS_10bfloat16_tEfNS_4arch4Sm80EEEEEvNT_6ParamsE --------------------------
	.section	.text._ZN7cutlass13device_kernelIN5flash19FlashAttnFwdCombineIN4cute5tupleIJNS3_1CILi8EEENS5_ILi128EEEEEELi6ELi256ELi1ELb0ELb1ENS_10bfloat16_tEfNS_4arch4Sm80EEEEEvNT_6ParamsE,"ax",@progbits
	.sectioninfo	@"SHI_REGISTERS=42"
	.align	128
.text._ZN7cutlass13device_kernelIN5flash19FlashAttnFwdCombineIN4cute5tupleIJNS3_1CILi8EEENS5_ILi128EEEEEELi6ELi256ELi1ELb0ELb1ENS_10bfloat16_tEfNS_4arch4Sm80EEEEEvNT_6ParamsE:
        .type           _ZN7cutlass13device_kernelIN5flash19FlashAttnFwdCombineIN4cute5tupleIJNS3_1CILi8EEENS5_ILi128EEEEEELi6ELi256ELi1ELb0ELb1ENS_10bfloat16_tEfNS_4arch4Sm80EEEEEvNT_6ParamsE,@function
        .size           _ZN7cutlass13device_kernelIN5flash19FlashAttnFwdCombineIN4cute5tupleIJNS3_1CILi8EEENS5_ILi128EEEEEELi6ELi256ELi1ELb0ELb1ENS_10bfloat16_tEfNS_4arch4Sm80EEEEEvNT_6ParamsE,(.L_x_1816 - _ZN7cutlass13device_kernelIN5flash19FlashAttnFwdCombineIN4cute5tupleIJNS3_1CILi8EEENS5_ILi128EEEEEELi6ELi256ELi1ELb0ELb1ENS_10bfloat16_tEfNS_4arch4Sm80EEEEEvNT_6ParamsE)
        .other          _ZN7cutlass13device_kernelIN5flash19FlashAttnFwdCombineIN4cute5tupleIJNS3_1CILi8EEENS5_ILi128EEEEEELi6ELi256ELi1ELb0ELb1ENS_10bfloat16_tEfNS_4arch4Sm80EEEEEvNT_6ParamsE,@"STO_CUDA_ENTRY STV_DEFAULT"
_ZN7cutlass13device_kernelIN5flash19FlashAttnFwdCombineIN4cute5tupleIJNS3_1CILi8EEENS5_ILi128EEEEEELi6ELi256ELi1ELb0ELb1ENS_10bfloat16_tEfNS_4arch4Sm80EEEEEvNT_6ParamsE:
        /* <DEDUP_REMOVED lines=51> */
.L_x_226:
        /* <DEDUP_REMOVED lines=25> */
.L_x_227:
        /* <DEDUP_REMOVED lines=101> */
.L_x_229:
        /* <DEDUP_REMOVED lines=14> */
[----:B------:R-:W-:Y:S05]  /*0bf0*/  CALL.REL.NOINC `($__internal_20_$__cuda_sm20_div_u64) ;  /* 0x00001de000007944 */ /* 0x000fea0003c00000 */
[----:B------:R-:W-:Y:S05]  /*0c00*/  BRA `(.L_x_231) ;  /* 0x0000013000007947 */ /* 0x000fea0003800000 */
.L_x_230:
        /* <DEDUP_REMOVED lines=19> */
.L_x_231:
[----:B------:R-:W-:Y:S02]  /*0d40*/  IADD3 R3, R8, -0x1, RZ ;  /* 0xffffffff08037810 */ /* 0x000fe40007ffe0ff */
[----:B------:R-:W-:-:S03]  /*0d50*/  MOV R5, R0 ;  /* 0x0000000000057202 */ /* 0x000fc60000000f00 */
.L_x_228:
        /* <DEDUP_REMOVED lines=66> */
.L_x_233:
[----:B------:R-:W-:Y:S05]  /*1180*/  BSYNC B0 ;  /* 0x0000000000007941 */ /* 0x000fea0003800000 */
.L_x_232:
        /* <DEDUP_REMOVED lines=77> */
.L_x_243:
        /* <DEDUP_REMOVED lines=81> */
.L_x_236:
[----:B------:R-:W-:Y:S05]  /*1b70*/  BSYNC B0 ;  /* 0x0000000000007941 */ /* 0x000fea0003800000 */
.L_x_235:
        /* <DEDUP_REMOVED lines=24> */
.L_x_241:
        /* <DEDUP_REMOVED lines=129> */
.L_x_240:
[----:B------:R-:W-:Y:S05]  /*2510*/  BSYNC B0 ;  /* 0x0000000000007941 */ /* 0x000fea0003800000 */
.L_x_239:
        /* <DEDUP_REMOVED lines=8> */
.L_x_242:
        /* <DEDUP_REMOVED lines=43> */
.L_x_238:
[----:B------:R-:W-:Y:S05]  /*2850*/  BSYNC B1 ;  /* 0x0000000000017941 */ /* 0x000fea0003800000 */
.L_x_237:
        /* <DEDUP_REMOVED lines=20> */
.L_x_234:
[----:B-1----:R-:W-:Y:S02]  /*29a0*/  MOV R7, 0x29c0 ;  /* 0x000029c000077802 */ /* 0x002fe40000000f00 */
[----:B------:R-:W-:Y:S05]  /*29b0*/  CALL.REL.NOINC `($__internal_21_$__cuda_sm70_shflsync_bfly_p) ;  /* 0x000003f000007944 */ /* 0x000fea0003c00000 */
[----:B--2---:R-:W-:Y:S01]  /*29c0*/  MOV R7, R9 ;  /* 0x0000000900077202 */ /* 0x004fe20000000f00 */
[----:B-1----:R-:W-:Y:S05]  /*29d0*/  BRA `(.L_x_243) ;  /* 0xffffec8000007947 */ /* 0x002fea000383ffff */
        .weak           $__internal_20_$__cuda_sm20_div_u64
        .type           $__internal_20_$__cuda_sm20_div_u64,@function
        .size           $__internal_20_$__cuda_sm20_div_u64,($__internal_21_$__cuda_sm70_shflsync_bfly_p - $__internal_20_$__cuda_sm20_div_u64)
$__internal_20_$__cuda_sm20_div_u64:
        /* <DEDUP_REMOVED lines=60> */
[----:B------:R-:W-:Y:S06]  /*2da0*/  RET.REL.NODEC R6 `(_ZN7cutlass13device_kernelIN5flash19FlashAttnFwdCombineIN4cute5tupleIJNS3_1CILi8EEENS5_ILi128EEEEEELi6ELi256ELi1ELb0ELb1ENS_10bfloat16_tEfNS_4arch4Sm80EEEEEvNT_6ParamsE) ;  /* 0xffffd25006007950 */ /* 0x000fec0003c3ffff */
        .weak           $__internal_21_$__cuda_sm70_shflsync_bfly_p
        .type           $__internal_21_$__cuda_sm70_shflsync_bfly_p,@function
        .size           $__internal_21_$__cuda_sm70_shflsync_bfly_p,(.L_x_1816 - $__internal_21_$__cuda_sm70_shflsync_bfly_p)
$__internal_21_$__cuda_sm70_shflsync_bfly_p:
[----:B------:R-:W-:Y:S01]  /*2db0*/  HFMA2.MMA R23, -RZ, RZ, 0, 0 ;  /* 0x00000000ff177435 */ /* 0x000fe200000001ff */
[----:B------:R-:W-:Y:S01]  /*2dc0*/  MOV R22, R7 ;  /* 0x0000000700167202 */ /* 0x000fe20000000f00 */
[----:B------:R1:W2:Y:S04]  /*2dd0*/  SHFL.BFLY PT, R9, R6, 0x10, 0x1f ;  /* 0x0e001f0006097f89 */ /* 0x0002a800000e0000 */
[----:B------:R-:W-:Y:S05]  /*2de0*/  RET.REL.NODEC R22 `(_ZN7cutlass13device_kernelIN5flash19FlashAttnFwdCombineIN4cute5tupleIJNS3_1CILi8EEENS5_ILi128EEEEEELi6ELi256ELi1ELb0ELb1ENS_10bfloat16_tEfNS_4arch4Sm80EEEEEvNT_6ParamsE) ;  /* 0xffffd21016007950 */ /* 0x000fea0003c3ffff */
.L_x_244:
        /* <DEDUP_REMOVED lines=9> */
.L_x_1816:


//--------------------- .text._ZN7cutlass13device_kernelIN5flash19FlashAttnFwdCombineIN4cute5tupleIJNS3_1CILi8EEENS5_ILi128EEEEEELi5ELi256ELi1ELb0ELb1ENS_10bfloat16_tEfNS_4arch4Sm80EEEEEvNT_6ParamsE --------------------------
	.section	.text._ZN7cutlass13device_kernelIN5flash19FlashAttnFwdCombineIN4cute5tupleIJNS3_1CILi8EEENS5_ILi128EEEEEELi5ELi256ELi1ELb0ELb1ENS_10bfloat16_tEfNS_4arch4Sm80EEEEEvNT_6ParamsE,"ax",@progbits
	.sectioninfo	@"SHI_REGISTERS=42"
	.align	128
.text._ZN7cutlass13device_kernelIN5flash19FlashAttnFwdCombineIN4cute5tupleIJNS3_1CILi8EEENS5_ILi128EEEEEELi5ELi256ELi1ELb0ELb1ENS_10bfloat16_tEfNS_4arch4Sm80EEEEEvNT_6ParamsE:
        .type           _ZN7cutlass13device_kernelIN5flash19FlashAttnFwdCombineIN4cute5tupleIJNS3_1CILi8EEENS5_ILi128EEEEEELi5ELi256ELi1ELb0ELb1ENS_10bfloat16_tEfNS_4arch4Sm80EEEEEvNT_6ParamsE,@function
        .size           _ZN7cutlass13device_kernelIN5flash19FlashAttnFwdCombineIN4cute5tupleIJNS3_1CILi8EEENS5_ILi128EEEEEELi5ELi256ELi1ELb0ELb1ENS_10bfloat16_tEfNS_4arch4Sm80EEEEEvNT_6ParamsE,(.L_x_1819 - _ZN7cutlass13device_kernelIN5flash19FlashAttnFwdCombineIN4cute5tupleIJNS3_1CILi8EEENS5_ILi128EEEEEELi5ELi256ELi1ELb0ELb1ENS_10bfloat16_tEfNS_4arch4Sm80EEEEEvNT_6ParamsE)
        .other          _ZN7cutlass13device_kernelIN5flash19FlashAttnFwdCombineIN4cute5tupleIJNS3_1CILi8EEENS5_ILi128EEEEEELi5ELi256ELi1ELb0ELb1ENS_10bfloat16_tEfNS_4arch4Sm80EEEEEvNT_6ParamsE,@"STO_CUDA_ENTRY STV_DEFAULT"
_ZN7cutlass13device_kernelIN5flash19FlashAttnFwdCombineIN4cute5tupleIJNS3_1CILi8EEENS5_ILi128EEEEEELi5ELi256ELi1ELb0ELb1ENS_10bfloat16_tEfNS_4arch4Sm80EEEEEvNT_6ParamsE:
        /* <DEDUP_REMOVED lines=51> */
.L_x_245:
        /* <DEDUP_REMOVED lines=25> */
.L_x_246:
        /* <DEDUP_REMOVED lines=101> */
.L_x_248:
        /* <DEDUP_REMOVED lines=14> */
[----:B------:R-:W-:Y:S05]  /*0bf0*/  CALL.REL.NOINC `($__internal_22_$__cuda_sm20_div_u64) ;  /* 0x00001b7000007944 */ /* 0x000fea0003c00000 */
[----:B------:R-:W-:Y:S05]  /*0c00*/  BRA `(.L_x_250) ;  /* 0x0000013000007947 */ /* 0x000fea0003800000 */
.L_x_249:
        /* <DEDUP_REMOVED lines=19> */
.L_x_250:
[----:B------:R-:W-:Y:S02]  /*0d40*/  IADD3 R3, R8, -0x1, RZ ;  /* 0xffffffff08037810 */ /* 0x000fe40007ffe0ff */
[----:B------:R-:W-:-:S03]  /*0d50*/  MOV R5, R0 ;  /* 0x0000000000057202 */ /* 0x000fc60000000f00 */
.L_x_247:
        /* <DEDUP_REMOVED lines=43> */
.L_x_252:
[----:B------:R-:W-:Y:S05]  /*1010*/  BSYNC B0 ;  /* 0x0000000000007941 */ /* 0x000fea0003800000 */
.L_x_251:
        /* <DEDUP_REMOVED lines=70> */
.L_x_262:
        /* <DEDUP_REMOVED lines=73> */
.L_x_255:
[----:B------:R-:W-:Y:S05]  /*1910*/  BSYNC B0 ;  /* 0x0000000000007941 */ /* 0x000fea0003800000 */
.L_x_254:
        /* <DEDUP_REMOVED lines=24> */
.L_x_260:
        /* <DEDUP_REMOVED lines=129> */
.L_x_259:
[----:B------:R-:W-:Y:S05]  /*22b0*/  BSYNC B0 ;  /* 0x0000000000007941 */ /* 0x000fea0003800000 */
.L_x_258:
        /* <DEDUP_REMOVED lines=8> */
.L_x_261:
        /* <DEDUP_REMOVED lines=43> */
.L_x_257:
[----:B------:R-:W-:Y:S05]  /*25f0*/  BSYNC B1 ;  /* 0x0000000000017941 */ /* 0x000fea0003800000 */
.L_x_256:
        /* <DEDUP_REMOVED lines=20> */
.L_x_253:
[----:B-1----:R-:W-:Y:S02]  /*2740*/  MOV R6, 0x2760 ;  /* 0x0000276000067802 */ /* 0x002fe40000000f00 */
[----:B--2---:R-:W-:Y:S05]  /*2750*/  CALL.REL.NOINC `($__internal_23_$__cuda_sm70_shflsync_bfly_p) ;  /* 0x000003e000007944 */ /* 0x004fea0003c00000 */
[----:B-12---:R-:W-:Y:S05]  /*2760*/  BRA `(.L_x_262) ;  /* 0xffffed1000007947 */ /* 0x006fea000383ffff */
        .weak           $__internal_22_$__cuda_sm20_div_u64
        .type           $__internal_22_$__cuda_sm20_div_u64,@function
        .size           $__internal_22_$__cuda_sm20_div_u64,($__internal_23_$__cuda_sm70_shflsync_bfly_p - $__internal_22_$__cuda_sm20_div_u64)
$__internal_22_$__cuda_sm20_div_u64:
        /* <DEDUP_REMOVED lines=60> */
[----:B------:R-:W-:Y:S06]  /*2b30*/  RET.REL.NODEC R6 `(_ZN7cutlass13device_kernelIN5flash19FlashAttnFwdCombineIN4cute5tupleIJNS3_1CILi8EEENS5_ILi128EEEEEELi5ELi256ELi1ELb0ELb1ENS_10bfloat16_tEfNS_4arch4Sm80EEEEEvNT_6ParamsE) ;  /* 0xffffd4c006007950 */ /* 0x000fec0003c3ffff */
        .weak           $__internal_23_$__cuda_sm70_shflsync_bfly_p
        .type           $__internal_23_$__cuda_sm70_shflsync_bfly_p,@function
        .size           $__internal_23_$__cuda_sm70_shflsync_bfly_p,(.L_x_1819 - $__internal_23_$__cuda_sm70_shflsync_bfly_p)
$__internal_23_$__cuda_sm70_shflsync_bfly_p:
[----:B------:R-:W-:Y:S01]  /*2b40*/  HFMA2.MMA R11, -RZ, RZ, 0, 0 ;  /* 0x00000000ff0b7435 */ /* 0x000fe200000001ff */
[----:B------:R-:W-:Y:S01]  /*2b50*/  MOV R10, R6 ;  /* 0x00000006000a7202 */ /* 0x000fe20000000f00 */
[----:B------:R1:W2:Y:S04]  /*2b60*/  SHFL.BFLY PT, R7, R0, 0x10, 0x1f ;  /* 0x0e001f0000077f89 */ /* 0x0002a800000e0000 */
[----:B------:R-:W-:Y:S05]  /*2b70*/  RET.REL.NODEC R10 `(_ZN7cutlass13device_kernelIN5flash19FlashAttnFwdCombineIN4cute5tupleIJNS3_1CILi8EEENS5_ILi128EEEEEELi5ELi256ELi1ELb0ELb1ENS_10bfloat16_tEfNS_4arch4Sm80EEEEEvNT_6ParamsE) ;  /* 0xffffd4800a007950 */ /* 0x000fea0003c3ffff */
.L_x_263:
        /* <DEDUP_REMOVED lines=16> */
.L_x_1819:


//--------------------- .text._ZN7cutlass13device_kernelIN5flash19FlashAttnFwdCombineIN4cute5tupleIJNS3_1CILi16EEENS5_ILi64EEEEEELi8ELi256ELi1ELb0ELb0ENS_10bfloat16_tEfNS_4arch4Sm90EEEEEvNT_6ParamsE --------------------------
	.section	.text._ZN7cutlass13device_kernelIN5flash19FlashAttnFwdCombineIN4cute5tupleIJNS3_1CILi16EEENS5_ILi64EEEEEELi8ELi256ELi1ELb0ELb0ENS_10bfloat16_tEfNS_4arch4Sm90EEEEEvNT_6ParamsE,"ax",@progbits
	.sectioninfo	@"SHI_REGISTERS=55"
	.align	128
.text._ZN7cutlass13device_kernelIN5flash19FlashAttnFwdCombineIN4cute5tupleIJNS3_1CILi16EEENS5_ILi64EEEEEELi8ELi256ELi1ELb0ELb0ENS_10bfloat16_tEfNS_4arch4Sm90EEEEEvNT_6ParamsE:
        .type           _ZN7cutlass13device_kernelIN5flash19FlashAttnFwdCombineIN4cute5tupleIJNS3_1CILi16EEENS5_ILi64EEEEEELi8ELi256ELi1ELb0ELb0ENS_10bfloat16_tEfNS_4arch4Sm90EEEEEvNT_6ParamsE,@function
        .size           _ZN7cutlass13device_kernelIN5flash19FlashAttnFwdCombineIN4cute5tupleIJNS3_1CILi16EEENS5_ILi64EEEEEELi8ELi256ELi1ELb0ELb0ENS_10bfloat16_tEfNS_4arch4Sm90EEEEEvNT_6ParamsE,(.L_x_1822 - _ZN7cutlass13device_kernelIN5flash19FlashAttnFwdCombineIN4cute5tupleIJNS3_1CILi16EEENS5_ILi64EEEEEELi8ELi256ELi1ELb0ELb0ENS_10bfloat16_tEfNS_4arch4Sm90EEEEEvNT_6ParamsE)
        .other          _ZN7cutlass13device_kernelIN5flash19FlashAttnFwdCombineIN4cute5tupleIJNS3_1CILi16EEENS5_ILi64EEEEEELi8ELi256ELi1ELb0ELb0ENS_10bfloat16_tEfNS_4arch4Sm90EEEEEvNT_6ParamsE,@"STO_CUDA_ENTRY STV_DEFAULT"
_ZN7cutlass13device_kernelIN5flash19FlashAttnFwdCombineIN4cute5tupleIJNS3_1CILi16EEENS5_ILi64EEEEEELi8ELi256ELi1ELb0ELb0ENS_10bfloat16_tEfNS_4arch4Sm90EEEEEvNT_6ParamsE:
        /* <DEDUP_REMOVED lines=58> */
.L_x_264:
[----:B------:R-:W-:Y:S01]  /*03a0*/  SHF.R.S32.HI R3, RZ, 0x1f, R22 ;  /* 0x0000001fff037819 */ /* 0x000fe20000011416 */
[----:B------:R-:W-:Y:S01]  /*03b0*/  BSSY B0, `(.L_x_265) ;  /* 0x0000120000007945 */ /* 0x000fe20003800000 */
[----:B-----5:R-:W-:Y:S02]  /*03c0*/  SHF.R.S32.HI R34, RZ, 0x1f, R33 ;  /* 0x0000001fff227819 */ /* 0x020fe40000011421 */
[----:B------:R-:W-:-:S04]  /*03d0*/  LEA.HI R3, R3, R22, RZ, 0x4 ;  /* 0x0000001603037211 */ /* 0x000fc800078f20ff */
[C---:B------:R-:W-:Y:S02]  /*03e0*/  LOP3.LUT R5, R3.reuse, 0xfffffff0, RZ, 0xc0, !PT ;  /* 0xfffffff003057812 */ /* 0x040fe400078ec0ff */
[----:B------:R-:W-:Y:S02]  /*03f0*/  LOP3.LUT R9, R3, 0xf0, RZ, 0xc0, !PT ;  /* 0x000000f003097812 */ /* 0x000fe400078ec0ff */
[----:B------:R-:W-:Y:S01]  /*0400*/  SHF.R.S32.HI R3, RZ, 0x4, R3 ;  /* 0x00000004ff037819 */ /* 0x000fe20000011403 */
[----:B------:R-:W-:Y:S01]  /*0410*/  IMAD.IADD R2, R22, 0x1, -R5 ;  /* 0x0000000116027824 */ /* 0x000fe200078e0a05 */
[----:B------:R-:W-:Y:S02]  /*0420*/  LOP3.LUT R22, R9, 0xf, R22, 0xf8, !PT ;  /* 0x0000000f09167812 */ /* 0x000fe400078ef816 */
[----:B------:R-:W-:Y:S01]  /*0430*/  SHF.R.U32.HI R9, RZ, 0x4, R9 ;  /* 0x00000004ff097819 */ /* 0x000fe20000011609 */
[----:B------:R-:W-:-:S03]  /*0440*/  IMAD R0, R19, 0x10, R2 ;  /* 0x0000001013007824 */ /* 0x000fc600078e0202 */
[----:B------:R-:W-:Y:S02]  /*0450*/  LOP3.LUT R9, R22, R9, RZ, 0x3c, !PT ;  /* 0x0000000916097212 */ /* 0x000fe400078e3cff */
[----:B------:R-:W-:-:S13]  /*0460*/  ISETP.GE.AND P0, PT, R0, R17, PT ;  /* 0x000000110000720c */ /* 0x000fda0003f06270 */
[----:B------:R-:W-:Y:S05]  /*0470*/  @P0 BRA `(.L_x_266) ;  /* 0x0000113000000947 */ /* 0x000fea0003800000 */
[----:B------:R-:W-:Y:S01]  /*0480*/  IMAD.MOV.U32 R4, RZ, RZ, 0x1 ;  /* 0x00000001ff047424 */ /* 0x000fe200078e00ff */
[C---:B------:R-:W-:Y:S01]  /*0490*/  IADD3 R23, R3.reuse, 0x10, RZ ;  /* 0x0000001003177810 */ /* 0x040fe20007ffe0ff */
[----:B------:R-:W-:Y:S01]  /*04a0*/  IMAD R6, R34, c[0x0][0x1c8], RZ ;  /* 0x0000720022067a24 */ /* 0x000fe200078e02ff */
[-C--:B------:R-:W-:Y:S01]  /*04b0*/  ISETP.GE.AND P6, PT, R3, R16.reuse, PT ;  /* 0x000000100300720c */ /* 0x080fe20003fc6270 */
[----:B------:R-:W-:Y:S01]  /*04c0*/  IMAD.MOV.U32 R5, RZ, RZ, R0 ;  /* 0x000000ffff057224 */ /* 0x000fe200078e0000 */
[----:B------:R-:W-:Y:S01]  /*04d0*/  ISETP.NE.AND P0, PT, R4, c[0x0][0x208], PT ;  /* 0x0000820004007a0c */ /* 0x000fe20003f05270 */
[----:B------:R-:W-:Y:S01]  /*04e0*/  IMAD.WIDE.U32 R10, R33, c[0x0][0x1c8], RZ ;  /* 0x00007200210a7a25 */ /* 0x000fe200078e00ff */
[C---:B------:R-:W-:Y:S02]  /*04f0*/  IADD3 R13, R3.reuse, 0x20, RZ ;  /* 0x00000020030d7810 */ /* 0x040fe40007ffe0ff */
[----:B------:R-:W-:Y:S01]  /*0500*/  IADD3 R21, R3, 0x40, RZ ;  /* 0x0000004003157810 */ /* 0x000fe20007ffe0ff */
[----:B------:R-:W-:Y:S01]  /*0510*/  IMAD R7, R33, c[0x0][0x1cc], R6 ;  /* 0x0000730021077a24 */ /* 0x000fe200078e0206 */
[----:B------:R-:W-:-:S02]  /*0520*/  ISETP.GE.AND P1, PT, R13, R16, PT ;  /* 0x000000100d00720c */ /* 0x000fc40003f26270 */
[----:B------:R-:W-:Y:S01]  /*0530*/  IADD3 R15, R3, 0x50, RZ ;  /* 0x00000050030f7810 */ /* 0x000fe20007ffe0ff */
[----:B------:R-:W-:Y:S01]  /*0540*/  IMAD.IADD R11, R11, 0x1, R7 ;  /* 0x000000010b0b7824 */ /* 0x000fe200078e0207 */
[-C--:B------:R-:W-:Y:S02]  /*0550*/  ISETP.GE.AND P5, PT, R21, R16.reuse, PT ;  /* 0x000000101500720c */ /* 0x080fe40003fa6270 */
[----:B------:R-:W-:Y:S01]  /*0560*/  ISETP.GE.AND P3, PT, R15, R16, PT ;  /* 0x000000100f00720c */ /* 0x000fe20003f66270 */
[----:B------:R-:W-:-:S05]  /*0570*/  @P0 IMAD.HI.U32 R4, R0, c[0x0][0x20c], RZ ;  /* 0x0000830000040a27 */ /* 0x000fca00078e00ff */
[----:B------:R-:W-:Y:S02]  /*0580*/  @P0 SHF.R.U32.HI R5, RZ, c[0x0][0x210], R4 ;  /* 0x00008400ff050a19 */ /* 0x000fe40000011604 */
[----:B------:R-:W-:Y:S02]  /*0590*/  ISETP.GE.AND P0, PT, R23, R16, PT ;  /* 0x000000101700720c */ /* 0x000fe40003f06270 */
[--C-:B------:R-:W-:Y:S01]  /*05a0*/  SHF.R.S32.HI R4, RZ, 0x1f, R5.reuse ;  /* 0x0000001fff047819 */ /* 0x100fe20000011405 */
[----:B------:R-:W-:Y:S01]  /*05b0*/  IMAD.MOV R7, RZ, RZ, -R5 ;  /* 0x000000ffff077224 */ /* 0x000fe200078e0a05 */
[----:B------:R-:W-:-:S03]  /*05c0*/  @!P5 SHF.R.S32.HI R8, RZ, 0x1f, R21 ;  /* 0x0000001fff08d819 */ /* 0x000fc60000011415 */
[----:B------:R-:W-:Y:S02]  /*05d0*/  IMAD R4, R4, c[0x0][0x1c0], RZ ;  /* 0x0000700004047a24 */ /* 0x000fe400078e02ff */
[----:B------:R-:W-:Y:S01]  /*05e0*/  IMAD R24, R7, c[0x0][0x208], R0 ;  /* 0x0000820007187a24 */ /* 0x000fe200078e0200 */
[----:B------:R-:W-:Y:S01]  /*05f0*/  @P6 MOV R0, 0xff800000 ;  /* 0xff80000000006802 */ /* 0x000fe20000000f00 */
[----:B------:R-:W-:Y:S01]  /*0600*/  IMAD.WIDE.U32 R6, R5, c[0x0][0x1c0], R10 ;  /* 0x0000700005067a25 */ /* 0x000fe200078e000a */
[----:B------:R-:W-:-:S03]  /*0610*/  IADD3 R11, R3, 0x30, RZ ;  /* 0x00000030030b7810 */ /* 0x000fc60007ffe0ff */
[----:B------:R-:W-:Y:S01]  /*0620*/  IMAD R4, R5, c[0x0][0x1c4], R4 ;  /* 0x0000710005047a24 */ /* 0x000fe200078e0204 */
[----:B------:R-:W-:Y:S01]  /*0630*/  SHF.R.S32.HI R5, RZ, 0x1f, R24 ;  /* 0x0000001fff057819 */ /* 0x000fe20000011418 */
[----:B------:R1:W-:Y:S01]  /*0640*/  @P6 STS [R9.X4], R0 ;  /* 0x0000000009006388 */ /* 0x0003e20000004800 */
[----:B------:R-:W-:Y:S01]  /*0650*/  IADD3 R24, P2, R24, R6, RZ ;  /* 0x0000000618187210 */ /* 0x000fe20007f5e0ff */
[----:B------:R-:W-:Y:S01]  /*0660*/  @!P5 IMAD R8, R8, c[0x0][0x1b8], RZ ;  /* 0x00006e000808da24 */ /* 0x000fe200078e02ff */
[----:B------:R-:W-:Y:S02]  /*0670*/  @!P6 SHF.R.S32.HI R6, RZ, 0x1f, R3 ;  /* 0x0000001fff06e819 */ /* 0x000fe40000011403 */
[----:B------:R-:W-:Y:S02]  /*0680*/  ISETP.GE.AND P4, PT, R11, R16, PT ;  /* 0x000000100b00720c */ /* 0x000fe40003f86270 */
[----:B------:R-:W-:Y:S01]  /*0690*/  IADD3.X R25, R5, R7, R4, P2, !PT ;  /* 0x0000000705197210 */ /* 0x000fe200017fe404 */
[----:B------:R-:W-:Y:S01]  /*06a0*/  @!P6 IMAD R6, R6, c[0x0][0x1b8], RZ ;  /* 0x00006e000606ea24 */ /* 0x000fe200078e02ff */
[----:B------:R-:W-:-:S03]  /*06b0*/  @!P0 SHF.R.S32.HI R4, RZ, 0x1f, R23 ;  /* 0x0000001fff048819 */ /* 0x000fc60000011417 */
[C---:B------:R-:W-:Y:S02]  /*06c0*/  @!P6 IMAD R7, R3.reuse, c[0x0][0x1bc], R6 ;  /* 0x00006f000307ea24 */ /* 0x040fe400078e0206 */
[----:B------:R-:W-:Y:S02]  /*06d0*/  @!P0 IMAD R4, R4, c[0x0][0x1b8], RZ ;  /* 0x00006e0004048a24 */ /* 0x000fe400078e02ff */
[----:B------:R-:W-:Y:S02]  /*06e0*/  @!P6 IMAD.WIDE.U32 R26, R3, c[0x0][0x1b8], R24 ;  /* 0x00006e00031aea25 */ /* 0x000fe400078e0018 */
[----:B------:R-:W-:Y:S02]  /*06f0*/  @!P4 SHF.R.S32.HI R6, RZ, 0x1f, R11 ;  /* 0x0000001fff06c819 */ /* 0x000fe4000001140b */
[----:B------:R-:W-:Y:S01]  /*0700*/  @!P0 IMAD R5, R23, c[0x0][0x1bc], R4 ;  /* 0x00006f0017058a24 */ /* 0x000fe200078e0204 */
[----:B------:R-:W-:Y:S01]  /*0710*/  @!P6 LEA R36, P2, R26, c[0x0][0x1a0], 0x2 ;  /* 0x000068001a24ea11 */ /* 0x000fe200078410ff */
[----:B------:R-:W-:Y:S01]  /*0720*/  @!P6 IMAD.IADD R4, R27, 0x1, R7 ;  /* 0x000000011b04e824 */ /* 0x000fe200078e0207 */
[----:B------:R-:W-:Y:S01]  /*0730*/  IADD3 R27, R3, 0x60, RZ ;  /* 0x00000060031b7810 */ /* 0x000fe20007ffe0ff */
[----:B------:R-:W-:Y:S01]  /*0740*/  @!P0 IMAD.WIDE.U32 R22, R23, c[0x0][0x1b8], R24 ;  /* 0x00006e0017168a25 */ /* 0x000fe200078e0018 */
[----:B-1----:R-:W-:-:S02]  /*0750*/  @!P1 SHF.R.S32.HI R0, RZ, 0x1f, R13 ;  /* 0x0000001fff009819 */ /* 0x002fc4000001140d */
[----:B------:R-:W-:Y:S01]  /*0760*/  @!P6 LEA.HI.X R37, R26, c[0x0][0x1a4], R4, 0x2, P2 ;  /* 0x000069001a25ea11 */ /* 0x000fe200010f1404 */
[----:B------:R-:W-:Y:S01]  /*0770*/  @!P0 IMAD.IADD R5, R23, 0x1, R5 ;  /* 0x0000000117058824 */ /* 0x000fe200078e0205 */
[----:B------:R-:W-:Y:S01]  /*0780*/  @!P0 LEA R30, P2, R22, c[0x0][0x1a0], 0x2 ;  /* 0x00006800161e8a11 */ /* 0x000fe200078410ff */
[----:B------:R-:W-:Y:S01]  /*0790*/  @!P1 IMAD R0, R0, c[0x0][0x1b8], RZ ;  /* 0x00006e0000009a24 */ /* 0x000fe200078e02ff */
[----:B------:R-:W-:Y:S01]  /*07a0*/  @!P3 SHF.R.S32.HI R4, RZ, 0x1f, R15 ;  /* 0x0000001fff04b819 */ /* 0x000fe2000001140f */
[----:B------:R-:W-:Y:S01]  /*07b0*/  @!P4 IMAD R6, R6, c[0x0][0x1b8], RZ ;  /* 0x00006e000606ca24 */ /* 0x000fe200078e02ff */
[----:B------:R-:W-:Y:S01]  /*07c0*/  @!P0 LEA.HI.X R31, R22, c[0x0][0x1a4], R5, 0x2, P2 ;  /* 0x00006900161f8a11 */ /* 0x000fe200010f1405 */
[----:B------:R-:W-:Y:S01]  /*07d0*/  @!P1 IMAD R0, R13, c[0x0][0x1bc], R0 ;  /* 0x00006f000d009a24 */ /* 0x000fe200078e0200 */
[----:B------:R-:W-:Y:S01]  /*07e0*/  IADD3 R7, R3, 0x90, RZ ;  /* 0x0000009003077810 */ /* 0x000fe20007ffe0ff */
[----:B------:R-:W-:-:S04]  /*07f0*/  @!P1 IMAD.WIDE.U32 R12, R13, c[0x0][0x1b8], R24 ;  /* 0x00006e000d0c9a25 */ /* 0x000fc800078e0018 */
[----:B------:R-:W-:Y:S01]  /*0800*/  @!P4 IMAD R6, R11, c[0x0][0x1bc], R6 ;  /* 0x00006f000b06ca24 */ /* 0x000fe200078e0206 */
[----:B------:R-:W-:Y:S01]  /*0810*/  @!P1 LEA R22, P2, R12, c[0x0][0x1a0], 0x2 ;  /* 0x000068000c169a11 */ /* 0x000fe200078410ff */
[----:B------:R-:W-:Y:S02]  /*0820*/  @!P1 IMAD.IADD R0, R13, 0x1, R0 ;  /* 0x000000010d009824 */ /* 0x000fe400078e0200 */
[----:B------:R-:W-:-:S03]  /*0830*/  @!P4 IMAD.WIDE.U32 R10, R11, c[0x0][0x1b8], R24 ;  /* 0x00006e000b0aca25 */ /* 0x000fc600078e0018 */
[----:B------:R-:W-:Y:S01]  /*0840*/  @!P1 LEA.HI.X R23, R12, c[0x0][0x1a4], R0, 0x2, P2 ;  /* 0x000069000c179a11 */ /* 0x000fe200010f1400 */
[----:B------:R-:W-:Y:S01]  /*0850*/  @!P4 IMAD.IADD R6, R11, 0x1, R6 ;  /* 0x000000010b06c824 */ /* 0x000fe200078e0206 */
[----:B------:R-:W-:Y:S01]  /*0860*/  @!P4 LEA R28, P2, R10, c[0x0][0x1a0], 0x2 ;  /* 0x000068000a1cca11 */ /* 0x000fe200078410ff */
[----:B------:R-:W-:Y:S01]  /*0870*/  @!P3 IMAD R4, R4, c[0x0][0x1b8], RZ ;  /* 0x00006e000404ba24 */ /* 0x000fe200078e02ff */
[----:B------:R-:W-:Y:S01]  /*0880*/  @!P3 MOV R12, R24 ;  /* 0x00000018000cb202 */ /* 0x000fe20000000f00 */
[----:B------:R-:W-:Y:S01]  /*0890*/  @!P3 IMAD.MOV.U32 R13, RZ, RZ, R25 ;  /* 0x000000ffff0db224 */ /* 0x000fe200078e0019 */
[----:B------:R-:W-:Y:S01]  /*08a0*/  @!P4 LEA.HI.X R29, R10, c[0x0][0x1a4], R6, 0x2, P2 ;  /* 0x000069000a1dca11 */ /* 0x000fe200010f1406 */
[----:B------:R-:W-:Y:S01]  /*08b0*/  @!P5 IMAD R5, R21, c[0x0][0x1bc], R8 ;  /* 0x00006f001505da24 */ /* 0x000fe200078e0208 */
[-C--:B------:R-:W-:Y:S01]  /*08c0*/  ISETP.GE.AND P2, PT, R27, R16.reuse, PT ;  /* 0x000000101b00720c */ /* 0x080fe20003f46270 */
[----:B------:R-:W-:Y:S01]  /*08d0*/  IMAD.SHL.U32 R8, R9, 0x4, RZ ;  /* 0x0000000409087824 */ /* 0x000fe200078e00ff */
[----:B------:R-:W-:Y:S01]  /*08e0*/  @P0 MOV R0, 0xff800000 ;  /* 0xff80000000000802 */ /* 0x000fe20000000f00 */
[----:B------:R-:W-:Y:S01]  /*08f0*/  @!P3 IMAD R4, R15, c[0x0][0x1bc], R4 ;  /* 0x00006f000f04ba24 */ /* 0x000fe200078e0204 */
[----:B------:R-:W-:Y:S01]  /*0900*/  IADD3 R11, R3, 0x80, RZ ;  /* 0x00000080030b7810 */ /* 0x000fe20007ffe0ff */
[----:B------:R-:W-:Y:S01]  /*0910*/  @!P3 IMAD.WIDE.U32 R14, R15, c[0x0][0x1b8], R12 ;  /* 0x00006e000f0eba25 */ /* 0x000fe200078e000c */
[----:B------:R-:W-:Y:S01]  /*0920*/  IADD3 R13, R3, 0x70, RZ ;  /* 0x00000070030d7810 */ /* 0x000fe20007ffe0ff */
[----:B------:R-:W-:Y:S01]  /*0930*/  @!PT LDS RZ, [RZ] ;  /* 0x00000000fffff984 */ /* 0x000fe20000000800 */
[----:B------:R-:W-:Y:S01]  /*0940*/  @!PT LDS RZ, [RZ] ;  /* 0x00000000fffff984 */ /* 0x000fe20000000800 */
[----:B------:R-:W-:Y:S01]  /*0950*/  @!PT LDS RZ, [RZ] ;  /* 0x00000000fffff984 */ /* 0x000fe20000000800 */
[----:B------:R1:W-:Y:S01]  /*0960*/  @!P6 LDGSTS.E.LTC128B [R8], [R36.64] ;  /* 0x000000002408efae */ /* 0x0003e2000b921964 */
[----:B------:R-:W-:Y:S01]  /*0970*/  ISETP.GE.AND P6, PT, R7, R16, PT ;  /* 0x000000100700720c */ /* 0x000fe20003fc6270 */
[----:B------:R-:W-:Y:S01]  /*0980*/  @P1 IMAD.MOV.U32 R12, RZ, RZ, -0x800000 ;  /* 0xff800000ff0c1424 */ /* 0x000fe200078e00ff */
[----:B------:R-:W-:Y:S01]  /*0990*/  @!P3 IADD3 R4, R15, R4, RZ ;  /* 0x000000040f04b210 */ /* 0x000fe20007ffe0ff */
[----:B------:R-:W-:Y:S01]  /*09a0*/  @P4 IMAD.MOV.U32 R10, RZ, RZ, -0x800000 ;  /* 0xff800000ff0a4424 */ /* 0x000fe200078e00ff */
[----:B------:R2:W-:Y:S01]  /*09b0*/  @P0 STS [R9.X4+0x400], R0 ;  /* 0x0004000009000388 */ /* 0x0005e20000004800 */
[----:B------:R-:W-:-:S03]  /*09c0*/  @!P5 IMAD.WIDE.U32 R20, R21, c[0x0][0x1b8], R24 ;  /* 0x00006e001514da25 */ /* 0x000fc600078e0018 */
[----:B------:R-:W-:Y:S01]  /*09d0*/  @!PT LDS RZ, [RZ] ;  /* 0x00000000fffff984 */ /* 0x000fe20000000800 */
[----:B------:R-:W-:Y:S01]  /*09e0*/  @!PT LDS RZ, [RZ] ;  /* 0x00000000fffff984 */ /* 0x000fe20000000800 */
[----:B------:R-:W-:Y:S01]  /*09f0*/  @!PT LDS RZ, [RZ] ;  /* 0x00000000fffff984 */ /* 0x000fe20000000800 */
[----:B------:R3:W-:Y:S01]  /*0a00*/  @!P0 LDGSTS.E.LTC128B [R8+0x400], [R30.64] ;  /* 0x004000001e088fae */ /* 0x0007e2000b921964 */
[-C--:B------:R-:W-:Y:S01]  /*0a10*/  ISETP.GE.AND P0, PT, R13, R16.reuse, PT ;  /* 0x000000100d00720c */ /* 0x080fe20003f06270 */
[----:B------:R-:W-:Y:S02]  /*0a20*/  @!P5 IMAD.IADD R5, R21, 0x1, R5 ;  /* 0x000000011505d824 */ /* 0x000fe400078e0205 */
[----:B------:R-:W-:Y:S04]  /*0a30*/  @P1 STS [R9.X4+0x800], R12 ;  /* 0x0008000c09001388 */ /* 0x000fe80000004800 */
[----:B------:R-:W-:Y:S01]  /*0a40*/  @!PT LDS RZ, [RZ] ;  /* 0x00000000fffff984 */ /* 0x000fe20000000800 */
[----:B------:R-:W-:Y:S01]  /*0a50*/  @!PT LDS RZ, [RZ] ;  /* 0x00000000fffff984 */ /* 0x000fe20000000800 */
[----:B------:R-:W-:Y:S01]  /*0a60*/  @!PT LDS RZ, [RZ] ;  /* 0x00000000fffff984 */ /* 0x000fe20000000800 */
[----:B------:R4:W-:Y:S01]  /*0a70*/  @!P1 LDGSTS.E.LTC128B [R8+0x800], [R22.64] ;  /* 0x0080000016089fae */ /* 0x0009e2000b921964 */
[----:B------:R-:W-:-:S03]  /*0a80*/  ISETP.GE.AND P1, PT, R11, R16, PT ;  /* 0x000000100b00720c */ /* 0x000fc60003f26270 */
[----:B------:R5:W-:Y:S02]  /*0a90*/  @P4 STS [R9.X4+0xc00], R10 ;  /* 0x000c000a09004388 */ /* 0x000be40000004800 */
[----:B------:R-:W-:Y:S02]  /*0aa0*/  @!P0 SHF.R.S32.HI R6, RZ, 0x1f, R13 ;  /* 0x0000001fff068819 */ /* 0x000fe4000001140d */
[----:B------:R-:W-:Y:S01]  /*0ab0*/  @!PT LDS RZ, [RZ] ;  /* 0x00000000fffff984 */ /* 0x000fe20000000800 */
[----:B------:R-:W-:Y:S01]  /*0ac0*/  @!PT LDS RZ, [RZ] ;  /* 0x00000000fffff984 */ /* 0x000fe20000000800 */
[----:B------:R-:W-:Y:S01]  /*0ad0*/  @!PT LDS RZ, [RZ] ;  /* 0x00000000fffff984 */ /* 0x000fe20000000800 */
[----:B------:R1:W-:Y:S03]  /*0ae0*/  @!P4 LDGSTS.E.LTC128B [R8+0xc00], [R28.64] ;  /* 0x00c000001c08cfae */ /* 0x0003e6000b921964 */
[----:B------:R-:W-:Y:S01]  /*0af0*/  @!P0 IMAD R6, R6, c[0x0][0x1b8], RZ ;  /* 0x00006e0006068a24 */ /* 0x000fe200078e02ff */
[----:B--2---:R-:W-:-:S03]  /*0b00*/  @!P2 SHF.R.S32.HI R0, RZ, 0x1f, R27 ;  /* 0x0000001fff00a819 */ /* 0x004fc6000001141b */
[----:B------:R-:W-:Y:S02]  /*0b10*/  @!P0 IMAD R6, R13, c[0x0][0x1bc], R6 ;  /* 0x00006f000d068a24 */ /* 0x000fe400078e0206 */
[----:B------:R-:W-:Y:S01]  /*0b20*/  @!P2 IMAD R0, R0, c[0x0][0x1b8], RZ ;  /* 0x00006e000000aa24 */ /* 0x000fe200078e02ff */
[----:B---3--:R-:W-:Y:S01]  /*0b30*/  @!P6 MOV R30, R24 ;  /* 0x00000018001ee202 */ /* 0x008fe20000000f00 */
[--C-:B------:R-:W-:Y:S02]  /*0b40*/  @!P6 IMAD.MOV.U32 R31, RZ, RZ, R25.reuse ;  /* 0x000000ffff1fe224 */ /* 0x100fe400078e0019 */
[C---:B------:R-:W-:Y:S02]  /*0b50*/  @!P2 IMAD R0, R27.reuse, c[0x0][0x1bc], R0 ;  /* 0x00006f001b00aa24 */ /* 0x040fe400078e0200 */
[----:B------:R-:W-:Y:S01]  /*0b60*/  @!P2 IMAD.WIDE.U32 R26, R27, c[0x0][0x1b8], R24 ;  /* 0x00006e001b1aaa25 */ /* 0x000fe200078e0018 */
[----:B----4-:R-:W-:-:S03]  /*0b70*/  @!P5 LEA R22, P4, R20, c[0x0][0x1a0], 0x2 ;  /* 0x000068001416da11 */ /* 0x010fc600078810ff */
[----:B------:R-:W-:Y:S01]  /*0b80*/  @!P2 IMAD.IADD R0, R27, 0x1, R0 ;  /* 0x000000011b00a824 */ /* 0x000fe200078e0200 */
[----:B-----5:R-:W-:Y:S01]  /*0b90*/  @!P1 SHF.R.S32.HI R10, RZ, 0x1f, R11 ;  /* 0x0000001fff0a9819 */ /* 0x020fe2000001140b */
[----:B------:R-:W-:Y:S01]  /*0ba0*/  @!P0 IMAD.WIDE.U32 R12, R13, c[0x0][0x1b8], R24 ;  /* 0x00006e000d0c8a25 */ /* 0x000fe200078e0018 */
[----:B------:R-:W-:Y:S02]  /*0bb0*/  @!P5 LEA.HI.X R23, R20, c[0x0][0x1a4], R5, 0x2, P4 ;  /* 0x000069001417da11 */ /* 0x000fe400020f1405 */
[C---:B------:R-:W-:Y:S01]  /*0bc0*/  @!P3 LEA R20, P4, R14.reuse, c[0x0][0x1a0], 0x2 ;  /* 0x000068000e14ba11 */ /* 0x040fe200078810ff */
[----:B------:R-:W-:Y:S01]  /*0bd0*/  @!P6 IMAD.WIDE.U32 R30, R7, c[0x0][0x1b8], R30 ;  /* 0x00006e00071eea25 */ /* 0x000fe200078e001e */
[----:B-1----:R-:W-:Y:S02]  /*0be0*/  IADD3 R29, R3, 0xb0, RZ ;  /* 0x000000b0031d7810 */ /* 0x002fe40007ffe0ff */
[----:B------:R-:W-:Y:S01]  /*0bf0*/  @!P3 LEA.HI.X R21, R14, c[0x0][0x1a4], R4, 0x2, P4 ;  /* 0x000069000e15ba11 */ /* 0x000fe200020f1404 */
[----:B------:R-:W-:Y:S01]  /*0c00*/  @!P0 IMAD.IADD R6, R13, 0x1, R6 ;  /* 0x000000010d068824 */ /* 0x000fe200078e0206 */
[----:B------:R-:W-:Y:S01]  /*0c10*/  @!P6 SHF.R.S32.HI R4, RZ, 0x1f, R7 ;  /* 0x0000001fff04e819 */ /* 0x000fe20000011407 */
[----:B------:R-:W-:Y:S01]  /*0c20*/  @!P1 IMAD R10, R10, c[0x0][0x1b8], RZ ;  /* 0x00006e000a0a9a24 */ /* 0x000fe200078e02ff */
[----:B------:R-:W-:Y:S01]  /*0c30*/  @!P2 LEA R14, P4, R26, c[0x0][0x1a0], 0x2 ;  /* 0x000068001a0eaa11 */ /* 0x000fe200078810ff */
[----:B------:R-:W-:Y:S01]  /*0c40*/  @P2 IMAD.MOV.U32 R28, RZ, RZ, -0x800000 ;  /* 0xff800000ff1c2424 */ /* 0x000fe200078e00ff */
[----:B------:R-:W-:Y:S01]  /*0c50*/  IADD3 R13, R3, 0xd0, RZ ;  /* 0x000000d0030d7810 */ /* 0x000fe20007ffe0ff */
[----:B------:R-:W-:Y:S01]  /*0c60*/  @!P6 IMAD R4, R4, c[0x0][0x1b8], RZ ;  /* 0x00006e000404ea24 */ /* 0x000fe200078e02ff */
[----:B------:R-:W-:Y:S01]  /*0c70*/  @!P2 LEA.HI.X R15, R26, c[0x0][0x1a4], R0, 0x2, P4 ;  /* 0x000069001a0faa11 */ /* 0x000fe200020f1400 */
[----:B------:R-:W-:Y:S01]  /*0c80*/  @P5 IMAD.MOV.U32 R0, RZ, RZ, -0x800000 ;  /* 0xff800000ff005424 */ /* 0x000fe200078e00ff */
[C---:B------:R-:W-:Y:S01]  /*0c90*/  @!P0 LEA R26, P4, R12.reuse, c[0x0][0x1a0], 0x2 ;  /* 0x000068000c1a8a11 */ /* 0x040fe200078810ff */
[----:B------:R-:W-:Y:S01]  /*0ca0*/  @!P6 IMAD R4, R7, c[0x0][0x1bc], R4 ;  /* 0x00006f000704ea24 */ /* 0x000fe200078e0204 */
[----:B------:R-:W-:Y:S01]  /*0cb0*/  IADD3 R7, R3, 0xa0, RZ ;  /* 0x000000a003077810 */ /* 0x000fe20007ffe0ff */
[----:B------:R-:W-:Y:S01]  /*0cc0*/  @!P1 IMAD R5, R11, c[0x0][0x1bc], R10 ;  /* 0x00006f000b059a24 */ /* 0x000fe200078e020a */
[----:B------:R1:W-:Y:S01]  /*0cd0*/  @P5 STS [R9.X4+0x1000], R0 ;  /* 0x0010000009005388 */ /* 0x0003e20000004800 */
[----:B------:R-:W-:Y:S01]  /*0ce0*/  @!P0 LEA.HI.X R27, R12, c[0x0][0x1a4], R6, 0x2, P4 ;  /* 0x000069000c1b8a11 */ /* 0x000fe200020f1406 */
[----:B------:R-:W-:Y:S01]  /*0cf0*/  @P3 IMAD.MOV.U32 R6, RZ, RZ, -0x800000 ;  /* 0xff800000ff063424 */ /* 0x000fe200078e00ff */
[-C--:B------:R-:W-:Y:S01]  /*0d00*/  ISETP.GE.AND P4, PT, R29, R16.reuse, PT ;  /* 0x000000101d00720c */ /* 0x080fe20003f86270 */
[----:B------:R-:W-:Y:S01]  /*0d10*/  @!PT LDS RZ, [RZ] ;  /* 0x00000000fffff984 */ /* 0x000fe20000000800 */
[----:B------:R-:W-:Y:S01]  /*0d20*/  @!PT LDS RZ, [RZ] ;  /* 0x00000000fffff984 */ /* 0x000fe20000000800 */
[----:B------:R-:W-:Y:S01]  /*0d30*/  @!PT LDS RZ, [RZ] ;  /* 0x00000000fffff984 */ /* 0x000fe20000000800 */
[----:B------:R2:W-:Y:S01]  /*0d40*/  @!P5 LDGSTS.E.LTC128B [R8+0x1000], [R22.64] ;  /* 0x010000001608dfae */ /* 0x0005e2000b921964 */
[----:B------:R-:W-:Y:S01]  /*0d50*/  ISETP.GE.AND P5, PT, R7, R16, PT ;  /* 0x000000100700720c */ /* 0x000fe20003fa6270 */
[----:B------:R-:W-:Y:S01]  /*0d60*/  @!P1 IMAD.WIDE.U32 R10, R11, c[0x0][0x1b8], R24 ;  /* 0x00006e000b0a9a25 */ /* 0x000fe200078e0018 */
[----:B------:R-:W-:Y:S01]  /*0d70*/  @P0 MOV R12, 0xff800000 ;  /* 0xff800000000c0802 */ /* 0x000fe20000000f00 */
[----:B------:R3:W-:Y:S02]  /*0d80*/  @P3 STS [R9.X4+0x1400], R6 ;  /* 0x0014000609003388 */ /* 0x0007e40000004800 */
[----:B------:R-:W-:-:S02]  /*0d90*/  @!P1 IMAD.IADD R5, R11, 0x1, R5 ;  /* 0x000000010b059824 */ /* 0x000fc400078e0205 */
[----:B------:R-:W-:Y:S01]  /*0da0*/  @!PT LDS RZ, [RZ] ;  /* 0x00000000fffff984 */ /* 0x000fe20000000800 */
[----:B------:R-:W-:Y:S01]  /*0db0*/  @!PT LDS RZ, [RZ] ;  /* 0x00000000fffff984 */ /* 0x000fe20000000800 */
[----:B------:R-:W-:Y:S01]  /*0dc0*/  @!PT LDS RZ, [RZ] ;  /* 0x00000000fffff984 */ /* 0x000fe20000000800 */
[----:B------:R4:W-:Y:S01]  /*0dd0*/  @!P3 LDGSTS.E.LTC128B [R8+0x1400], [R20.64] ;  /* 0x014000001408bfae */ /* 0x0009e2000b921964 */
[----:B------:R-:W-:-:S03]  /*0de0*/  @!P6 IMAD.IADD R11, R31, 0x1, R4 ;  /* 0x000000011f0be824 */ /* 0x000fc600078e0204 */
[----:B------:R-:W-:Y:S04]  /*0df0*/  @P2 STS [R9.X4+0x1800], R28 ;  /* 0x0018001c09002388 */ /* 0x000fe80000004800 */
[----:B------:R-:W-:Y:S01]  /*0e00*/  @!PT LDS RZ, [RZ] ;  /* 0x00000000fffff984 */ /* 0x000fe20000000800 */
[----:B------:R-:W-:Y:S01]  /*0e10*/  @!PT LDS RZ, [RZ] ;  /* 0x00000000fffff984 */ /* 0x000fe20000000800 */
[----:B------:R-:W-:Y:S01]  /*0e20*/  @!PT LDS RZ, [RZ] ;  /* 0x00000000fffff984 */ /* 0x000fe20000000800 */
[----:B------:R5:W-:Y:S01]  /*0e30*/  @!P2 LDGSTS.E.LTC128B [R8+0x1800], [R14.64] ;  /* 0x018000000e08afae */ /* 0x000be2000b921964 */
[----:B------:R-:W-:-:S03]  /*0e40*/  ISETP.GE.AND P2, PT, R13, R16, PT ;  /* 0x000000100d00720c */ /* 0x000fc60003f46270 */
[----:B------:R5:W-:Y:S01]  /*0e50*/  @P0 STS [R9.X4+0x1c00], R12 ;  /* 0x001c000c09000388 */ /* 0x000be20000004800 */
[----:B-1----:R-:W-:-:S03]  /*0e60*/  @P1 IMAD.MOV.U32 R0, RZ, RZ, -0x800000 ;  /* 0xff800000ff001424 */ /* 0x002fc600078e00ff */
[----:B------:R-:W-:Y:S01]  /*0e70*/  @!PT LDS RZ, [RZ] ;  /* 0x00000000fffff984 */ /* 0x000fe20000000800 */
[----:B------:R-:W-:Y:S01]  /*0e80*/  @!PT LDS RZ, [RZ] ;  /* 0x00000000fffff984 */ /* 0x000fe20000000800 */
[----:B------:R-:W-:Y:S01]  /*0e90*/  @!PT LDS RZ, [RZ] ;  /* 0x00000000fffff984 */ /* 0x000fe20000000800 */
[----:B------:R1:W-:Y:S01]  /*0ea0*/  @!P0 LDGSTS.E.LTC128B [R8+0x1c00], [R26.64] ;  /* 0x01c000001a088fae */ /* 0x0003e2000b921964 */
[----:B--2---:R-:W-:-:S03]  /*0eb0*/  IADD3 R23, R3, 0xc0, RZ ;  /* 0x000000c003177810 */ /* 0x004fc60007ffe0ff */
[----:B------:R2:W-:Y:S01]  /*0ec0*/  @P1 STS [R9.X4+0x2000], R0 ;  /* 0x0020000009001388 */ /* 0x0005e20000004800 */
[----:B---3--:R-:W-:Y:S02]  /*0ed0*/  @!P5 SHF.R.S32.HI R6, RZ, 0x1f, R7 ;  /* 0x0000001fff06d819 */ /* 0x008fe40000011407 */
[----:B------:R-:W-:-:S03]  /*0ee0*/  ISETP.GE.AND P3, PT, R23, R16, PT ;  /* 0x000000101700720c */ /* 0x000fc60003f66270 */
[----:B------:R-:W-:Y:S01]  /*0ef0*/  @!P5 IMAD R6, R6, c[0x0][0x1b8], RZ ;  /* 0x00006e000606da24 */ /* 0x000fe200078e02ff */
[----:B----4-:R-:W-:-:S03]  /*0f00*/  @!P1 LEA R20, P0, R10, c[0x0][0x1a0], 0x2 ;  /* 0x000068000a149a11 */ /* 0x010fc600078010ff */
[----:B------:R-:W-:Y:S01]  /*0f10*/  @!P5 IMAD R6, R7, c[0x0][0x1bc], R6 ;  /* 0x00006f000706da24 */ /* 0x000fe200078e0206 */
[----:B------:R-:W-:Y:S02]  /*0f20*/  @!P1 LEA.HI.X R21, R10, c[0x0][0x1a4], R5, 0x2, P0 ;  /* 0x000069000a159a11 */ /* 0x000fe400000f1405 */
[----:B------:R-:W-:Y:S02]  /*0f30*/  @!P4 SHF.R.S32.HI R5, RZ, 0x1f, R29 ;  /* 0x0000001fff05c819 */ /* 0x000fe4000001141d */
[----:B-----5:R-:W-:Y:S01]  /*0f40*/  @!P5 MOV R15, R25 ;  /* 0x00000019000fd202 */ /* 0x020fe20000000f00 */
[----:B------:R-:W-:Y:S01]  /*0f50*/  @!P5 IMAD.MOV.U32 R14, RZ, RZ, R24 ;  /* 0x000000ffff0ed224 */ /* 0x000fe200078e0018 */
[----:B------:R-:W-:Y:S01]  /*0f60*/  @!PT LDS RZ, [RZ] ;  /* 0x00000000fffff984 */ /* 0x000fe20000000800 */
[----:B------:R-:W-:Y:S01]  /*0f70*/  @!PT LDS RZ, [RZ] ;  /* 0x00000000fffff984 */ /* 0x000fe20000000800 */
[----:B------:R-:W-:Y:S01]  /*0f80*/  @!PT LDS RZ, [RZ] ;  /* 0x00000000fffff984 */ /* 0x000fe20000000800 */
[----:B------:R3:W-:Y:S01]  /*0f90*/  @!P1 LDGSTS.E.LTC128B [R8+0x2000], [R20.64] ;  /* 0x0200000014089fae */ /* 0x0007e2000b921964 */
[----:B------:R-:W-:Y:S01]  /*0fa0*/  @!P4 IMAD R12, R5, c[0x0][0x1b8], RZ ;  /* 0x00006e00050cca24 */ /* 0x000fe200078e02ff */
[----:B------:R-:W-:Y:S01]  /*0fb0*/  @!P2 SHF.R.S32.HI R5, RZ, 0x1f, R13 ;  /* 0x0000001fff05a819 */ /* 0x000fe2000001140d */
[----:B------:R-:W-:Y:S01]  /*0fc0*/  @!P5 IMAD.WIDE.U32 R14, R7, c[0x0][0x1b8], R14 ;  /* 0x00006e00070eda25 */ /* 0x000fe200078e000e */
[----:B------:R-:W-:-:S02]  /*0fd0*/  IADD3 R7, R3, 0xe0, RZ ;  /* 0x000000e003077810 */ /* 0x000fc40007ffe0ff */
[C---:B-1----:R-:W-:Y:S01]  /*0fe0*/  @!P6 LEA R26, P0, R30.reuse, c[0x0][0x1a0], 0x2 ;  /* 0x000068001e1aea11 */ /* 0x042fe200078010ff */
[----:B------:R-:W-:Y:S01]  /*0ff0*/  @!P4 IMAD R12, R29, c[0x0][0x1bc], R12 ;  /* 0x00006f001d0cca24 */ /* 0x000fe200078e020c */
[----:B------:R-:W-:Y:S01]  /*1000*/  ISETP.GE.AND P1, PT, R7, R16, PT ;  /* 0x000000100700720c */ /* 0x000fe20003f26270 */
[----:B--2---:R-:W-:Y:S01]  /*1010*/  @!P2 IMAD R0, R5, c[0x0][0x1b8], RZ ;  /* 0x00006e000500aa24 */ /* 0x004fe200078e02ff */
[----:B------:R-:W-:Y:S02]  /*1020*/  @!P3 SHF.R.S32.HI R10, RZ, 0x1f, R23 ;  /* 0x0000001fff0ab819 */ /* 0x000fe40000011417 */
[----:B------:R-:W-:Y:S01]  /*1030*/  @!P6 LEA.HI.X R27, R30, c[0x0][0x1a4], R11, 0x2, P0 ;  /* 0x000069001e1bea11 */ /* 0x000fe200000f140b */
[----:B------:R-:W-:Y:S01]  /*1040*/  @!P2 IMAD R0, R13, c[0x0][0x1bc], R0 ;  /* 0x00006f000d00aa24 */ /* 0x000fe200078e0200 */
[----:B------:R-:W-:Y:S01]  /*1050*/  @!P5 IADD3 R5, R15, R6, RZ ;  /* 0x000000060f05d210 */ /* 0x000fe20007ffe0ff */
[----:B------:R-:W-:Y:S01]  /*1060*/  @!P3 IMAD R10, R10, c[0x0][0x1b8], RZ ;  /* 0x00006e000a0aba24 */ /* 0x000fe200078e02ff */
[----:B------:R-:W-:Y:S01]  /*1070*/  @!P5 LEA R4, P0, R14, c[0x0][0x1a0], 0x2 ;  /* 0x000068000e04da11 */ /* 0x000fe200078010ff */
[----:B------:R-:W-:-:S02]  /*1080*/  @!P2 IMAD.MOV.U32 R15, RZ, RZ, R25 ;  /* 0x000000ffff0fa224 */ /* 0x000fc400078e0019 */
[----:B------:R-:W-:Y:S01]  /*1090*/  @!P3 IMAD R10, R23, c[0x0][0x1bc], R10 ;  /* 0x00006f00170aba24 */ /* 0x000fe200078e020a */
[----:B------:R-:W-:Y:S01]  /*10a0*/  @!P5 LEA.HI.X R5, R14, c[0x0][0x1a4], R5, 0x2, P0 ;  /* 0x000069000e05da11 */ /* 0x000fe200000f1405 */
[--C-:B------:R-:W-:Y:S01]  /*10b0*/  @!P1 IMAD.MOV.U32 R22, RZ, RZ, R24.reuse ;  /* 0x000000ffff169224 */ /* 0x100fe200078e0018 */
[----:B------:R-:W-:Y:S01]  /*10c0*/  @!P2 MOV R14, R24 ;  /* 0x00000018000ea202 */ /* 0x000fe20000000f00 */
[----:B------:R-:W-:Y:S01]  /*10d0*/  @P2 IMAD.MOV.U32 R30, RZ, RZ, -0x800000 ;  /* 0xff800000ff1e2424 */ /* 0x000fe200078e00ff */
[----:B------:R-:W-:Y:S01]  /*10e0*/  @!P1 SHF.R.S32.HI R6, RZ, 0x1f, R7 ;  /* 0x0000001fff069819 */ /* 0x000fe20000011407 */
[----:B---3--:R-:W-:Y:S02]  /*10f0*/  @!P4 IMAD.MOV.U32 R20, RZ, RZ, R24 ;  /* 0x000000ffff14c224 */ /* 0x008fe400078e0018 */
[----:B------:R-:W-:Y:S02]  /*1100*/  @!P4 IMAD.MOV.U32 R21, RZ, RZ, R25 ;  /* 0x000000ffff15c224 */ /* 0x000fe400078e0019 */
[----:B------:R-:W-:-:S04]  /*1110*/  @!P2 IMAD.WIDE.U32 R14, R13, c[0x0][0x1b8], R14 ;  /* 0x00006e000d0eaa25 */ /* 0x000fc800078e000e */
[----:B------:R-:W-:-:S04]  /*1120*/  @!P4 IMAD.WIDE.U32 R28, R29, c[0x0][0x1b8], R20 ;  /* 0x00006e001d1cca25 */ /* 0x000fc800078e0014 */
[----:B------:R-:W-:Y:S02]  /*1130*/  @!P3 IMAD.MOV.U32 R20, RZ, RZ, R24 ;  /* 0x000000ffff14b224 */ /* 0x000fe400078e0018 */
[----:B------:R-:W-:Y:S02]  /*1140*/  @!P3 IMAD.MOV.U32 R21, RZ, RZ, R25 ;  /* 0x000000ffff15b224 */ /* 0x000fe400078e0019 */
[----:B------:R-:W-:Y:S01]  /*1150*/  @!P4 IMAD.IADD R11, R29, 0x1, R12 ;  /* 0x000000011d0bc824 */ /* 0x000fe200078e020c */
[C---:B------:R-:W-:Y:S01]  /*1160*/  @!P4 LEA R12, P0, R28.reuse, c[0x0][0x1a0], 0x2 ;  /* 0x000068001c0cca11 */ /* 0x040fe200078010ff */
[----:B------:R-:W-:Y:S01]  /*1170*/  @!P3 IMAD.WIDE.U32 R20, R23, c[0x0][0x1b8], R20 ;  /* 0x00006e001714ba25 */ /* 0x000fe200078e0014 */
[----:B------:R-:W-:Y:S02]  /*1180*/  @!P1 MOV R23, R25 ;  /* 0x0000001900179202 */ /* 0x000fe40000000f00 */
[----:B------:R-:W-:Y:S01]  /*1190*/  @!P4 LEA.HI.X R13, R28, c[0x0][0x1a4], R11, 0x2, P0 ;  /* 0x000069001c0dca11 */ /* 0x000fe200000f140b */
[----:B------:R-:W-:-:S02]  /*11a0*/  @!P1 IMAD R6, R6, c[0x0][0x1b8], RZ ;  /* 0x00006e0006069a24 */ /* 0x000fc400078e02ff */
[----:B------:R-:W-:Y:S01]  /*11b0*/  @!P3 IMAD.IADD R11, R21, 0x1, R10 ;  /* 0x00000001150bb824 */ /* 0x000fe200078e020a */
[C---:B------:R-:W-:Y:S01]  /*11c0*/  @!P3 LEA R10, P0, R20.reuse, c[0x0][0x1a0], 0x2 ;  /* 0x00006800140aba11 */ /* 0x040fe200078010ff */
[C---:B------:R-:W-:Y:S02]  /*11d0*/  @!P1 IMAD R6, R7.reuse, c[0x0][0x1bc], R6 ;  /* 0x00006f0007069a24 */ /* 0x040fe400078e0206 */
[----:B------:R-:W-:Y:S01]  /*11e0*/  @!P1 IMAD.WIDE.U32 R22, R7, c[0x0][0x1b8], R22 ;  /* 0x00006e0007169a25 */ /* 0x000fe200078e0016 */
[----:B------:R-:W-:Y:S02]  /*11f0*/  @!P3 LEA.HI.X R11, R20, c[0x0][0x1a4], R11, 0x2, P0 ;  /* 0x00006900140bba11 */ /* 0x000fe400000f140b */
[----:B------:R-:W-:Y:S01]  /*1200*/  @!P2 LEA R20, P0, R14, c[0x0][0x1a0], 0x2 ;  /* 0x000068000e14aa11 */ /* 0x000fe200078010ff */
[----:B------:R-:W-:Y:S02]  /*1210*/  @!P2 IMAD.IADD R7, R15, 0x1, R0 ;  /* 0x000000010f07a824 */ /* 0x000fe400078e0200 */
[----:B------:R-:W-:-:S03]  /*1220*/  @P6 IMAD.MOV.U32 R0, RZ, RZ, -0x800000 ;  /* 0xff800000ff006424 */ /* 0x000fc600078e00ff */
[----:B------:R-:W-:Y:S01]  /*1230*/  @!P2 LEA.HI.X R21, R14, c[0x0][0x1a4], R7, 0x2, P0 ;  /* 0x000069000e15aa11 */ /* 0x000fe200000f1407 */
[----:B------:R-:W-:Y:S01]  /*1240*/  @!P1 IMAD.IADD R7, R23, 0x1, R6 ;  /* 0x0000000117079824 */ /* 0x000fe200078e0206 */
[C---:B------:R-:W-:Y:S01]  /*1250*/  @!P1 LEA R28, P0, R22.reuse, c[0x0][0x1a0], 0x2 ;  /* 0x00006800161c9a11 */ /* 0x040fe200078010ff */
[----:B------:R-:W-:Y:S01]  /*1260*/  @P4 IMAD.MOV.U32 R14, RZ, RZ, -0x800000 ;  /* 0xff800000ff0e4424 */ /* 0x000fe200078e00ff */
[----:B------:R-:W-:Y:S01]  /*1270*/  @P5 MOV R6, 0xff800000 ;  /* 0xff80000000065802 */ /* 0x000fe20000000f00 */
[----:B------:R1:W-:Y:S01]  /*1280*/  @P6 STS [R9.X4+0x2400], R0 ;  /* 0x0024000009006388 */ /* 0x0003e20000004800 */
[----:B------:R-:W-:Y:S01]  /*1290*/  @!P1 LEA.HI.X R29, R22, c[0x0][0x1a4], R7, 0x2, P0 ;  /* 0x00006900161d9a11 */ /* 0x000fe200000f1407 */
[----:B------:R-:W-:Y:S01]  /*12a0*/  @P3 IMAD.MOV.U32 R22, RZ, RZ, -0x800000 ;  /* 0xff800000ff163424 */ /* 0x000fe200078e00ff */
[----:B------:R-:W-:Y:S01]  /*12b0*/  IADD3 R7, R3, 0xf0, RZ ;  /* 0x000000f003077810 */ /* 0x000fe20007ffe0ff */
[----:B------:R-:W-:Y:S01]  /*12c0*/  @!PT LDS RZ, [RZ] ;  /* 0x00000000fffff984 */ /* 0x000fe20000000800 */
[----:B------:R-:W-:Y:S01]  /*12d0*/  @!PT LDS RZ, [RZ] ;  /* 0x00000000fffff984 */ /* 0x000fe20000000800 */
[----:B------:R-:W-:Y:S01]  /*12e0*/  @!PT LDS RZ, [RZ] ;  /* 0x00000000fffff984 */ /* 0x000fe20000000800 */
[----:B------:R2:W-:Y:S03]  /*12f0*/  @!P6 LDGSTS.E.LTC128B [R8+0x2400], [R26.64] ;  /* 0x024000001a08efae */ /* 0x0005e6000b921964 */
[----:B------:R-:W-:Y:S01]  /*1300*/  ISETP.GE.AND P0, PT, R7, R16, PT ;  /* 0x000000100700720c */ /* 0x000fe20003f06270 */
        /* <DEDUP_REMOVED lines=11> */
[----:B-1----:R-:W-:-:S03]  /*13c0*/  @P0 IMAD.MOV.U32 R0, RZ, RZ, -0x800000 ;  /* 0xff800000ff000424 */ /* 0x002fc600078e00ff */
[----:B------:R-:W-:Y:S01]  /*13d0*/  @!PT LDS RZ, [RZ] ;  /* 0x00000000fffff984 */ /* 0x000fe20000000800 */
[----:B------:R-:W-:Y:S01]  /*13e0*/  @!PT LDS RZ, [RZ] ;  /* 0x00000000fffff984 */ /* 0x000fe20000000800 */
[----:B------:R-:W-:Y:S01]  /*13f0*/  @!PT LDS RZ, [RZ] ;  /* 0x00000000fffff984 */ /* 0x000fe20000000800 */
[----:B------:R2:W-:Y:S04]  /*1400*/  @!P3 LDGSTS.E.LTC128B [R8+0x3000], [R10.64] ;  /* 0x030000000a08bfae */ /* 0x0005e8000b921964 */
[----:B------:R2:W-:Y:S01]  /*1410*/  @P2 STS [R9.X4+0x3400], R30 ;  /* 0x0034001e09002388 */ /* 0x0005e20000004800 */
[----:B---3--:R-:W-:-:S03]  /*1420*/  @P1 MOV R6, 0xff800000 ;  /* 0xff80000000061802 */ /* 0x008fc60000000f00 */
        /* <DEDUP_REMOVED lines=11> */
[----:B--2---:R-:W-:Y:S02]  /*14e0*/  SHF.R.S32.HI R0, RZ, 0x1f, R7 ;  /* 0x0000001fff007819 */ /* 0x004fe40000011407 */
[----:B------:R-:W-:-:S02]  /*14f0*/  MOV R4, R24 ;  /* 0x0000001800047202 */ /* 0x000fc40000000f00 */
[----:B------:R-:W-:Y:S01]  /*1500*/  MOV R5, R25 ;  /* 0x0000001900057202 */ /* 0x000fe20000000f00 */
[----:B------:R-:W-:-:S04]  /*1510*/  IMAD R0, R0, c[0x0][0x1b8], RZ ;  /* 0x00006e0000007a24 */ /* 0x000fc800078e02ff */
        /* <DEDUP_REMOVED lines=9> */
.L_x_266:
[----:B------:R-:W-:Y:S05]  /*15b0*/  BSYNC B0 ;  /* 0x0000000000007941 */ /* 0x000fea0003800000 */
.L_x_265:
[----:B--2---:R-:W-:Y:S01]  /*15c0*/  IMAD.MOV.U32 R0, RZ, RZ, 0x1 ;  /* 0x00000001ff007424 */ /* 0x004fe200078e00ff */
[----:B------:R-:W0:Y:S01]  /*15d0*/  LDGDEPBAR ;  /* 0x00000000000079af */ /* 0x000e220000000000 */
[----:B-1----:R-:W-:Y:S02]  /*15e0*/  IMAD R6, R19, 0x10, R3 ;  /* 0x0000001013067824 */ /* 0x002fe400078e0203 */
[----:B------:R-:W-:Y:S01]  /*15f0*/  IMAD.SHL.U32 R4, R18, 0x40, RZ ;  /* 0x0000004012047824 */ /* 0x000fe200078e00ff */
[----:B------:R-:W-:Y:S01]  /*1600*/  ISETP.NE.AND P1, PT, R0, c[0x0][0x208], PT ;  /* 0x0000820000007a0c */ /* 0x000fe20003f25270 */
[----:B------:R-:W-:Y:S01]  /*1610*/  IMAD R8, R34, c[0x0][0x198], RZ ;  /* 0x0000660022087a24 */ /* 0x000fe200078e02ff */
[----:B------:R-:W-:Y:S01]  /*1620*/  ISETP.GE.AND P0, PT, R6, R17, PT ;  /* 0x000000110600720c */ /* 0x000fe20003f06270 */
[----:B------:R-:W-:Y:S01]  /*1630*/  IMAD.MOV.U32 R0, RZ, RZ, R6 ;  /* 0x000000ffff007224 */ /* 0x000fe200078e0006 */
[----:B------:R-:W-:Y:S01]  /*1640*/  SHF.R.S32.HI R5, RZ, 0x1f, R4 ;  /* 0x0000001fff057819 */ /* 0x000fe20000011404 */
[----:B------:R-:W-:Y:S01]  /*1650*/  IMAD.SHL.U32 R14, R2, 0x4, RZ ;  /* 0x00000004020e7824 */ /* 0x000fe200078e00ff */
[----:B------:R-:W-:-:S03]  /*1660*/  IADD3 R13, -R4, c[0x0][0x16c], RZ ;  /* 0x00005b00040d7a10 */ /* 0x000fc60007ffe1ff */
[--C-:B------:R-:W-:Y:S01]  /*1670*/  IMAD R32, R3, 0x40, R14.reuse ;  /* 0x0000004003207824 */ /* 0x100fe200078e020e */
[----:B------:R-:W-:Y:S02]  /*1680*/  ISETP.GE.AND P4, PT, R14, R13, PT ;  /* 0x0000000d0e00720c */ /* 0x000fe40003f86270 */
[----:B------:R-:W-:Y:S01]  /*1690*/  SHF.R.S32.HI R37, RZ, 0x1f, R14 ;  /* 0x0000001fff257819 */ /* 0x000fe2000001140e */
[----:B------:R-:W-:-:S05]  /*16a0*/  @P1 IMAD.HI.U32 R7, R6, c[0x0][0x20c], RZ ;  /* 0x0000830006071a27 */ /* 0x000fca00078e00ff */
[----:B------:R-:W-:Y:S01]  /*16b0*/  @P1 SHF.R.U32.HI R0, RZ, c[0x0][0x210], R7 ;  /* 0x00008400ff001a19 */ /* 0x000fe20000011607 */
[C---:B------:R-:W-:Y:S02]  /*16c0*/  IMAD R7, R33.reuse, c[0x0][0x19c], R8 ;  /* 0x0000670021077a24 */ /* 0x040fe400078e0208 */
[----:B------:R-:W-:Y:S01]  /*16d0*/  IMAD.WIDE.U32 R8, R33, c[0x0][0x198], R4 ;  /* 0x0000660021087a25 */ /* 0x000fe200078e0004 */
[--C-:B------:R-:W-:Y:S02]  /*16e0*/  SHF.R.S32.HI R5, RZ, 0x1f, R0.reuse ;  /* 0x0000001fff057819 */ /* 0x100fe40000011400 */
[----:B------:R-:W-:Y:S01]  /*16f0*/  SEL R4, R0, 0xffffffff, !P0 ;  /* 0xffffffff00047807 */ /* 0x000fe20004000000 */
[----:B------:R-:W-:Y:S02]  /*1700*/  IMAD.MOV R35, RZ, RZ, -R0 ;  /* 0x000000ffff237224 */ /* 0x000fe400078e0a00 */
[----:B------:R-:W-:Y:S01]  /*1710*/  IMAD.IADD R9, R9, 0x1, R7 ;  /* 0x0000000109097824 */ /* 0x000fe200078e0207 */
[----:B------:R-:W-:Y:S01]  /*1720*/  ISETP.LT.OR P4, PT, R4, RZ, P4 ;  /* 0x000000ff0400720c */ /* 0x000fe20002781670 */
[----:B------:R-:W-:-:S02]  /*1730*/  IMAD R5, R5, c[0x0][0x190], RZ ;  /* 0x0000640005057a24 */ /* 0x000fc400078e02ff */
[----:B------:R-:W-:Y:S01]  /*1740*/  IMAD R35, R35, c[0x0][0x208], R6 ;  /* 0x0000820023237a24 */ /* 0x000fe200078e0206 */
[----:B------:R-:W-:Y:S01]  /*1750*/  ISETP.LT.OR P3, PT, R16, 0x3, P4 ;  /* 0x000000031000780c */ /* 0x000fe20002761670 */
[----:B------:R-:W-:-:S03]  /*1760*/  IMAD.WIDE.U32 R8, R0, c[0x0][0x190], R8 ;  /* 0x0000640000087a25 */ /* 0x000fc600078e0008 */
[----:B------:R-:W-:Y:S01]  /*1770*/  SHF.R.S32.HI R36, RZ, 0x1f, R35 ;  /* 0x0000001fff247819 */ /* 0x000fe20000011423 */
[----:B------:R-:W-:-:S04]  /*1780*/  IMAD R5, R0, c[0x0][0x194], R5 ;  /* 0x0000650000057a24 */ /* 0x000fc800078e0205 */
[----:B------:R-:W-:Y:S02]  /*1790*/  IMAD.IADD R9, R9, 0x1, R5 ;  /* 0x0000000109097824 */ /* 0x000fe400078e0205 */
        /* <DEDUP_REMOVED lines=29> */
[----:B------:R-:W0:Y:S01]  /*1970*/  LDGDEPBAR ;  /* 0x00000000000079af */ /* 0x000e220000000000 */
[----:B------:R-:W-:-:S03]  /*1980*/  SHF.R.U32.HI R31, RZ, 0x4, R6 ;  /* 0x00000004ff1f7819 */ /* 0x000fc60000011606 */
[----:B------:R3:W-:Y:S01]  /*1990*/  @!P3 LDGSTS.E.BYPASS.LTC128B.128 [R5+0x6040], [R10.64] ;  /* 0x060400000a05bfae */ /* 0x0007e2000b901d64 */
[----:B------:R-:W-:-:S03]  /*19a0*/  LOP3.LUT R31, R0, R31, RZ, 0x3c, !PT ;  /* 0x0000001f001f7212 */ /* 0x000fc600078e3cff */
[----:B------:R-:W0:Y:S01]  /*19b0*/  LDGDEPBAR ;  /* 0x00000000000079af */ /* 0x000e220000000000 */
[----:B------:R-:W-:-:S04]  /*19c0*/  DEPBAR.LE SB0, 0x3 ;  /* 0x000080c00000791a */ /* 0x000fc80000000000 */
[----:B------:R-:W-:Y:S01]  /*19d0*/  WARPSYNC 0xffffffff ;  /* 0xffffffff00007948 */ /* 0x000fe20003800000 */
[----:B------:R-:W-:Y:S06]  /*19e0*/  BAR.SYNC.DEFER_BLOCKING 0x0 ;  /* 0x0000000000007b1d */ /* 0x000fec0000010000 */
[----:B-1----:R-:W-:Y:S04]  /*19f0*/  LDS R19, [R31.X4+0x400] ;  /* 0x000400001f137984 */ /* 0x002fe80000004800 */
[----:B------:R-:W1:Y:S04]  /*1a00*/  LDS R29, [R31.X4] ;  /* 0x000000001f1d7984 */ /* 0x000e680000004800 */
[----:B------:R-:W4:Y:S04]  /*1a10*/  LDS R27, [R31.X4+0x800] ;  /* 0x000800001f1b7984 */ /* 0x000f280000004800 */
[----:B------:R-:W5:Y:S04]  /*1a20*/  LDS R25, [R31.X4+0xc00] ;  /* 0x000c00001f197984 */ /* 0x000f680000004800 */
[----:B------:R-:W3:Y:S04]  /*1a30*/  LDS R23, [R31.X4+0x1000] ;  /* 0x001000001f177984 */ /* 0x000ee80000004800 */
[----:B------:R-:W2:Y:S04]  /*1a40*/  LDS R52, [R31.X4+0x1400] ;  /* 0x001400001f347984 */ /* 0x000ea80000004800 */
[----:B------:R-:W2:Y:S04]  /*1a50*/  LDS R50, [R31.X4+0x1800] ;  /* 0x001800001f327984 */ /* 0x000ea80000004800 */
[----:B------:R-:W2:Y:S04]  /*1a60*/  LDS R48, [R31.X4+0x1c00] ;  /* 0x001c00001f307984 */ /* 0x000ea80000004800 */
[----:B------:R-:W2:Y:S04]  /*1a70*/  LDS R46, [R31.X4+0x2000] ;  /* 0x002000001f2e7984 */ /* 0x000ea80000004800 */
[----:B------:R-:W2:Y:S04]  /*1a80*/  LDS R44, [R31.X4+0x2400] ;  /* 0x002400001f2c7984 */ /* 0x000ea80000004800 */
[----:B------:R-:W2:Y:S04]  /*1a90*/  LDS R42, [R31.X4+0x2800] ;  /* 0x002800001f2a7984 */ /* 0x000ea80000004800 */
[----:B------:R-:W2:Y:S01]  /*1aa0*/  LDS R38, [R31.X4+0x2c00] ;  /* 0x002c00001f267984 */ /* 0x000ea20000004800 */
[----:B-1----:R-:W-:-:S03]  /*1ab0*/  FMNMX.FTZ R0, R19, R29, !PT ;  /* 0x0000001d13007209 */ /* 0x002fc60007810000 */
[----:B------:R-:W1:Y:S01]  /*1ac0*/  LDS R30, [R31.X4+0x3000] ;  /* 0x003000001f1e7984 */ /* 0x000e620000004800 */
[----:B----4-:R-:W-:-:S03]  /*1ad0*/  FMNMX.FTZ R0, R0, R27, !PT ;  /* 0x0000001b00007209 */ /* 0x010fc60007810000 */
[----:B------:R-:W4:Y:S01]  /*1ae0*/  LDS R28, [R31.X4+0x3400] ;  /* 0x003400001f1c7984 */ /* 0x000f220000004800 */
[----:B-----5:R-:W-:-:S03]  /*1af0*/  FMNMX.FTZ R0, R0, R25, !PT ;  /* 0x0000001900007209 */ /* 0x020fc60007810000 */
[----:B------:R-:W5:Y:S01]  /*1b00*/  LDS R26, [R31.X4+0x3800] ;  /* 0x003800001f1a7984 */ /* 0x000f620000004800 */
[----:B---3--:R-:W-:-:S03]  /*1b10*/  FMNMX.FTZ R5, R0, R23, !PT ;  /* 0x0000001700057209 */ /* 0x008fc60007810000 */
[----:B------:R-:W3:Y:S01]  /*1b20*/  LDS R24, [R31.X4+0x3c00] ;  /* 0x003c00001f187984 */ /* 0x000ee20000004800 */
[----:B--2---:R-:W-:-:S04]  /*1b30*/  FMNMX.FTZ R5, R5, R52, !PT ;  /* 0x0000003405057209 */ /* 0x004fc80007810000 */
[----:B------:R-:W-:-:S04]  /*1b40*/  FMNMX.FTZ R5, R5, R50, !PT ;  /* 0x0000003205057209 */ /* 0x000fc80007810000 */
[----:B------:R-:W-:-:S04]  /*1b50*/  FMNMX.FTZ R5, R5, R48, !PT ;  /* 0x0000003005057209 */ /* 0x000fc80007810000 */
[----:B------:R-:W-:-:S04]  /*1b60*/  FMNMX.FTZ R5, R5, R46, !PT ;  /* 0x0000002e05057209 */ /* 0x000fc80007810000 */
[----:B------:R-:W-:-:S04]  /*1b70*/  FMNMX.FTZ R5, R5, R44, !PT ;  /* 0x0000002c05057209 */ /* 0x000fc80007810000 */
[----:B------:R-:W-:-:S04]  /*1b80*/  FMNMX.FTZ R5, R5, R42, !PT ;  /* 0x0000002a05057209 */ /* 0x000fc80007810000 */
[----:B------:R-:W-:-:S04]  /*1b90*/  FMNMX.FTZ R5, R5, R38, !PT ;  /* 0x0000002605057209 */ /* 0x000fc80007810000 */
[----:B-1----:R-:W-:-:S04]  /*1ba0*/  FMNMX.FTZ R5, R5, R30, !PT ;  /* 0x0000001e05057209 */ /* 0x002fc80007810000 */
[----:B----4-:R-:W-:-:S04]  /*1bb0*/  FMNMX.FTZ R5, R5, R28, !PT ;  /* 0x0000001c05057209 */ /* 0x010fc80007810000 */
[----:B-----5:R-:W-:-:S04]  /*1bc0*/  FMNMX.FTZ R5, R5, R26, !PT ;  /* 0x0000001a05057209 */ /* 0x020fc80007810000 */
[----:B---3--:R-:W-:Y:S01]  /*1bd0*/  FMNMX.FTZ R6, R5, R24, !PT ;  /* 0x0000001805067209 */ /* 0x008fe20007810000 */
[----:B------:R-:W-:Y:S05]  /*1be0*/  BRA.DIV ~URZ, `(.L_x_267) ;  /* 0x00001a827f007947 */ /* 0x000fea000b800000 */
[----:B------:R1:W2:Y:S02]  /*1bf0*/  SHFL.BFLY PT, R5, R6, 0x8, 0x1f ;  /* 0x0d001f0006057f89 */ /* 0x0002a400000e0000 */
.L_x_276:
        /* <DEDUP_REMOVED lines=14> */
[--C-:B------:R-:W-:Y:S02]  /*1ce0*/  FADD.FTZ R18, R29, -R21.reuse ;  /* 0x800000151d127221 */ /* 0x100fe40000010000 */
[--C-:B------:R-:W-:Y:S02]  /*1cf0*/  FADD.FTZ R17, R19, -R21.reuse ;  /* 0x8000001513117221 */ /* 0x100fe40000010000 */
[----:B------:R-:W-:Y:S02]  /*1d00*/  FMUL.FTZ R18, R18, 1.4426950216293334961 ;  /* 0x3fb8aa3b12127820 */ /* 0x000fe40000410000 */
[----:B------:R-:W-:Y:S02]  /*1d10*/  FMUL.FTZ R17, R17, 1.4426950216293334961 ;  /* 0x3fb8aa3b11117820 */ /* 0x000fe40000410000 */
[--C-:B------:R-:W-:Y:S02]  /*1d20*/  FADD.FTZ R16, R27, -R21.reuse ;  /* 0x800000151b107221 */ /* 0x100fe40000010000 */
[----:B------:R-:W3:Y:S01]  /*1d30*/  MUFU.EX2 R18, R18 ;  /* 0x0000001200127308 */ /* 0x000ee20000000800 */
[----:B------:R-:W-:-:S02]  /*1d40*/  FADD.FTZ R15, R25, -R21 ;  /* 0x80000015190f7221 */ /* 0x000fc40000010000 */
[----:B------:R-:W-:Y:S02]  /*1d50*/  FMUL.FTZ R16, R16, 1.4426950216293334961 ;  /* 0x3fb8aa3b10107820 */ /* 0x000fe40000410000 */
[----:B------:R-:W-:Y:S02]  /*1d60*/  FMUL.FTZ R15, R15, 1.4426950216293334961 ;  /* 0x3fb8aa3b0f0f7820 */ /* 0x000fe40000410000 */
[--C-:B------:R-:W-:Y:S01]  /*1d70*/  FADD.FTZ R12, R23, -R21.reuse ;  /* 0x80000015170c7221 */ /* 0x100fe20000010000 */
[----:B------:R-:W4:Y:S01]  /*1d80*/  MUFU.EX2 R17, R17 ;  /* 0x0000001100117308 */ /* 0x000f220000000800 */
[----:B------:R-:W-:Y:S02]  /*1d90*/  FADD.FTZ R11, R52, -R21 ;  /* 0x80000015340b7221 */ /* 0x000fe40000010000 */
[----:B------:R-:W-:Y:S02]  /*1da0*/  FMUL.FTZ R12, R12, 1.4426950216293334961 ;  /* 0x3fb8aa3b0c0c7820 */ /* 0x000fe40000410000 */
[----:B------:R-:W-:-:S02]  /*1db0*/  FMUL.FTZ R11, R11, 1.4426950216293334961 ;  /* 0x3fb8aa3b0b0b7820 */ /* 0x000fc40000410000 */
[--C-:B------:R-:W-:Y:S01]  /*1dc0*/  FADD.FTZ R10, R50, -R21.reuse ;  /* 0x80000015320a7221 */ /* 0x100fe20000010000 */
[----:B------:R-:W5:Y:S01]  /*1dd0*/  MUFU.EX2 R16, R16 ;  /* 0x0000001000107308 */ /* 0x000f620000000800 */
[----:B---3--:R-:W-:Y:S02]  /*1de0*/  FADD.FTZ R0, RZ, R18 ;  /* 0x00000012ff007221 */ /* 0x008fe40000010000 */
[----:B------:R-:W-:Y:S02]  /*1df0*/  FMUL.FTZ R10, R10, 1.4426950216293334961 ;  /* 0x3fb8aa3b0a0a7820 */ /* 0x000fe40000410000 */
[--C-:B------:R-:W-:Y:S02]  /*1e00*/  FADD.FTZ R9, R48, -R21.reuse ;  /* 0x8000001530097221 */ /* 0x100fe40000010000 */
[----:B------:R-:W-:Y:S01]  /*1e10*/  FADD.FTZ R8, R46, -R21 ;  /* 0x800000152e087221 */ /* 0x000fe20000010000 */
[----:B------:R-:W3:Y:S01]  /*1e20*/  MUFU.EX2 R15, R15 ;  /* 0x0000000f000f7308 */ /* 0x000ee20000000800 */
[----:B----4-:R-:W-:-:S02]  /*1e30*/  FADD.FTZ R39, R0, R17 ;  /* 0x0000001100277221 */ /* 0x010fc40000010000 */
[----:B------:R-:W-:Y:S02]  /*1e40*/  FMUL.FTZ R9, R9, 1.4426950216293334961 ;  /* 0x3fb8aa3b09097820 */ /* 0x000fe40000410000 */
[----:B------:R-:W-:Y:S02]  /*1e50*/  FMUL.FTZ R8, R8, 1.4426950216293334961 ;  /* 0x3fb8aa3b08087820 */ /* 0x000fe40000410000 */
[--C-:B------:R-:W-:Y:S01]  /*1e60*/  FADD.FTZ R7, R44, -R21.reuse ;  /* 0x800000152c077221 */ /* 0x100fe20000010000 */
[----:B------:R-:W4:Y:S01]  /*1e70*/  MUFU.EX2 R12, R12 ;  /* 0x0000000c000c7308 */ /* 0x000f220000000800 */
[----:B-----5:R-:W-:Y:S02]  /*1e80*/  FADD.FTZ R20, R39, R16 ;  /* 0x0000001027147221 */ /* 0x020fe40000010000 */
[----:B------:R-:W-:Y:S02]  /*1e90*/  FMUL.FTZ R7, R7, 1.4426950216293334961 ;  /* 0x3fb8aa3b07077820 */ /* 0x000fe40000410000 */
[----:B-1----:R-:W-:-:S02]  /*1ea0*/  FADD.FTZ R6, R42, -R21 ;  /* 0x800000152a067221 */ /* 0x002fc40000010000 */
[----:B------:R-:W-:Y:S01]  /*1eb0*/  FADD.FTZ R5, R38, -R21 ;  /* 0x8000001526057221 */ /* 0x000fe20000010000 */
[----:B------:R-:W1:Y:S01]  /*1ec0*/  MUFU.EX2 R11, R11 ;  /* 0x0000000b000b7308 */ /* 0x000e620000000800 */
[----:B---3--:R-:W-:Y:S02]  /*1ed0*/  FADD.FTZ R39, R20, R15 ;  /* 0x0000000f14277221 */ /* 0x008fe40000010000 */
[----:B------:R-:W-:Y:S02]  /*1ee0*/  FMUL.FTZ R6, R6, 1.4426950216293334961 ;  /* 0x3fb8aa3b06067820 */ /* 0x000fe40000410000 */
[----:B------:R-:W-:Y:S02]  /*1ef0*/  FMUL.FTZ R5, R5, 1.4426950216293334961 ;  /* 0x3fb8aa3b05057820 */ /* 0x000fe40000410000 */
[----:B------:R-:W-:Y:S01]  /*1f00*/  FADD.FTZ R0, R30, -R21 ;  /* 0x800000151e007221 */ /* 0x000fe20000010000 */
[----:B------:R-:W3:Y:S01]  /*1f10*/  MUFU.EX2 R10, R10 ;  /* 0x0000000a000a7308 */ /* 0x000ee20000000800 */
[----:B----4-:R-:W-:-:S02]  /*1f20*/  FADD.FTZ R20, R39, R12 ;  /* 0x0000000c27147221 */ /* 0x010fc40000010000 */
[----:B------:R-:W-:Y:S02]  /*1f30*/  FMUL.FTZ R0, R0, 1.4426950216293334961 ;  /* 0x3fb8aa3b00007820 */ /* 0x000fe40000410000 */
[--C-:B------:R-:W-:Y:S02]  /*1f40*/  FADD.FTZ R19, R28, -R21.reuse ;  /* 0x800000151c137221 */ /* 0x100fe40000010000 */
[----:B------:R-:W-:Y:S01]  /*1f50*/  FADD.FTZ R25, R26, -R21 ;  /* 0x800000151a197221 */ /* 0x000fe20000010000 */
[----:B------:R-:W4:Y:S01]  /*1f60*/  MUFU.EX2 R9, R9 ;  /* 0x0000000900097308 */ /* 0x000f220000000800 */
[----:B-1----:R-:W-:Y:S02]  /*1f70*/  FADD.FTZ R39, R20, R11 ;  /* 0x0000000b14277221 */ /* 0x002fe40000010000 */
[----:B------:R-:W-:Y:S02]  /*1f80*/  FMUL.FTZ R19, R19, 1.4426950216293334961 ;  /* 0x3fb8aa3b13137820 */ /* 0x000fe40000410000 */
[----:B------:R-:W-:-:S02]  /*1f90*/  FMUL.FTZ R25, R25, 1.4426950216293334961 ;  /* 0x3fb8aa3b19197820 */ /* 0x000fc40000410000 */
[----:B------:R-:W-:Y:S01]  /*1fa0*/  FADD.FTZ R21, R24, -R21 ;  /* 0x8000001518157221 */ /* 0x000fe20000010000 */
[----:B------:R-:W1:Y:S01]  /*1fb0*/  MUFU.EX2 R8, R8 ;  /* 0x0000000800087308 */ /* 0x000e620000000800 */
[----:B---3--:R-:W-:Y:S02]  /*1fc0*/  FADD.FTZ R20, R39, R10 ;  /* 0x0000000a27147221 */ /* 0x008fe40000010000 */
[----:B------:R-:W-:-:S05]  /*1fd0*/  FMUL.FTZ R21, R21, 1.4426950216293334961 ;  /* 0x3fb8aa3b15157820 */ /* 0x000fca0000410000 */
[----:B------:R-:W3:Y:S01]  /*1fe0*/  MUFU.EX2 R7, R7 ;  /* 0x0000000700077308 */ /* 0x000ee20000000800 */
[----:B----4-:R-:W-:Y:S01]  /*1ff0*/  FADD.FTZ R27, R20, R9 ;  /* 0x00000009141b7221 */ /* 0x010fe20000010000 */
[C---:B------:R-:W-:Y:S02]  /*2000*/  SEL R20, R2.reuse, 0xffffffff, P3 ;  /* 0xffffffff02147807 */ /* 0x040fe40001800000 */
[----:B------:R-:W-:Y:S02]  /*2010*/  @P2 IADD3 R20, R2, 0x10, RZ ;  /* 0x0000001002142810 */ /* 0x000fe40007ffe0ff */
[----:B------:R-:W-:Y:S02]  /*2020*/  FSETP.NEU.FTZ.AND P2, PT, R52, -INF , PT ;  /* 0xff8000003400780b */ /* 0x000fe40003f5d000 */
[----:B------:R-:W4:Y:S01]  /*2030*/  MUFU.EX2 R6, R6 ;  /* 0x0000000600067308 */ /* 0x000f220000000800 */
[----:B-1----:R-:W-:Y:S01]  /*2040*/  FADD.FTZ R27, R27, R8 ;  /* 0x000000081b1b7221 */ /* 0x002fe20000010000 */
[----:B------:R-:W-:-:S02]  /*2050*/  FSETP.NEU.FTZ.AND P3, PT, R23, -INF , PT ;  /* 0xff8000001700780b */ /* 0x000fc40003f7d000 */
[C---:B------:R-:W-:Y:S02]  /*2060*/  @P1 IADD3 R20, R2.reuse, 0x20, RZ ;  /* 0x0000002002141810 */ /* 0x040fe40007ffe0ff */
[----:B------:R-:W-:Y:S02]  /*2070*/  @P0 IADD3 R20, R2, 0x30, RZ ;  /* 0x0000003002140810 */ /* 0x000fe40007ffe0ff */
[----:B------:R-:W1:Y:S01]  /*2080*/  MUFU.EX2 R5, R5 ;  /* 0x0000000500057308 */ /* 0x000e620000000800 */
[----:B---3--:R-:W-:Y:S01]  /*2090*/  FADD.FTZ R27, R27, R7 ;  /* 0x000000071b1b7221 */ /* 0x008fe20000010000 */
[----:B------:R-:W-:Y:S02]  /*20a0*/  FSETP.NEU.FTZ.AND P0, PT, R48, -INF , PT ;  /* 0xff8000003000780b */ /* 0x000fe40003f1d000 */
[----:B------:R-:W-:-:S03]  /*20b0*/  FSETP.NEU.FTZ.AND P1, PT, R50, -INF , PT ;  /* 0xff8000003200780b */ /* 0x000fc60003f3d000 */
[----:B------:R-:W-:Y:S01]  /*20c0*/  @P3 IADD3 R20, R2, 0x40, RZ ;  /* 0x0000004002143810 */ /* 0x000fe20007ffe0ff */
[----:B------:R-:W3:Y:S01]  /*20d0*/  MUFU.EX2 R0, R0 ;  /* 0x0000000000007308 */ /* 0x000ee20000000800 */
[----:B----4-:R-:W-:Y:S01]  /*20e0*/  FADD.FTZ R52, R27, R6 ;  /* 0x000000061b347221 */ /* 0x010fe20000010000 */
[----:B------:R-:W-:Y:S02]  /*20f0*/  FSETP.NEU.FTZ.AND P3, PT, R46, -INF , PT ;  /* 0xff8000002e00780b */ /* 0x000fe40003f7d000 */
[----:B------:R-:W-:Y:S02]  /*2100*/  @P2 IADD3 R20, R2, 0x50, RZ ;  /* 0x0000005002142810 */ /* 0x000fe40007ffe0ff */
[----:B------:R-:W-:Y:S02]  /*2110*/  FSETP.NEU.FTZ.AND P2, PT, R44, -INF , PT ;  /* 0xff8000002c00780b */ /* 0x000fe40003f5d000 */
[----:B------:R-:W4:Y:S01]  /*2120*/  MUFU.EX2 R19, R19 ;  /* 0x0000001300137308 */ /* 0x000f220000000800 */
[----:B-1----:R-:W-:Y:S01]  /*2130*/  FADD.FTZ R23, R52, R5 ;  /* 0x0000000534177221 */ /* 0x002fe20000010000 */
[----:B------:R-:W-:-:S02]  /*2140*/  @P1 IADD3 R20, R2, 0x60, RZ ;  /* 0x0000006002141810 */ /* 0x000fc40007ffe0ff */
[----:B------:R-:W-:Y:S02]  /*2150*/  FSETP.NEU.FTZ.AND P1, PT, R42, -INF , PT ;  /* 0xff8000002a00780b */ /* 0x000fe40003f3d000 */
[----:B------:R-:W-:Y:S02]  /*2160*/  @P0 IADD3 R20, R2, 0x70, RZ ;  /* 0x0000007002140810 */ /* 0x000fe40007ffe0ff */
[----:B------:R-:W1:Y:S01]  /*2170*/  MUFU.EX2 R25, R25 ;  /* 0x0000001900197308 */ /* 0x000e620000000800 */
[----:B---3--:R-:W-:Y:S01]  /*2180*/  FADD.FTZ R48, R23, R0 ;  /* 0x0000000017307221 */ /* 0x008fe20000010000 */
[----:B------:R-:W-:Y:S02]  /*2190*/  FSETP.NEU.FTZ.AND P0, PT, R38, -INF , PT ;  /* 0xff8000002600780b */ /* 0x000fe40003f1d000 */
[----:B------:R-:W-:Y:S02]  /*21a0*/  @P3 IADD3 R20, R2, 0x80, RZ ;  /* 0x0000008002143810 */ /* 0x000fe40007ffe0ff */
[----:B------:R-:W-:-:S02]  /*21b0*/  FSETP.NEU.FTZ.AND P3, PT, R30, -INF , PT ;  /* 0xff8000001e00780b */ /* 0x000fc40003f7d000 */
[----:B------:R-:W3:Y:S01]  /*21c0*/  MUFU.EX2 R21, R21 ;  /* 0x0000001500157308 */ /* 0x000ee20000000800 */
[----:B----4-:R-:W-:Y:S01]  /*21d0*/  FADD.FTZ R48, R48, R19 ;  /* 0x0000001330307221 */ /* 0x010fe20000010000 */
[----:B------:R-:W-:Y:S02]  /*21e0*/  @P2 IADD3 R20, R2, 0x90, RZ ;  /* 0x0000009002142810 */ /* 0x000fe40007ffe0ff */
[----:B------:R-:W-:Y:S02]  /*21f0*/  FSETP.NEU.FTZ.AND P2, PT, R28, -INF , PT ;  /* 0xff8000001c00780b */ /* 0x000fe40003f5d000 */
[----:B------:R-:W-:Y:S01]  /*2200*/  @P1 IADD3 R20, R2, 0xa0, RZ ;  /* 0x000000a002141810 */ /* 0x000fe20007ffe0ff */
[----:B-1----:R-:W-:Y:S01]  /*2210*/  FADD.FTZ R48, R48, R25 ;  /* 0x0000001930307221 */ /* 0x002fe20000010000 */
[----:B------:R-:W-:Y:S02]  /*2220*/  FSETP.NEU.FTZ.AND P1, PT, R26, -INF , PT ;  /* 0xff8000001a00780b */ /* 0x000fe40003f3d000 */
[----:B------:R-:W-:-:S02]  /*2230*/  @P0 IADD3 R20, R2, 0xb0, RZ ;  /* 0x000000b002140810 */ /* 0x000fc40007ffe0ff */
[----:B------:R-:W-:Y:S02]  /*2240*/  FSETP.NEU.FTZ.AND P0, PT, R24, -INF , PT ;  /* 0xff8000001800780b */ /* 0x000fe40003f1d000 */
[----:B------:R-:W-:Y:S01]  /*2250*/  @P3 IADD3 R20, R2, 0xc0, RZ ;  /* 0x000000c002143810 */ /* 0x000fe20007ffe0ff */
[----:B---3--:R-:W-:Y:S02]  /*2260*/  FADD.FTZ R48, R48, R21 ;  /* 0x0000001530307221 */ /* 0x008fe40000010000 */
[----:B------:R-:W-:-:S03]  /*2270*/  @P2 IADD3 R20, R2, 0xd0, RZ ;  /* 0x000000d002142810 */ /* 0x000fc60007ffe0ff */
[----:B------:R-:W1:Y:S01]  /*2280*/  SHFL.BFLY PT, R23, R48, 0x8, 0x1f ;  /* 0x0d001f0030177f89 */ /* 0x000e6200000e0000 */
[C---:B------:R-:W-:Y:S02]  /*2290*/  @P1 IADD3 R20, R2.reuse, 0xe0, RZ ;  /* 0x000000e002141810 */ /* 0x040fe40007ffe0ff */
[C---:B------:R-:W-:Y:S02]  /*22a0*/  ISETP.NE.AND P1, PT, R2.reuse, RZ, PT ;  /* 0x000000ff0200720c */ /* 0x040fe40003f25270 */
[----:B------:R-:W-:-:S05]  /*22b0*/  @P0 IADD3 R20, R2, 0xf0, RZ ;  /* 0x000000f002140810 */ /* 0x000fca0007ffe0ff */
[----:B------:R-:W3:Y:S01]  /*22c0*/  SHFL.BFLY PT, R29, R20, 0x8, 0x1f ;  /* 0x0d001f00141d7f89 */ /* 0x000ee200000e0000 */
[----:B-1----:R-:W-:-:S05]  /*22d0*/  FADD.FTZ R39, R48, R23 ;  /* 0x0000001730277221 */ /* 0x002fca0000010000 */
[----:B------:R-:W1:Y:S01]  /*22e0*/  SHFL.BFLY PT, R24, R39, 0x4, 0x1f ;  /* 0x0c801f0027187f89 */ /* 0x000e6200000e0000 */
[----:B---3--:R-:W-:-:S03]  /*22f0*/  IMNMX R29, R20, R29, !PT ;  /* 0x0000001d141d7217 */ /* 0x008fc60007800200 */
[----:B------:R-:W3:Y:S04]  /*2300*/  S2R R20, SR_TID.X ;  /* 0x0000000000147919 */ /* 0x000ee80000002100 */
[----:B------:R-:W4:Y:S01]  /*2310*/  SHFL.BFLY PT, R28, R29, 0x4, 0x1f ;  /* 0x0c801f001d1c7f89 */ /* 0x000f2200000e0000 */
[----:B-1----:R-:W-:-:S05]  /*2320*/  FADD.FTZ R24, R39, R24 ;  /* 0x0000001827187221 */ /* 0x002fca0000010000 */
[----:B------:R-:W1:Y:S01]  /*2330*/  SHFL.BFLY PT, R23, R24, 0x2, 0x1f ;  /* 0x0c401f0018177f89 */ /* 0x000e6200000e0000 */
[----:B----4-:R-:W-:-:S05]  /*2340*/  IMNMX R28, R29, R28, !PT ;  /* 0x0000001c1d1c7217 */ /* 0x010fca0007800200 */
[----:B------:R-:W4:Y:S01]  /*2350*/  SHFL.BFLY PT, R27, R28, 0x2, 0x1f ;  /* 0x0c401f001c1b7f89 */ /* 0x000f2200000e0000 */
[----:B-1----:R-:W-:Y:S01]  /*2360*/  FADD.FTZ R30, R24, R23 ;  /* 0x00000017181e7221 */ /* 0x002fe20000010000 */
[----:B------:R-:W-:-:S04]  /*2370*/  HFMA2.MMA R24, -RZ, RZ, 0, 0 ;  /* 0x00000000ff187435 */ /* 0x000fc800000001ff */
[----:B------:R-:W1:Y:S01]  /*2380*/  SHFL.BFLY PT, R23, R30, 0x1, 0x1f ;  /* 0x0c201f001e177f89 */ /* 0x000e6200000e0000 */
[----:B----4-:R-:W-:-:S05]  /*2390*/  IMNMX R27, R28, R27, !PT ;  /* 0x0000001b1c1b7217 */ /* 0x010fca0007800200 */
[----:B------:R-:W4:Y:S01]  /*23a0*/  SHFL.BFLY PT, R26, R27, 0x1, 0x1f ;  /* 0x0c201f001b1a7f89 */ /* 0x000f2200000e0000 */
[----:B-1----:R-:W-:-:S05]  /*23b0*/  FADD.FTZ R23, R30, R23 ;  /* 0x000000171e177221 */ /* 0x002fca0000010000 */
[----:B------:R-:W-:Y:S02]  /*23c0*/  FSETP.NE.FTZ.AND P0, PT, R23, RZ, PT ;  /* 0x000000ff1700720b */ /* 0x000fe40003f15000 */
[----:B----4-:R-:W-:-:S11]  /*23d0*/  IMNMX R26, R27, R26, !PT ;  /* 0x0000001a1b1a7217 */ /* 0x010fd60007800200 */
[----:B------:R-:W1:Y:S01]  /*23e0*/  @P0 MUFU.RCP R24, R23 ;  /* 0x0000001700180308 */ /* 0x000e620000001000 */
[----:B---3--:R-:W-:-:S07]  /*23f0*/  ISETP.GT.OR P0, PT, R20, 0xff, P1 ;  /* 0x000000ff1400780c */ /* 0x008fce0000f04670 */
[----:B------:R-:W3:Y:S01]  /*2400*/  MUFU.LG2 R23, R23 ;  /* 0x0000001700177308 */ /* 0x000ee20000000c00 */
[-C--:B-1----:R-:W-:Y:S02]  /*2410*/  FMUL.FTZ R18, R18, R24.reuse ;  /* 0x0000001812127220 */ /* 0x082fe40000410000 */
[-C--:B------:R-:W-:Y:S02]  /*2420*/  FMUL.FTZ R2, R17, R24.reuse ;  /* 0x0000001811027220 */ /* 0x080fe40000410000 */
[-C--:B------:R-:W-:Y:S01]  /*2430*/  FMUL.FTZ R16, R16, R24.reuse ;  /* 0x0000001810107220 */ /* 0x080fe20000410000 */
[----:B------:R1:W-:Y:S01]  /*2440*/  STS [R31.X4], R18 ;  /* 0x000000121f007388 */ /* 0x0003e20000004800 */
[-C--:B------:R-:W-:Y:S02]  /*2450*/  FMUL.FTZ R20, R15, R24.reuse ;  /* 0x000000180f147220 */ /* 0x080fe40000410000 */
[-C--:B------:R-:W-:Y:S01]  /*2460*/  FMUL.FTZ R12, R12, R24.reuse ;  /* 0x000000180c0c7220 */ /* 0x080fe20000410000 */
[----:B------:R1:W-:Y:S01]  /*2470*/  STS [R31.X4+0x400], R2 ;  /* 0x000400021f007388 */ /* 0x0003e20000004800 */
[----:B------:R-:W-:-:S02]  /*2480*/  FMUL.FTZ R28, R11, R24 ;  /* 0x000000180b1c7220 */ /* 0x000fc40000410000 */
[-C--:B------:R-:W-:Y:S01]  /*2490*/  FMUL.FTZ R10, R10, R24.reuse ;  /* 0x000000180a0a7220 */ /* 0x080fe20000410000 */
[----:B------:R1:W-:Y:S01]  /*24a0*/  STS [R31.X4+0x800], R16 ;  /* 0x000800101f007388 */ /* 0x0003e20000004800 */
[-C--:B------:R-:W-:Y:S02]  /*24b0*/  FMUL.FTZ R30, R9, R24.reuse ;  /* 0x00000018091e7220 */ /* 0x080fe40000410000 */
[-C--:B------:R-:W-:Y:S01]  /*24c0*/  FMUL.FTZ R8, R8, R24.reuse ;  /* 0x0000001808087220 */ /* 0x080fe20000410000 */
[----:B------:R1:W-:Y:S01]  /*24d0*/  STS [R31.X4+0xc00], R20 ;  /* 0x000c00141f007388 */ /* 0x0003e20000004800 */
        /* <DEDUP_REMOVED lines=9> */
[----:B------:R-:W-:Y:S02]  /*2570*/  FMUL.FTZ R24, R21, R24 ;  /* 0x0000001815187220 */ /* 0x000fe40000410000 */
[----:B---3--:R-:W-:Y:S01]  /*2580*/  FFMA.FTZ R22, R23, 0.69314718246459960938, R22 ;  /* 0x3f31721817167823 */ /* 0x008fe20000010016 */
[----:B------:R1:W-:Y:S04]  /*2590*/  STS [R31.X4+0x1c00], R30 ;  /* 0x001c001e1f007388 */ /* 0x0003e80000004800 */
        /* <DEDUP_REMOVED lines=8> */
[----:B------:R1:W-:Y:S01]  /*2620*/  @!P0 STS [R3.X4+0x4000], R26 ;  /* 0x0040001a03008388 */ /* 0x0003e20000004800 */
[----:B--2---:R-:W-:-:S13]  /*2630*/  ISETP.NE.AND P0, PT, RZ, UR4, PT ;  /* 0x00000004ff007c0c */ /* 0x004fda000bf05270 */
[----:B------:R-:W-:Y:S05]  /*2640*/  @P0 BRA `(.L_x_268) ;  /* 0x000001e000000947 */ /* 0x000fea0003800000 */
[----:B-1----:R-:W1:Y:S01]  /*2650*/  S2R R2, SR_CTAID.X ;  /* 0x0000000000027919 */ /* 0x002e620000002500 */
        /* <DEDUP_REMOVED lines=28> */
.L_x_269:
[----:B------:R-:W-:Y:S05]  /*2820*/  BSYNC B0 ;  /* 0x0000000000007941 */ /* 0x000fea0003800000 */
.L_x_268:
[----:B------:R-:W-:Y:S01]  /*2830*/  BAR.SYNC.DEFER_BLOCKING 0x0 ;  /* 0x0000000000007b1d */ /* 0x000fe20000010000 */
[----:B-1----:R-:W-:Y:S01]  /*2840*/  IMAD.MOV.U32 R12, RZ, RZ, RZ ;  /* 0x000000ffff0c7224 */ /* 0x002fe200078e00ff */
[----:B------:R-:W-:Y:S01]  /*2850*/  CS2R R10, SRZ ;  /* 0x00000000000a7805 */ /* 0x000fe2000001ff00 */
[----:B------:R-:W-:-:S03]  /*2860*/  MOV R9, RZ ;  /* 0x000000ff00097202 */ /* 0x000fc60000000f00 */
[----:B------:R-:W-:Y:S01]  /*2870*/  BSSY B1, `(.L_x_270) ;  /* 0x00000c7000017945 */ /* 0x000fe20003800000 */
[----:B------:R-:W1:Y:S02]  /*2880*/  LDS R39, [R3.X4+0x4000] ;  /* 0x0040000003277984 */ /* 0x000e640000004800 */
[----:B-1----:R-:W-:-:S13]  /*2890*/  ISETP.GE.AND P0, PT, R39, RZ, PT ;  /* 0x000000ff2700720c */ /* 0x002fda0003f06270 */
        /* <DEDUP_REMOVED lines=15> */
[----:B------:R-:W-:Y:S01]  /*2990*/  IMAD.MOV.U32 R7, RZ, RZ, RZ ;  /* 0x000000ffff077224 */ /* 0x000fe200078e00ff */
[----:B------:R-:W-:-:S04]  /*29a0*/  CS2R R10, SRZ ;  /* 0x00000000000a7805 */ /* 0x000fc8000001ff00 */
.L_x_274:
        /* <DEDUP_REMOVED lines=56> */
[----:B------:R-:W-:Y:S01]  /*2d30*/  @!P1 LEA.HI.X R51, R48, c[0x0][0x164], R46, 0x2, P3 ;  /* 0x0000590030339a11 */ /* 0x000fe200018f142e */
[C---:B------:R-:W-:Y:S01]  /*2d40*/  @!P2 IMAD.WIDE.U32 R48, R45.reuse, c[0x0][0x188], R40 ;  /* 0x000062002d30aa25 */ /* 0x040fe200078e0028 */
        /* <DEDUP_REMOVED lines=18> */
[----:B------:R-:W-:Y:S02]  /*2e70*/  LOP3.LUT R7, R5, R6, RZ, 0x3c, !PT ;  /* 0x0000000605077212 */ /* 0x000fe400078e3cff */
[----:B------:R-:W-:Y:S02]  /*2e80*/  ISETP.GE.OR P1, PT, R14, R13, P1 ;  /* 0x0000000d0e00720c */ /* 0x000fe40000f26670 */
[----:B------:R-:W-:Y:S01]  /*2e90*/  ISETP.GT.OR P3, PT, R45, R39, P4 ;  /* 0x000000272d00720c */ /* 0x000fe20002764670 */
[----:B------:R-:W-:Y:S04]  /*2ea0*/  DEPBAR.LE SB0, 0x3 ;  /* 0x000080c00000791a */ /* 0x000fe80000000000 */
[----:B------:R-:W-:Y:S01]  /*2eb0*/  LDS R0, [R0.X4] ;  /* 0x0000000000007984 */ /* 0x000fe20000004800 */
[----:B-1----:R-:W-:Y:S07]  /*2ec0*/  @!P0 FFMA.FTZ R9, R3, R16, R9 ;  /* 0x0000001003098223 */ /* 0x002fee0000010009 */
[----:B---3--:R-:W-:Y:S01]  /*2ed0*/  @!P3 IMAD.WIDE.U32 R50, R45, c[0x0][0x188], R40 ;  /* 0x000062002d32ba25 */ /* 0x008fe200078e0028 */
[----:B------:R-:W1:Y:S03]  /*2ee0*/  @!P1 LDS.128 R20, [R32.X4+0x5040] ;  /* 0x0050400020149984 */ /* 0x000e660000004c00 */
[C---:B------:R-:W-:Y:S01]  /*2ef0*/  @!P0 FFMA.FTZ R10, R3.reuse, R17, R10 ;  /* 0x00000011030a8223 */ /* 0x040fe2000001000a */
[----:B------:R-:W-:Y:S01]  /*2f00*/  @!P3 LEA R48, P5, R50, c[0x0][0x160], 0x2 ;  /* 0x000058003230ba11 */ /* 0x000fe200078a10ff */
[C---:B------:R-:W-:Y:S01]  /*2f10*/  @!P0 FFMA.FTZ R11, R3.reuse, R18, R11 ;  /* 0x00000012030b8223 */ /* 0x040fe2000001000b */
[----:B------:R-:W-:Y:S01]  /*2f20*/  @!PT LDS RZ, [RZ] ;  /* 0x00000000fffff984 */ /* 0x000fe20000000800 */
[----:B------:R-:W-:Y:S01]  /*2f30*/  @!PT LDS RZ, [RZ] ;  /* 0x00000000fffff984 */ /* 0x000fe20000000800 */
[----:B------:R-:W-:Y:S01]  /*2f40*/  @!PT LDS RZ, [RZ] ;  /* 0x00000000fffff984 */ /* 0x000fe20000000800 */
[----:B------:R2:W-:Y:S01]  /*2f50*/  @!P2 LDGSTS.E.BYPASS.LTC128B.128 [R43+0x5040], [R46.64] ;  /* 0x050400002e2bafae */ /* 0x0005e2000b901d64 */
[----:B------:R-:W-:Y:S04]  /*2f60*/  @!P0 FFMA.FTZ R12, R3, R19, R12 ;  /* 0x00000013030c8223 */ /* 0x000fe8000001000c */
[----:B------:R-:W0:Y:S01]  /*2f70*/  LDGDEPBAR ;  /* 0x00000000000079af */ /* 0x000e220000000000 */
[----:B--2---:R-:W-:Y:S01]  /*2f80*/  @!P3 SHF.R.S32.HI R46, RZ, 0x1f, R45 ;  /* 0x0000001fff2eb819 */ /* 0x004fe2000001142d */
[----:B------:R-:W-:Y:S04]  /*2f90*/  DEPBAR.LE SB0, 0x3 ;  /* 0x000080c00000791a */ /* 0x000fe80000000000 */
[----:B------:R-:W-:Y:S01]  /*2fa0*/  @!P3 IMAD R46, R46, c[0x0][0x188], RZ ;  /* 0x000062002e2eba24 */ /* 0x000fe200078e02ff */
[----:B------:R2:W3:Y:S01]  /*2fb0*/  LDS R5, [R7.X4] ;  /* 0x0000000007057984 */ /* 0x0004e20000004800 */
[----:B-1----:R-:W-:Y:S01]  /*2fc0*/  @!P1 FFMA.FTZ R9, R2, R20, R9 ;  /* 0x0000001402099223 */ /* 0x002fe20000010009 */
        /* <DEDUP_REMOVED lines=10> */
[----:B------:R-:W1:Y:S01]  /*3070*/  @!P2 LDS.128 R24, [R32.X4+0x6040] ;  /* 0x006040002018a984 */ /* 0x000e620000004c00 */
[----:B--2---:R-:W-:Y:S04]  /*3080*/  IMAD.MOV.U32 R7, RZ, RZ, R44 ;  /* 0x000000ffff077224 */ /* 0x004fe800078e002c */
        /* <DEDUP_REMOVED lines=9> */
[----:B------:R-:W3:Y:S01]  /*3120*/  @!P3 LDS.128 R28, [R32.X4+0x7040] ;  /* 0x00704000201cb984 */ /* 0x000ee20000004c00 */
[C---:B-1----:R-:W-:Y:S02]  /*3130*/  @!P2 FFMA.FTZ R9, R0.reuse, R24, R9 ;  /* 0x000000180009a223 */ /* 0x042fe40000010009 */
[C---:B------:R-:W-:Y:S02]  /*3140*/  @!P2 FFMA.FTZ R10, R0.reuse, R25, R10 ;  /* 0x00000019000aa223 */ /* 0x040fe4000001000a */
[C---:B------:R-:W-:Y:S02]  /*3150*/  @!P2 FFMA.FTZ R11, R0.reuse, R26, R11 ;  /* 0x0000001a000ba223 */ /* 0x040fe4000001000b */
[----:B------:R-:W-:Y:S02]  /*3160*/  @!P2 FFMA.FTZ R12, R0, R27, R12 ;  /* 0x0000001b000ca223 */ /* 0x000fe4000001000c */
[C---:B---3--:R-:W-:Y:S02]  /*3170*/  @!P3 FFMA.FTZ R9, R5.reuse, R28, R9 ;  /* 0x0000001c0509b223 */ /* 0x048fe40000010009 */
[C---:B------:R-:W-:Y:S02]  /*3180*/  @!P3 FFMA.FTZ R10, R5.reuse, R29, R10 ;  /* 0x0000001d050ab223 */ /* 0x040fe4000001000a */
[C---:B------:R-:W-:Y:S02]  /*3190*/  @!P3 FFMA.FTZ R11, R5.reuse, R30, R11 ;  /* 0x0000001e050bb223 */ /* 0x040fe4000001000b */
[----:B------:R-:W-:Y:S01]  /*31a0*/  @!P3 FFMA.FTZ R12, R5, R31, R12 ;  /* 0x0000001f050cb223 */ /* 0x000fe2000001000c */
[----:B--2---:R-:W-:-:S05]  /*31b0*/  @P5 BRA `(.L_x_274) ;  /* 0xfffff7f000005947 */ /* 0x004fca000383ffff */
.L_x_273:
[----:B------:R-:W-:Y:S05]  /*31c0*/  BSYNC B0 ;  /* 0x0000000000007941 */ /* 0x000fea0003800000 */
.L_x_272:
[----:B------:R-:W-:-:S13]  /*31d0*/  ISETP.NE.AND P0, PT, R38, RZ, PT ;  /* 0x000000ff2600720c */ /* 0x000fda0003f05270 */
[----:B------:R-:W-:Y:S05]  /*31e0*/  @!P0 BRA `(.L_x_271) ;  /* 0x000002f000008947 */ /* 0x000fea0003800000 */
[----:B------:R-:W-:Y:S01]  /*31f0*/  IADD3 R0, R44, 0x3, RZ ;  /* 0x000000032c007810 */ /* 0x000fe20007ffe0ff */
[----:B------:R-:W-:Y:S02]  /*3200*/  IMAD.MOV.U32 R15, RZ, RZ, 0x3 ;  /* 0x00000003ff0f7424 */ /* 0x000fe400078e00ff */
[----:B------:R-:W-:Y:S01]  /*3210*/  IMAD.MOV.U32 R7, RZ, RZ, RZ ;  /* 0x000000ffff077224 */ /* 0x000fe200078e00ff */
[----:B------:R-:W-:Y:S02]  /*3220*/  SHF.R.S32.HI R6, RZ, 0x1f, R0 ;  /* 0x0000001fff067819 */ /* 0x000fe40000011400 */
.L_x_275:
        /* <DEDUP_REMOVED lines=43> */
.L_x_271:
[----:B------:R-:W-:Y:S05]  /*34e0*/  BSYNC B1 ;  /* 0x0000000000017941 */ /* 0x000fea0003800000 */
.L_x_270:
        /* <DEDUP_REMOVED lines=24> */
.L_x_267:
[----:B------:R-:W-:Y:S02]  /*3670*/  MOV R0, 0x3690 ;  /* 0x0000369000007802 */ /* 0x000fe40000000f00 */
[----:B------:R-:W-:Y:S05]  /*3680*/  CALL.REL.NOINC `($__internal_24_$__cuda_sm70_shflsync_bfly_p) ;  /* 0x0000001000007944 */ /* 0x000fea0003c00000 */
[----:B-12---:R-:W-:Y:S05]  /*3690*/  BRA `(.L_x_276) ;  /* 0xffffe56000007947 */ /* 0x006fea000383ffff */
        .weak           $__internal_24_$__cuda_sm70_shflsync_bfly_p
        .type           $__internal_24_$__cuda_sm70_shflsync_bfly_p,@function
        .size           $__internal_24_$__cuda_sm70_shflsync_bfly_p,(.L_x_1822 - $__internal_24_$__cuda_sm70_shflsync_bfly_p)
$__internal_24_$__cuda_sm70_shflsync_bfly_p:
[----:B------:R-:W-:Y:S01]  /*36a0*/  HFMA2.MMA R9, -RZ, RZ, 0, 0 ;  /* 0x00000000ff097435 */ /* 0x000fe200000001ff */
[----:B------:R-:W-:Y:S01]  /*36b0*/  MOV R8, R0 ;  /* 0x0000000000087202 */ /* 0x000fe20000000f00 */
[----:B------:R1:W2:Y:S04]  /*36c0*/  SHFL.BFLY PT, R5, R6, 0x8, 0x1f ;  /* 0x0d001f0006057f89 */ /* 0x0002a800000e0000 */
[----:B------:R-:W-:Y:S05]  /*36d0*/  RET.REL.NODEC R8 `(_ZN7cutlass13device_kernelIN5flash19FlashAttnFwdCombineIN4cute5tupleIJNS3_1CILi16EEENS5_ILi64EEEEEELi8ELi256ELi1ELb0ELb0ENS_10bfloat16_tEfNS_4arch4Sm90EEEEEvNT_6ParamsE) ;  /* 0xffffc92008007950 */ /* 0x000fea0003c3ffff */
.L_x_277:
        /* <DEDUP_REMOVED lines=10> */
.L_x_1822:


//--------------------- .text._ZN7cutlass13device_kernelIN5flash19FlashAttnFwdCombineIN4cute5tupleIJNS3_1CILi16EEENS5_ILi64EEEEEELi7ELi256ELi1ELb0ELb0ENS_10bfloat16_tEfNS_4arch4Sm90EEEEEvNT_6ParamsE --------------------------
	.section	.text._ZN7cutlass13device_kernelIN5flash19FlashAttnFwdCombineIN4cute5tupleIJNS3_1CILi16EEENS5_ILi64EEEEEELi7ELi256ELi1ELb0ELb0ENS_10bfloat16_tEfNS_4arch4Sm90EEEEEvNT_6ParamsE,"ax",@progbits
	.sectioninfo	@"SHI_REGISTERS=48"
	.align	128
.text._ZN7cutlass13device_kernelIN5flash19FlashAttnFwdCombineIN4cute5tupleIJNS3_1CILi16EEENS5_ILi64EEEEEELi7ELi256ELi1ELb0ELb0ENS_10bfloat16_tEfNS_4arch4Sm90EEEEEvNT_6ParamsE:
        .type           _ZN7cutlass13device_kernelIN5flash19FlashAttnFwdCombineIN4cute5tupleIJNS3_1CILi16EEENS5_ILi64EEEEEELi7ELi256ELi1ELb0ELb0ENS_10bfloat16_tEfNS_4arch4Sm90EEEEEvNT_6ParamsE,@function
        .size           _ZN7cutlass13device_kernelIN5flash19FlashAttnFwdCombineIN4cute5tupleIJNS3_1CILi16EEENS5_ILi64EEEEEELi7ELi256ELi1ELb0ELb0ENS_10bfloat16_tEfNS_4arch4Sm90EEEEEvNT_6ParamsE,(.L_x_1824 - _ZN7cutlass13device_kernelIN5flash19FlashAttnFwdCombineIN4cute5tupleIJNS3_1CILi16EEENS5_ILi64EEEEEELi7ELi256ELi1ELb0ELb0ENS_10bfloat16_tEfNS_4arch4Sm90EEEEEvNT_6ParamsE)
        .other          _ZN7cutlass13device_kernelIN5flash19FlashAttnFwdCombineIN4cute5tupleIJNS3_1CILi16EEENS5_ILi64EEEEEELi7ELi256ELi1ELb0ELb0ENS_10bfloat16_tEfNS_4arch4Sm90EEEEEvNT_6ParamsE,@"STO_CUDA_ENTRY STV_DEFAULT"
_ZN7cutlass13device_kernelIN5flash19FlashAttnFwdCombineIN4cute5tupleIJNS3_1CILi16EEENS5_ILi64EEEEEELi7ELi256ELi1ELb0ELb0ENS_10bfloat16_tEfNS_4arch4Sm90EEEEEvNT_6ParamsE:
        /* <DEDUP_REMOVED lines=58> */
.L_x_278:
        /* <DEDUP_REMOVED lines=15> */
[CC--:B------:R-:W-:Y:S01]  /*0490*/  ISETP.GE.AND P1, PT, R3.reuse, R16.reuse, PT ;  /* 0x000000100300720c */ /* 0x0c0fe20003f26270 */
[----:B------:R-:W-:Y:S01]  /*04a0*/  IMAD R8, R34, c[0x0][0x1c8], RZ ;  /* 0x0000720022087a24 */ /* 0x000fe200078e02ff */
[----:B------:R-:W-:Y:S01]  /*04b0*/  IADD3 R27, R3, 0x10, RZ ;  /* 0x00000010031b7810 */ /* 0x000fe20007ffe0ff */
[----:B------:R-:W-:Y:S01]  /*04c0*/  IMAD.MOV.U32 R5, RZ, RZ, R4 ;  /* 0x000000ffff057224 */ /* 0x000fe200078e0004 */
[----:B------:R-:W-:Y:S01]  /*04d0*/  ISETP.NE.AND P0, PT, R0, c[0x0][0x208], PT ;  /* 0x0000820000007a0c */ /* 0x000fe20003f05270 */
[----:B------:R-:W-:Y:S01]  /*04e0*/  IMAD.WIDE.U32 R6, R33, c[0x0][0x1c8], RZ ;  /* 0x0000720021067a25 */ /* 0x000fe200078e00ff */
[-C--:B------:R-:W-:Y:S02]  /*04f0*/  ISETP.GE.AND P6, PT, R27, R16.reuse, PT ;  /* 0x000000101b00720c */ /* 0x080fe40003fc6270 */
[----:B------:R-:W-:Y:S01]  /*0500*/  IADD3 R23, R3, 0x20, RZ ;  /* 0x0000002003177810 */ /* 0x000fe20007ffe0ff */
[----:B------:R-:W-:Y:S01]  /*0510*/  IMAD R9, R33, c[0x0][0x1cc], R8 ;  /* 0x0000730021097a24 */ /* 0x000fe200078e0208 */
[----:B------:R-:W-:Y:S01]  /*0520*/  IADD3 R21, R3, 0x30, RZ ;  /* 0x0000003003157810 */ /* 0x000fe20007ffe0ff */
[----:B------:R-:W-:Y:S01]  /*0530*/  IMAD.SHL.U32 R8, R10, 0x4, RZ ;  /* 0x000000040a087824 */ /* 0x000fe200078e00ff */
[-C--:B------:R-:W-:Y:S01]  /*0540*/  ISETP.GE.AND P5, PT, R23, R16.reuse, PT ;  /* 0x000000101700720c */ /* 0x080fe20003fa6270 */
[----:B------:R-:W-:Y:S01]  /*0550*/  IMAD.IADD R7, R7, 0x1, R9 ;  /* 0x0000000107077824 */ /* 0x000fe200078e0209 */
[----:B------:R-:W-:Y:S01]  /*0560*/  ISETP.GE.AND P4, PT, R21, R16, PT ;  /* 0x000000101500720c */ /* 0x000fe20003f86270 */
[----:B------:R-:W-:Y:S01]  /*0570*/  @P1 IMAD.MOV.U32 R9, RZ, RZ, -0x800000 ;  /* 0xff800000ff091424 */ /* 0x000fe200078e00ff */
[C---:B------:R-:W-:Y:S01]  /*0580*/  IADD3 R13, R3.reuse, 0x40, RZ ;  /* 0x00000040030d7810 */ /* 0x040fe20007ffe0ff */
[----:B------:R-:W-:Y:S01]  /*0590*/  @P0 IMAD.HI.U32 R0, R4, c[0x0][0x20c], RZ ;  /* 0x0000830004000a27 */ /* 0x000fe200078e00ff */
[----:B------:R-:W-:-:S02]  /*05a0*/  IADD3 R11, R3, 0x50, RZ ;  /* 0x00000050030b7810 */ /* 0x000fc40007ffe0ff */
[-C--:B------:R-:W-:Y:S01]  /*05b0*/  ISETP.GE.AND P3, PT, R13, R16.reuse, PT ;  /* 0x000000100d00720c */ /* 0x080fe20003f66270 */
[----:B------:R1:W-:Y:S01]  /*05c0*/  @P1 STS [R10.X4], R9 ;  /* 0x000000090a001388 */ /* 0x0003e20000004800 */
[----:B------:R-:W-:Y:S02]  /*05d0*/  @P0 SHF.R.U32.HI R5, RZ, c[0x0][0x210], R0 ;  /* 0x00008400ff050a19 */ /* 0x000fe40000011600 */
[----:B------:R-:W-:Y:S02]  /*05e0*/  ISETP.GE.AND P2, PT, R11, R16, PT ;  /* 0x000000100b00720c */ /* 0x000fe40003f46270 */
[C---:B------:R-:W-:Y:S01]  /*05f0*/  IADD3 R15, -R5.reuse, RZ, RZ ;  /* 0x000000ff050f7210 */ /* 0x040fe20007ffe1ff */
[----:B------:R-:W-:Y:S01]  /*0600*/  IMAD.WIDE.U32 R6, R5, c[0x0][0x1c0], R6 ;  /* 0x0000700005067a25 */ /* 0x000fe200078e0006 */
[----:B------:R-:W-:-:S03]  /*0610*/  SHF.R.S32.HI R0, RZ, 0x1f, R5 ;  /* 0x0000001fff007819 */ /* 0x000fc60000011405 */
[----:B------:R-:W-:Y:S01]  /*0620*/  IMAD R15, R15, c[0x0][0x208], R4 ;  /* 0x000082000f0f7a24 */ /* 0x000fe200078e0204 */
[----:B------:R-:W-:Y:S01]  /*0630*/  @!P6 SHF.R.S32.HI R4, RZ, 0x1f, R27 ;  /* 0x0000001fff04e819 */ /* 0x000fe2000001141b */
[----:B------:R-:W-:Y:S02]  /*0640*/  IMAD R0, R0, c[0x0][0x1c0], RZ ;  /* 0x0000700000007a24 */ /* 0x000fe400078e02ff */
[----:B------:R-:W-:Y:S01]  /*0650*/  @P3 IMAD.MOV.U32 R31, RZ, RZ, -0x800000 ;  /* 0xff800000ff1f3424 */ /* 0x000fe200078e00ff */
[----:B------:R-:W-:Y:S01]  /*0660*/  IADD3 R14, P0, R15, R6, RZ ;  /* 0x000000060f0e7210 */ /* 0x000fe20007f1e0ff */
[----:B------:R-:W-:Y:S01]  /*0670*/  IMAD R0, R5, c[0x0][0x1c4], R0 ;  /* 0x0000710005007a24 */ /* 0x000fe200078e0200 */
[----:B------:R-:W-:Y:S01]  /*0680*/  SHF.R.S32.HI R5, RZ, 0x1f, R15 ;  /* 0x0000001fff057819 */ /* 0x000fe2000001140f */
[----:B------:R-:W-:Y:S01]  /*0690*/  @!P6 IMAD R4, R4, c[0x0][0x1b8], RZ ;  /* 0x00006e000404ea24 */ /* 0x000fe200078e02ff */
[----:B------:R-:W-:Y:S01]  /*06a0*/  @P2 MOV R35, 0xff800000 ;  /* 0xff80000000232802 */ /* 0x000fe20000000f00 */
[----:B------:R-:W-:Y:S01]  /*06b0*/  @!P1 IMAD.MOV.U32 R6, RZ, RZ, R14 ;  /* 0x000000ffff069224 */ /* 0x000fe200078e000e */
[----:B------:R-:W-:Y:S01]  /*06c0*/  IADD3.X R15, R5, R7, R0, P0, !PT ;  /* 0x00000007050f7210 */ /* 0x000fe200007fe400 */
[----:B------:R-:W-:Y:S01]  /*06d0*/  @!P6 IMAD R5, R27, c[0x0][0x1bc], R4 ;  /* 0x00006f001b05ea24 */ /* 0x000fe200078e0204 */
[----:B------:R-:W-:-:S02]  /*06e0*/  @!P1 SHF.R.S32.HI R0, RZ, 0x1f, R3 ;  /* 0x0000001fff009819 */ /* 0x000fc40000011403 */
[----:B------:R-:W-:Y:S01]  /*06f0*/  @!P1 MOV R7, R15 ;  /* 0x0000000f00079202 */ /* 0x000fe20000000f00 */
[----:B------:R-:W-:Y:S01]  /*0700*/  @!P6 IMAD.WIDE.U32 R26, R27, c[0x0][0x1b8], R14 ;  /* 0x00006e001b1aea25 */ /* 0x000fe200078e000e */
[----:B------:R-:W-:Y:S02]  /*0710*/  @!P5 SHF.R.S32.HI R4, RZ, 0x1f, R23 ;  /* 0x0000001fff04d819 */ /* 0x000fe40000011417 */
[C---:B-1----:R-:W-:Y:S01]  /*0720*/  IADD3 R9, R3.reuse, 0x60, RZ ;  /* 0x0000006003097810 */ /* 0x042fe20007ffe0ff */
[----:B------:R-:W-:Y:S02]  /*0730*/  @!P1 IMAD R0, R0, c[0x0][0x1b8], RZ ;  /* 0x00006e0000009a24 */ /* 0x000fe400078e02ff */
[----:B------:R-:W-:-:S04]  /*0740*/  @!P1 IMAD.WIDE.U32 R6, R3, c[0x0][0x1b8], R6 ;  /* 0x00006e0003069a25 */ /* 0x000fc800078e0006 */
[----:B------:R-:W-:Y:S01]  /*0750*/  @!P1 IMAD R0, R3, c[0x0][0x1bc], R0 ;  /* 0x00006f0003009a24 */ /* 0x000fe200078e0200 */
[----:B------:R-:W-:Y:S01]  /*0760*/  @!P1 LEA R28, P0, R6, c[0x0][0x1a0], 0x2 ;  /* 0x00006800061c9a11 */ /* 0x000fe200078010ff */
[----:B------:R-:W-:Y:S02]  /*0770*/  @!P5 IMAD R4, R4, c[0x0][0x1b8], RZ ;  /* 0x00006e000404da24 */ /* 0x000fe400078e02ff */
[----:B------:R-:W-:Y:S02]  /*0780*/  @!P1 IMAD.IADD R0, R7, 0x1, R0 ;  /* 0x0000000107009824 */ /* 0x000fe400078e0200 */
[----:B------:R-:W-:Y:S02]  /*0790*/  @!P5 IMAD.MOV.U32 R7, RZ, RZ, R15 ;  /* 0x000000ffff07d224 */ /* 0x000fe400078e000f */
[----:B------:R-:W-:Y:S01]  /*07a0*/  @!P5 IMAD R4, R23, c[0x0][0x1bc], R4 ;  /* 0x00006f001704da24 */ /* 0x000fe200078e0204 */
[----:B------:R-:W-:Y:S01]  /*07b0*/  @!P1 LEA.HI.X R29, R6, c[0x0][0x1a4], R0, 0x2, P0 ;  /* 0x00006900061d9a11 */ /* 0x000fe200000f1400 */
[----:B------:R-:W-:Y:S01]  /*07c0*/  @!P6 IMAD.IADD R5, R27, 0x1, R5 ;  /* 0x000000011b05e824 */ /* 0x000fe200078e0205 */
[----:B------:R-:W-:Y:S01]  /*07d0*/  @!P5 MOV R6, R14 ;  /* 0x0000000e0006d202 */ /* 0x000fe20000000f00 */
[----:B------:R-:W-:Y:S01]  /*07e0*/  @!P3 IMAD.MOV.U32 R27, RZ, RZ, R15 ;  /* 0x000000ffff1bb224 */ /* 0x000fe200078e000f */
[----:B------:R-:W-:Y:S01]  /*07f0*/  @!P4 SHF.R.S32.HI R0, RZ, 0x1f, R21 ;  /* 0x0000001fff00c819 */ /* 0x000fe20000011415 */
[----:B------:R-:W-:Y:S01]  /*0800*/  @!PT LDS RZ, [RZ] ;  /* 0x00000000fffff984 */ /* 0x000fe20000000800 */
[----:B------:R-:W-:Y:S01]  /*0810*/  @!PT LDS RZ, [RZ] ;  /* 0x00000000fffff984 */ /* 0x000fe20000000800 */
[----:B------:R-:W-:Y:S01]  /*0820*/  @!PT LDS RZ, [RZ] ;  /* 0x00000000fffff984 */ /* 0x000fe20000000800 */
[----:B------:R1:W-:Y:S01]  /*0830*/  @!P1 LDGSTS.E.LTC128B [R8], [R28.64] ;  /* 0x000000001c089fae */ /* 0x0003e2000b921964 */
[----:B------:R-:W-:Y:S01]  /*0840*/  ISETP.GE.AND P1, PT, R9, R16, PT ;  /* 0x000000100900720c */ /* 0x000fe20003f26270 */
[----:B------:R-:W-:Y:S01]  /*0850*/  @!P5 IMAD.WIDE.U32 R22, R23, c[0x0][0x1b8], R6 ;  /* 0x00006e001716da25 */ /* 0x000fe200078e0006 */
[----:B------:R-:W-:-:S02]  /*0860*/  @!P6 LEA R24, P0, R26, c[0x0][0x1a0], 0x2 ;  /* 0x000068001a18ea11 */ /* 0x000fc400078010ff */
[----:B------:R-:W-:Y:S01]  /*0870*/  @!P3 SHF.R.S32.HI R7, RZ, 0x1f, R13 ;  /* 0x0000001fff07b819 */ /* 0x000fe2000001140d */
[----:B------:R-:W-:Y:S01]  /*0880*/  @!P4 IMAD R0, R0, c[0x0][0x1b8], RZ ;  /* 0x00006e000000ca24 */ /* 0x000fe200078e02ff */
[----:B------:R-:W-:Y:S01]  /*0890*/  @!P6 LEA.HI.X R25, R26, c[0x0][0x1a4], R5, 0x2, P0 ;  /* 0x000069001a19ea11 */ /* 0x000fe200000f1405 */
[----:B------:R-:W-:Y:S01]  /*08a0*/  @!P3 IMAD.MOV.U32 R26, RZ, RZ, R14 ;  /* 0x000000ffff1ab224 */ /* 0x000fe200078e000e */
[----:B------:R-:W-:Y:S01]  /*08b0*/  @!P5 IADD3 R5, R23, R4, RZ ;  /* 0x000000041705d210 */ /* 0x000fe20007ffe0ff */
[C---:B------:R-:W-:Y:S01]  /*08c0*/  @!P4 IMAD R0, R21.reuse, c[0x0][0x1bc], R0 ;  /* 0x00006f001500ca24 */ /* 0x040fe200078e0200 */
[C---:B------:R-:W-:Y:S01]  /*08d0*/  @!P5 LEA R4, P0, R22.reuse, c[0x0][0x1a0], 0x2 ;  /* 0x000068001604da11 */ /* 0x040fe200078010ff */
[----:B------:R-:W-:Y:S01]  /*08e0*/  @!P4 IMAD.WIDE.U32 R20, R21, c[0x0][0x1b8], R14 ;  /* 0x00006e001514ca25 */ /* 0x000fe200078e000e */
[----:B------:R-:W-:Y:S02]  /*08f0*/  @!P2 SHF.R.S32.HI R6, RZ, 0x1f, R11 ;  /* 0x0000001fff06a819 */ /* 0x000fe4000001140b */
[----:B------:R-:W-:Y:S01]  /*0900*/  @!P5 LEA.HI.X R5, R22, c[0x0][0x1a4], R5, 0x2, P0 ;  /* 0x000069001605da11 */ /* 0x000fe200000f1405 */
[----:B------:R-:W-:Y:S01]  /*0910*/  @!P3 IMAD R12, R7, c[0x0][0x1b8], RZ ;  /* 0x00006e00070cba24 */ /* 0x000fe200078e02ff */
[----:B------:R-:W-:Y:S01]  /*0920*/  @!P1 SHF.R.S32.HI R7, RZ, 0x1f, R9 ;  /* 0x0000001fff079819 */ /* 0x000fe20000011409 */
[----:B------:R-:W-:Y:S01]  /*0930*/  @!P3 IMAD.WIDE.U32 R26, R13, c[0x0][0x1b8], R26 ;  /* 0x00006e000d1aba25 */ /* 0x000fe200078e001a */
[----:B------:R-:W-:-:S03]  /*0940*/  @!P4 LEA R22, P0, R20, c[0x0][0x1a0], 0x2 ;  /* 0x000068001416ca11 */ /* 0x000fc600078010ff */
[----:B------:R-:W-:Y:S01]  /*0950*/  @!P3 IMAD R12, R13, c[0x0][0x1bc], R12 ;  /* 0x00006f000d0cba24 */ /* 0x000fe200078e020c */
[----:B------:R-:W-:Y:S01]  /*0960*/  @!P4 IADD3 R13, R21, R0, RZ ;  /* 0x00000000150dc210 */ /* 0x000fe20007ffe0ff */
[----:B------:R-:W-:Y:S02]  /*0970*/  @!P2 IMAD R6, R6, c[0x0][0x1b8], RZ ;  /* 0x00006e000606aa24 */ /* 0x000fe400078e02ff */
[----:B------:R-:W-:Y:S01]  /*0980*/  @!P1 IMAD R0, R7, c[0x0][0x1b8], RZ ;  /* 0x00006e0007009a24 */ /* 0x000fe200078e02ff */
[----:B------:R-:W-:Y:S01]  /*0990*/  @!P4 LEA.HI.X R23, R20, c[0x0][0x1a4], R13, 0x2, P0 ;  /* 0x000069001417ca11 */ /* 0x000fe200000f140d */
[----:B-1----:R-:W-:Y:S01]  /*09a0*/  @!P2 IMAD.MOV.U32 R28, RZ, RZ, R14 ;  /* 0x000000ffff1ca224 */ /* 0x002fe200078e000e */
[----:B------:R-:W-:Y:S01]  /*09b0*/  @!P3 IADD3 R7, R27, R12, RZ ;  /* 0x0000000c1b07b210 */ /* 0x000fe20007ffe0ff */
[----:B------:R-:W-:Y:S01]  /*09c0*/  @!P2 IMAD.MOV.U32 R29, RZ, RZ, R15 ;  /* 0x000000ffff1da224 */ /* 0x000fe200078e000f */
[----:B------:R-:W-:Y:S01]  /*09d0*/  @!P3 LEA R12, P0, R26, c[0x0][0x1a0], 0x2 ;  /* 0x000068001a0cba11 */ /* 0x000fe200078010ff */
[----:B------:R-:W-:-:S02]  /*09e0*/  @!P2 IMAD R6, R11, c[0x0][0x1bc], R6 ;  /* 0x00006f000b06aa24 */ /* 0x000fc400078e0206 */
[----:B------:R-:W-:Y:S01]  /*09f0*/  @!P2 IMAD.WIDE.U32 R28, R11, c[0x0][0x1b8], R28 ;  /* 0x00006e000b1caa25 */ /* 0x000fe200078e001c */
[----:B------:R-:W-:Y:S02]  /*0a00*/  @!P3 LEA.HI.X R13, R26, c[0x0][0x1a4], R7, 0x2, P0 ;  /* 0x000069001a0dba11 */ /* 0x000fe400000f1407 */
[----:B------:R-:W-:Y:S01]  /*0a10*/  IADD3 R11, R3, 0x70, RZ ;  /* 0x00000070030b7810 */ /* 0x000fe20007ffe0ff */
[----:B------:R-:W-:Y:S01]  /*0a20*/  @!P1 IMAD.MOV.U32 R20, RZ, RZ, R14 ;  /* 0x000000ffff149224 */ /* 0x000fe200078e000e */
[----:B------:R-:W-:Y:S01]  /*0a30*/  @!P2 IADD3 R7, R29, R6, RZ ;  /* 0x000000061d07a210 */ /* 0x000fe20007ffe0ff */
[----:B------:R-:W-:Y:S01]  /*0a40*/  @!P1 IMAD.MOV.U32 R21, RZ, RZ, R15 ;  /* 0x000000ffff159224 */ /* 0x000fe200078e000f */
[C---:B------:R-:W-:Y:S01]  /*0a50*/  @!P2 LEA R26, P0, R28.reuse, c[0x0][0x1a0], 0x2 ;  /* 0x000068001c1aaa11 */ /* 0x040fe200078010ff */
[C---:B------:R-:W-:Y:S02]  /*0a60*/  @!P1 IMAD R0, R9.reuse, c[0x0][0x1bc], R0 ;  /* 0x00006f0009009a24 */ /* 0x040fe400078e0200 */
[----:B------:R-:W-:Y:S01]  /*0a70*/  @!P1 IMAD.WIDE.U32 R20, R9, c[0x0][0x1b8], R20 ;  /* 0x00006e0009149a25 */ /* 0x000fe200078e0014 */
[----:B------:R-:W-:-:S03]  /*0a80*/  @!P2 LEA.HI.X R27, R28, c[0x0][0x1a4], R7, 0x2, P0 ;  /* 0x000069001c1baa11 */ /* 0x000fc600000f1407 */
[----:B------:R-:W-:Y:S01]  /*0a90*/  @!P1 IMAD.IADD R9, R21, 0x1, R0 ;  /* 0x0000000115099824 */ /* 0x000fe200078e0200 */
[C---:B------:R-:W-:Y:S01]  /*0aa0*/  @!P1 LEA R28, P0, R20.reuse, c[0x0][0x1a0], 0x2 ;  /* 0x00006800141c9a11 */ /* 0x040fe200078010ff */
[----:B------:R-:W-:Y:S02]  /*0ab0*/  @P6 IMAD.MOV.U32 R7, RZ, RZ, -0x800000 ;  /* 0xff800000ff076424 */ /* 0x000fe400078e00ff */
[----:B------:R-:W-:Y:S01]  /*0ac0*/  @P4 IMAD.MOV.U32 R21, RZ, RZ, -0x800000 ;  /* 0xff800000ff154424 */ /* 0x000fe200078e00ff */
[----:B------:R-:W-:Y:S02]  /*0ad0*/  @!P1 LEA.HI.X R29, R20, c[0x0][0x1a4], R9, 0x2, P0 ;  /* 0x00006900141d9a11 */ /* 0x000fe400000f1409 */
[----:B------:R-:W-:Y:S01]  /*0ae0*/  ISETP.GE.AND P0, PT, R11, R16, PT ;  /* 0x000000100b00720c */ /* 0x000fe20003f06270 */
[----:B------:R1:W-:Y:S01]  /*0af0*/  @P6 STS [R10.X4+0x400], R7 ;  /* 0x000400070a006388 */ /* 0x0003e20000004800 */
[----:B------:R-:W-:-:S03]  /*0b00*/  @P5 MOV R9, 0xff800000 ;  /* 0xff80000000095802 */ /* 0x000fc60000000f00 */
        /* <DEDUP_REMOVED lines=15> */
[----:B-1----:R-:W-:-:S03]  /*0c00*/  @P0 MOV R7, 0xff800000 ;  /* 0xff80000000070802 */ /* 0x002fc60000000f00 */
[----:B------:R-:W-:Y:S01]  /*0c10*/  @!PT LDS RZ, [RZ] ;  /* 0x00000000fffff984 */ /* 0x000fe20000000800 */
[----:B------:R-:W-:Y:S01]  /*0c20*/  @!PT LDS RZ, [RZ] ;  /* 0x00000000fffff984 */ /* 0x000fe20000000800 */
[----:B------:R-:W-:Y:S01]  /*0c30*/  @!PT LDS RZ, [RZ] ;  /* 0x00000000fffff984 */ /* 0x000fe20000000800 */
[----:B------:R2:W-:Y:S04]  /*0c40*/  @!P3 LDGSTS.E.LTC128B [R8+0x1000], [R12.64] ;  /* 0x010000000c08bfae */ /* 0x0005e8000b921964 */
        /* <DEDUP_REMOVED lines=13> */
[----:B------:R-:W-:Y:S02]  /*0d20*/  SHF.R.S32.HI R0, RZ, 0x1f, R11 ;  /* 0x0000001fff007819 */ /* 0x000fe4000001140b */
[----:B--2---:R-:W-:-:S02]  /*0d30*/  MOV R4, R14 ;  /* 0x0000000e00047202 */ /* 0x004fc40000000f00 */
        /* <DEDUP_REMOVED lines=11> */
.L_x_280:
[----:B------:R-:W-:Y:S05]  /*0df0*/  BSYNC B0 ;  /* 0x0000000000007941 */ /* 0x000fea0003800000 */
.L_x_279:
[----:B------:R-:W-:Y:S01]  /*0e00*/  IMAD.MOV.U32 R0, RZ, RZ, 0x1 ;  /* 0x00000001ff007424 */ /* 0x000fe200078e00ff */
[----:B------:R-:W0:Y:S01]  /*0e10*/  LDGDEPBAR ;  /* 0x00000000000079af */ /* 0x000e220000000000 */
[----:B-1----:R-:W-:Y:S02]  /*0e20*/  IMAD R6, R19, 0x10, R3 ;  /* 0x0000001013067824 */ /* 0x002fe400078e0203 */
[----:B--2---:R-:W-:Y:S01]  /*0e30*/  IMAD.SHL.U32 R4, R18, 0x40, RZ ;  /* 0x0000004012047824 */ /* 0x004fe200078e00ff */
[----:B------:R-:W-:Y:S01]  /*0e40*/  ISETP.NE.AND P1, PT, R0, c[0x0][0x208], PT ;  /* 0x0000820000007a0c */ /* 0x000fe20003f25270 */
[----:B------:R-:W-:Y:S01]  /*0e50*/  IMAD R8, R34, c[0x0][0x198], RZ ;  /* 0x0000660022087a24 */ /* 0x000fe200078e02ff */
[----:B------:R-:W-:Y:S01]  /*0e60*/  ISETP.GE.AND P0, PT, R6, R17, PT ;  /* 0x000000110600720c */ /* 0x000fe20003f06270 */
[----:B------:R-:W-:Y:S01]  /*0e70*/  IMAD.MOV.U32 R0, RZ, RZ, R6 ;  /* 0x000000ffff007224 */ /* 0x000fe200078e0006 */
[----:B------:R-:W-:Y:S01]  /*0e80*/  SHF.R.S32.HI R5, RZ, 0x1f, R4 ;  /* 0x0000001fff057819 */ /* 0x000fe20000011404 */
[----:B------:R-:W-:Y:S01]  /*0e90*/  IMAD.SHL.U32 R14, R2, 0x4, RZ ;  /* 0x00000004020e7824 */ /* 0x000fe200078e00ff */
[----:B------:R-:W-:Y:S01]  /*0ea0*/  IADD3 R13, -R4, c[0x0][0x16c], RZ ;  /* 0x00005b00040d7a10 */ /* 0x000fe20007ffe1ff */
[----:B------:R-:W-:-:S02]  /*0eb0*/  IMAD.SHL.U32 R24, R2, 0x10, RZ ;  /* 0x0000001002187824 */ /* 0x000fc400078e00ff */
[--C-:B------:R-:W-:Y:S01]  /*0ec0*/  IMAD R32, R3, 0x40, R14.reuse ;  /* 0x0000004003207824 */ /* 0x100fe200078e020e */
[----:B------:R-:W-:Y:S02]  /*0ed0*/  ISETP.GE.AND P4, PT, R14, R13, PT ;  /* 0x0000000d0e00720c */ /* 0x000fe40003f86270 */
[----:B------:R-:W-:Y:S01]  /*0ee0*/  SHF.R.S32.HI R37, RZ, 0x1f, R14 ;  /* 0x0000001fff257819 */ /* 0x000fe2000001140e */
[----:B------:R-:W-:Y:S01]  /*0ef0*/  @P1 IMAD.HI.U32 R7, R6, c[0x0][0x20c], RZ ;  /* 0x0000830006071a27 */ /* 0x000fe200078e00ff */
[----:B------:R-:W-:-:S04]  /*0f00*/  LOP3.LUT R24, R24, 0xf0, RZ, 0xc0, !PT ;  /* 0x000000f018187812 */ /* 0x000fc800078ec0ff */
        /* <DEDUP_REMOVED lines=39> */
[----:B------:R-:W-:-:S02]  /*1180*/  LOP3.LUT R9, R24, 0xf, R3, 0xf8, !PT ;  /* 0x0000000f18097812 */ /* 0x000fc400078ef803 */
[----:B------:R-:W-:Y:S01]  /*1190*/  SHF.R.U32.HI R24, RZ, 0x4, R24 ;  /* 0x00000004ff187819 */ /* 0x000fe20000011618 */
[----:B------:R-:W0:Y:S03]  /*11a0*/  LDGDEPBAR ;  /* 0x00000000000079af */ /* 0x000e260000000000 */
[----:B------:R-:W-:Y:S01]  /*11b0*/  LOP3.LUT R24, R9, R24, RZ, 0x3c, !PT ;  /* 0x0000001809187212 */ /* 0x000fe200078e3cff */
[----:B------:R2:W-:Y:S04]  /*11c0*/  @!P4 LDGSTS.E.BYPASS.LTC128B.128 [R7+0x3040], [R16.64] ;  /* 0x030400001007cfae */ /* 0x0005e8000b901d64 */
[----:B------:R-:W0:Y:S04]  /*11d0*/  LDGDEPBAR ;  /* 0x00000000000079af */ /* 0x000e280000000000 */
[----:B------:R3:W-:Y:S04]  /*11e0*/  @!P3 LDGSTS.E.BYPASS.LTC128B.128 [R5+0x4040], [R10.64] ;  /* 0x040400000a05bfae */ /* 0x0007e8000b901d64 */
[----:B------:R-:W0:Y:S01]  /*11f0*/  LDGDEPBAR ;  /* 0x00000000000079af */ /* 0x000e220000000000 */
[----:B------:R-:W-:-:S04]  /*1200*/  DEPBAR.LE SB0, 0x3 ;  /* 0x000080c00000791a */ /* 0x000fc80000000000 */
[----:B------:R-:W-:Y:S01]  /*1210*/  WARPSYNC 0xffffffff ;  /* 0xffffffff00007948 */ /* 0x000fe20003800000 */
[----:B------:R-:W-:Y:S06]  /*1220*/  BAR.SYNC.DEFER_BLOCKING 0x0 ;  /* 0x0000000000007b1d */ /* 0x000fec0000010000 */
[----:B------:R-:W-:Y:S04]  /*1230*/  LDS R23, [R24.X4+0x400] ;  /* 0x0004000018177984 */ /* 0x000fe80000004800 */
[----:B------:R-:W4:Y:S04]  /*1240*/  LDS R22, [R24.X4] ;  /* 0x0000000018167984 */ /* 0x000f280000004800 */
[----:B------:R-:W3:Y:S04]  /*1250*/  LDS R21, [R24.X4+0x800] ;  /* 0x0008000018157984 */ /* 0x000ee80000004800 */
[----:B------:R-:W5:Y:S04]  /*1260*/  LDS R20, [R24.X4+0xc00] ;  /* 0x000c000018147984 */ /* 0x000f680000004800 */
[----:B-1----:R-:W1:Y:S04]  /*1270*/  LDS R19, [R24.X4+0x1000] ;  /* 0x0010000018137984 */ /* 0x002e680000004800 */
[----:B------:R-:W1:Y:S04]  /*1280*/  LDS R18, [R24.X4+0x1400] ;  /* 0x0014000018127984 */ /* 0x000e680000004800 */
[----:B--2---:R-:W2:Y:S04]  /*1290*/  LDS R17, [R24.X4+0x1800] ;  /* 0x0018000018117984 */ /* 0x004ea80000004800 */
[----:B------:R-:W2:Y:S01]  /*12a0*/  LDS R16, [R24.X4+0x1c00] ;  /* 0x001c000018107984 */ /* 0x000ea20000004800 */
[----:B----4-:R-:W-:-:S04]  /*12b0*/  FMNMX.FTZ R0, R23, R22, !PT ;  /* 0x0000001617007209 */ /* 0x010fc80007810000 */
[----:B---3--:R-:W-:-:S04]  /*12c0*/  FMNMX.FTZ R5, R0, R21, !PT ;  /* 0x0000001500057209 */ /* 0x008fc80007810000 */
[----:B-----5:R-:W-:-:S04]  /*12d0*/  FMNMX.FTZ R0, R5, R20, !PT ;  /* 0x0000001405007209 */ /* 0x020fc80007810000 */
[----:B-1----:R-:W-:-:S04]  /*12e0*/  FMNMX.FTZ R5, R0, R19, !PT ;  /* 0x0000001300057209 */ /* 0x002fc80007810000 */
[----:B------:R-:W-:-:S04]  /*12f0*/  FMNMX.FTZ R0, R5, R18, !PT ;  /* 0x0000001205007209 */ /* 0x000fc80007810000 */
[----:B--2---:R-:W-:-:S04]  /*1300*/  FMNMX.FTZ R5, R0, R17, !PT ;  /* 0x0000001100057209 */ /* 0x004fc80007810000 */
[----:B------:R-:W-:Y:S01]  /*1310*/  FMNMX.FTZ R6, R5, R16, !PT ;  /* 0x0000001005067209 */ /* 0x000fe20007810000 */
[----:B------:R-:W-:Y:S05]  /*1320*/  BRA.DIV ~URZ, `(.L_x_281) ;  /* 0x000016a27f007947 */ /* 0x000fea000b800000 */
[----:B------:R1:W2:Y:S02]  /*1330*/  SHFL.BFLY PT, R5, R6, 0x8, 0x1f ;  /* 0x0d001f0006057f89 */ /* 0x0002a400000e0000 */
.L_x_290:
        /* <DEDUP_REMOVED lines=14> */
[--C-:B------:R-:W-:Y:S02]  /*1420*/  FADD.FTZ R11, R22, -R0.reuse ;  /* 0x80000000160b7221 */ /* 0x100fe40000010000 */
[--C-:B------:R-:W-:Y:S02]  /*1430*/  FADD.FTZ R10, R23, -R0.reuse ;  /* 0x80000000170a7221 */ /* 0x100fe40000010000 */
[----:B------:R-:W-:Y:S02]  /*1440*/  FMUL.FTZ R11, R11, 1.4426950216293334961 ;  /* 0x3fb8aa3b0b0b7820 */ /* 0x000fe40000410000 */
[----:B------:R-:W-:Y:S02]  /*1450*/  FMUL.FTZ R10, R10, 1.4426950216293334961 ;  /* 0x3fb8aa3b0a0a7820 */ /* 0x000fe40000410000 */
[--C-:B------:R-:W-:Y:S01]  /*1460*/  FADD.FTZ R9, R21, -R0.reuse ;  /* 0x8000000015097221 */ /* 0x100fe20000010000 */
[----:B------:R-:W-:Y:S01]  /*1470*/  SEL R21, R2, 0xffffffff, P3 ;  /* 0xffffffff02157807 */ /* 0x000fe20001800000 */
[----:B------:R-:W1:Y:S01]  /*1480*/  MUFU.EX2 R11, R11 ;  /* 0x0000000b000b7308 */ /* 0x000e620000000800 */
[--C-:B------:R-:W-:Y:S01]  /*1490*/  FADD.FTZ R8, R20, -R0.reuse ;  /* 0x8000000014087221 */ /* 0x100fe20000010000 */
[----:B------:R-:W-:Y:S01]  /*14a0*/  FSETP.NEU.FTZ.AND P3, PT, R19, -INF , PT ;  /* 0xff8000001300780b */ /* 0x000fe20003f7d000 */
[----:B------:R-:W-:Y:S01]  /*14b0*/  FMUL.FTZ R9, R9, 1.4426950216293334961 ;  /* 0x3fb8aa3b09097820 */ /* 0x000fe20000410000 */
[----:B------:R-:W-:Y:S01]  /*14c0*/  @P2 IADD3 R21, R2, 0x10, RZ ;  /* 0x0000001002152810 */ /* 0x000fe20007ffe0ff */
[----:B------:R-:W-:Y:S01]  /*14d0*/  FMUL.FTZ R8, R8, 1.4426950216293334961 ;  /* 0x3fb8aa3b08087820 */ /* 0x000fe20000410000 */
[C---:B------:R-:W-:Y:S01]  /*14e0*/  FSETP.NEU.FTZ.AND P2, PT, R18.reuse, -INF , PT ;  /* 0xff8000001200780b */ /* 0x040fe20003f5d000 */
[--C-:B------:R-:W-:Y:S01]  /*14f0*/  FADD.FTZ R7, R19, -R0.reuse ;  /* 0x8000000013077221 */ /* 0x100fe20000010000 */
[----:B------:R-:W3:Y:S01]  /*1500*/  MUFU.EX2 R10, R10 ;  /* 0x0000000a000a7308 */ /* 0x000ee20000000800 */
[--C-:B------:R-:W-:Y:S01]  /*1510*/  FADD.FTZ R6, R18, -R0.reuse ;  /* 0x8000000012067221 */ /* 0x100fe20000010000 */
[----:B------:R-:W-:Y:S01]  /*1520*/  @P1 IADD3 R21, R2, 0x20, RZ ;  /* 0x0000002002151810 */ /* 0x000fe20007ffe0ff */
[----:B------:R-:W-:Y:S01]  /*1530*/  FMUL.FTZ R7, R7, 1.4426950216293334961 ;  /* 0x3fb8aa3b07077820 */ /* 0x000fe20000410000 */
[C---:B------:R-:W-:Y:S01]  /*1540*/  FSETP.NEU.FTZ.AND P1, PT, R17.reuse, -INF , PT ;  /* 0xff8000001100780b */ /* 0x040fe20003f3d000 */
[----:B------:R-:W-:Y:S01]  /*1550*/  FMUL.FTZ R6, R6, 1.4426950216293334961 ;  /* 0x3fb8aa3b06067820 */ /* 0x000fe20000410000 */
[----:B------:R-:W-:Y:S01]  /*1560*/  @P0 IADD3 R21, R2, 0x30, RZ ;  /* 0x0000003002150810 */ /* 0x000fe20007ffe0ff */
[--C-:B------:R-:W-:Y:S01]  /*1570*/  FADD.FTZ R5, R17, -R0.reuse ;  /* 0x8000000011057221 */ /* 0x100fe20000010000 */
[----:B------:R-:W4:Y:S01]  /*1580*/  MUFU.EX2 R9, R9 ;  /* 0x0000000900097308 */ /* 0x000f220000000800 */
[----:B-1----:R-:W-:Y:S01]  /*1590*/  FADD.FTZ R15, RZ, R11 ;  /* 0x0000000bff0f7221 */ /* 0x002fe20000010000 */
[----:B------:R-:W-:Y:S01]  /*15a0*/  FSETP.NEU.FTZ.AND P0, PT, R16, -INF , PT ;  /* 0xff8000001000780b */ /* 0x000fe20003f1d000 */
[----:B------:R-:W-:Y:S01]  /*15b0*/  FMUL.FTZ R5, R5, 1.4426950216293334961 ;  /* 0x3fb8aa3b05057820 */ /* 0x000fe20000410000 */
[----:B------:R-:W-:Y:S01]  /*15c0*/  @P3 IADD3 R21, R2, 0x40, RZ ;  /* 0x0000004002153810 */ /* 0x000fe20007ffe0ff */
[----:B------:R-:W-:Y:S01]  /*15d0*/  FADD.FTZ R0, R16, -R0 ;  /* 0x8000000010007221 */ /* 0x000fe20000010000 */
[----:B------:R-:W-:-:S02]  /*15e0*/  @P2 IADD3 R21, R2, 0x50, RZ ;  /* 0x0000005002152810 */ /* 0x000fc40007ffe0ff */
[----:B------:R-:W1:Y:S01]  /*15f0*/  MUFU.EX2 R8, R8 ;  /* 0x0000000800087308 */ /* 0x000e620000000800 */
[----:B---3--:R-:W-:Y:S01]  /*1600*/  FADD.FTZ R26, R15, R10 ;  /* 0x0000000a0f1a7221 */ /* 0x008fe20000010000 */
[----:B------:R-:W-:Y:S01]  /*1610*/  @P1 IADD3 R21, R2, 0x60, RZ ;  /* 0x0000006002151810 */ /* 0x000fe20007ffe0ff */
[----:B------:R-:W-:Y:S01]  /*1620*/  FMUL.FTZ R0, R0, 1.4426950216293334961 ;  /* 0x3fb8aa3b00007820 */ /* 0x000fe20000410000 */
[----:B------:R-:W-:-:S03]  /*1630*/  ISETP.NE.AND P1, PT, R2, RZ, PT ;  /* 0x000000ff0200720c */ /* 0x000fc60003f25270 */
[----:B------:R-:W-:Y:S01]  /*1640*/  @P0 IADD3 R21, R2, 0x70, RZ ;  /* 0x0000007002150810 */ /* 0x000fe20007ffe0ff */
[----:B------:R-:W3:Y:S01]  /*1650*/  MUFU.EX2 R7, R7 ;  /* 0x0000000700077308 */ /* 0x000ee20000000800 */
[----:B----4-:R-:W-:-:S03]  /*1660*/  FADD.FTZ R15, R26, R9 ;  /* 0x000000091a0f7221 */ /* 0x010fc60000010000 */
[----:B------:R-:W4:Y:S04]  /*1670*/  SHFL.BFLY PT, R16, R21, 0x8, 0x1f ;  /* 0x0d001f0015107f89 */ /* 0x000f2800000e0000 */
[----:B------:R-:W5:Y:S01]  /*1680*/  MUFU.EX2 R6, R6 ;  /* 0x0000000600067308 */ /* 0x000f620000000800 */
[----:B-1----:R-:W-:-:S07]  /*1690*/  FADD.FTZ R26, R15, R8 ;  /* 0x000000080f1a7221 */ /* 0x002fce0000010000 */
[----:B------:R-:W1:Y:S01]  /*16a0*/  MUFU.EX2 R5, R5 ;  /* 0x0000000500057308 */ /* 0x000e620000000800 */
[----:B---3--:R-:W-:-:S07]  /*16b0*/  FADD.FTZ R15, R26, R7 ;  /* 0x000000071a0f7221 */ /* 0x008fce0000010000 */
[----:B------:R-:W3:Y:S01]  /*16c0*/  MUFU.EX2 R0, R0 ;  /* 0x0000000000007308 */ /* 0x000ee20000000800 */
[----:B-----5:R-:W-:Y:S01]  /*16d0*/  FADD.FTZ R26, R15, R6 ;  /* 0x000000060f1a7221 */ /* 0x020fe20000010000 */
[----:B----4-:R-:W-:-:S03]  /*16e0*/  IMNMX R25, R21, R16, !PT ;  /* 0x0000001015197217 */ /* 0x010fc60007800200 */
[----:B-1----:R-:W-:-:S04]  /*16f0*/  FADD.FTZ R15, R26, R5 ;  /* 0x000000051a0f7221 */ /* 0x002fc80000010000 */
[----:B---3--:R-:W-:-:S05]  /*1700*/  FADD.FTZ R15, R15, R0 ;  /* 0x000000000f0f7221 */ /* 0x008fca0000010000 */
[----:B------:R-:W1:Y:S02]  /*1710*/  SHFL.BFLY PT, R20, R15, 0x8, 0x1f ;  /* 0x0d001f000f147f89 */ /* 0x000e6400000e0000 */
[----:B-1----:R-:W-:Y:S02]  /*1720*/  FADD.FTZ R18, R15, R20 ;  /* 0x000000140f127221 */ /* 0x002fe40000010000 */
        /* <DEDUP_REMOVED lines=8> */
[----:B---3--:R-:W-:Y:S01]  /*17b0*/  FADD.FTZ R23, R17, R16 ;  /* 0x0000001011177221 */ /* 0x008fe20000010000 */
[----:B------:R-:W-:-:S03]  /*17c0*/  HFMA2.MMA R17, -RZ, RZ, 0, 0 ;  /* 0x00000000ff117435 */ /* 0x000fc600000001ff */
[----:B------:R-:W1:Y:S04]  /*17d0*/  SHFL.BFLY PT, R18, R19, 0x1, 0x1f ;  /* 0x0c201f0013127f89 */ /* 0x000e6800000e0000 */
[----:B------:R-:W3:Y:S01]  /*17e0*/  SHFL.BFLY PT, R16, R23, 0x1, 0x1f ;  /* 0x0c201f0017107f89 */ /* 0x000ee200000e0000 */
[----:B-1----:R-:W-:Y:S01]  /*17f0*/  IMNMX R18, R19, R18, !PT ;  /* 0x0000001213127217 */ /* 0x002fe20007800200 */
[----:B---3--:R-:W-:-:S04]  /*1800*/  FADD.FTZ R16, R23, R16 ;  /* 0x0000001017107221 */ /* 0x008fc80000010000 */
[----:B------:R-:W1:Y:S01]  /*1810*/  MUFU.LG2 R23, R16 ;  /* 0x0000001000177308 */ /* 0x000e620000000c00 */
[----:B------:R-:W-:-:S13]  /*1820*/  FSETP.NE.FTZ.AND P0, PT, R16, RZ, PT ;  /* 0x000000ff1000720b */ /* 0x000fda0003f15000 */
[----:B------:R-:W3:Y:S01]  /*1830*/  @P0 MUFU.RCP R17, R16 ;  /* 0x0000001000110308 */ /* 0x000ee20000001000 */
[----:B----4-:R-:W-:Y:S01]  /*1840*/  ISETP.GT.OR P0, PT, R15, 0xff, P1 ;  /* 0x000000ff0f00780c */ /* 0x010fe20000f04670 */
[----:B-1----:R-:W-:Y:S02]  /*1850*/  FFMA.FTZ R12, R23, 0.69314718246459960938, R12 ;  /* 0x3f317218170c7823 */ /* 0x002fe4000001000c */
[-C--:B---3--:R-:W-:Y:S02]  /*1860*/  FMUL.FTZ R11, R11, R17.reuse ;  /* 0x000000110b0b7220 */ /* 0x088fe40000410000 */
[-C--:B------:R-:W-:Y:S02]  /*1870*/  FMUL.FTZ R15, R10, R17.reuse ;  /* 0x000000110a0f7220 */ /* 0x080fe40000410000 */
[-C--:B------:R-:W-:Y:S01]  /*1880*/  FMUL.FTZ R9, R9, R17.reuse ;  /* 0x0000001109097220 */ /* 0x080fe20000410000 */
[----:B------:R1:W-:Y:S01]  /*1890*/  STS [R24.X4], R11 ;  /* 0x0000000b18007388 */ /* 0x0003e20000004800 */
[----:B------:R-:W-:-:S02]  /*18a0*/  FMUL.FTZ R21, R8, R17 ;  /* 0x0000001108157220 */ /* 0x000fc40000410000 */
[-C--:B------:R-:W-:Y:S01]  /*18b0*/  FMUL.FTZ R7, R7, R17.reuse ;  /* 0x0000001107077220 */ /* 0x080fe20000410000 */
[----:B------:R1:W-:Y:S01]  /*18c0*/  STS [R24.X4+0x400], R15 ;  /* 0x0004000f18007388 */ /* 0x0003e20000004800 */
[-C--:B------:R-:W-:Y:S02]  /*18d0*/  FMUL.FTZ R19, R6, R17.reuse ;  /* 0x0000001106137220 */ /* 0x080fe40000410000 */
[-C--:B------:R-:W-:Y:S01]  /*18e0*/  FMUL.FTZ R5, R5, R17.reuse ;  /* 0x0000001105057220 */ /* 0x080fe20000410000 */
[----:B------:R1:W-:Y:S01]  /*18f0*/  STS [R24.X4+0x800], R9 ;  /* 0x0008000918007388 */ /* 0x0003e20000004800 */
[----:B------:R-:W-:-:S03]  /*1900*/  FMUL.FTZ R17, R0, R17 ;  /* 0x0000001100117220 */ /* 0x000fc60000410000 */
        /* <DEDUP_REMOVED lines=16> */
[----:B------:R-:W-:Y:S02]  /*1a10*/  IMAD.MOV.U32 R0, RZ, RZ, 0x1 ;  /* 0x00000001ff007424 */ /* 0x000fe400078e00ff */
[----:B------:R-:W-:Y:S02]  /*1a20*/  IMAD R8, R34, c[0x0][0x200], RZ ;  /* 0x0000800022087a24 */ /* 0x000fe400078e02ff */
[----:B-1----:R-:W-:Y:S01]  /*1a30*/  IMAD.WIDE.U32 R10, R33, c[0x0][0x200], RZ ;  /* 0x00008000210a7a25 */ /* 0x002fe200078e00ff */
        /* <DEDUP_REMOVED lines=18> */
.L_x_283:
[----:B------:R-:W-:Y:S05]  /*1b60*/  BSYNC B0 ;  /* 0x0000000000007941 */ /* 0x000fea0003800000 */
.L_x_282:
        /* <DEDUP_REMOVED lines=24> */
.L_x_288:
        /* <DEDUP_REMOVED lines=129> */
.L_x_287:
[----:B------:R-:W-:Y:S05]  /*2500*/  BSYNC B0 ;  /* 0x0000000000007941 */ /* 0x000fea0003800000 */
.L_x_286:
        /* <DEDUP_REMOVED lines=8> */
.L_x_289:
        /* <DEDUP_REMOVED lines=43> */
.L_x_285:
[----:B------:R-:W-:Y:S05]  /*2840*/  BSYNC B1 ;  /* 0x0000000000017941 */ /* 0x000fea0003800000 */
.L_x_284:
        /* <DEDUP_REMOVED lines=24> */
.L_x_281:
[----:B------:R-:W-:Y:S02]  /*29d0*/  MOV R0, 0x29f0 ;  /* 0x000029f000007802 */ /* 0x000fe40000000f00 */
[----:B------:R-:W-:Y:S05]  /*29e0*/  CALL.REL.NOINC `($__internal_25_$__cuda_sm70_shflsync_bfly_p) ;  /* 0x0000001000007944 */ /* 0x000fea0003c00000 */
[----:B-12---:R-:W-:Y:S05]  /*29f0*/  BRA `(.L_x_290) ;  /* 0xffffe94000007947 */ /* 0x006fea000383ffff */
        .weak           $__internal_25_$__cuda_sm70_shflsync_bfly_p
        .type           $__internal_25_$__cuda_sm70_shflsync_bfly_p,@function
        .size           $__internal_25_$__cuda_sm70_shflsync_bfly_p,(.L_x_1824 - $__internal_25_$__cuda_sm70_shflsync_bfly_p)
$__internal_25_$__cuda_sm70_shflsync_bfly_p:
[----:B------:R-:W-:Y:S01]  /*2a00*/  HFMA2.MMA R9, -RZ, RZ, 0, 0 ;  /* 0x00000000ff097435 */ /* 0x000fe200000001ff */
[----:B------:R-:W-:Y:S01]  /*2a10*/  MOV R8, R0 ;  /* 0x0000000000087202 */ /* 0x000fe20000000f00 */
[----:B------:R1:W2:Y:S04]  /*2a20*/  SHFL.BFLY PT, R5, R6, 0x8, 0x1f ;  /* 0x0d001f0006057f89 */ /* 0x0002a800000e0000 */
[----:B------:R-:W-:Y:S05]  /*2a30*/  RET.REL.NODEC R8 `(_ZN7cutlass13device_kernelIN5flash19FlashAttnFwdCombineIN4cute5tupleIJNS3_1CILi16EEENS5_ILi64EEEEEELi7ELi256ELi1ELb0ELb0ENS_10bfloat16_tEfNS_4arch4Sm90EEEEEvNT_6ParamsE) ;  /* 0xffffd5c008007950 */ /* 0x000fea0003c3ffff */
.L_x_291:
        /* <DEDUP_REMOVED lines=12> */
.L_x_1824:


//--------------------- .text._ZN7cutlass13device_kernelIN5flash19FlashAttnFwdCombineIN4cute5tupleIJNS3_1CILi16EEENS5_ILi64EEEEEELi6ELi256ELi1ELb0ELb0ENS_10bfloat16_tEfNS_4arch4Sm90EEEEEvNT_6ParamsE --------------------------
	.section	.text._ZN7cutlass13device_kernelIN5flash19FlashAttnFwdCombineIN4cute5tupleIJNS3_1CILi16EEENS5_ILi64EEEEEELi6ELi256ELi1ELb0ELb0ENS_10bfloat16_tEfNS_4arch4Sm90EEEEEvNT_6ParamsE,"ax",@progbits
	.sectioninfo	@"SHI_REGISTERS=48"
	.align	128
.text._ZN7cutlass13device_kernelIN5flash19FlashAttnFwdCombineIN4cute5tupleIJNS3_1CILi16EEENS5_ILi64EEEEEELi6ELi256ELi1ELb0ELb0ENS_10bfloat16_tEfNS_4arch4Sm90EEEEEvNT_6ParamsE:
        .type           _ZN7cutlass13device_kernelIN5flash19FlashAttnFwdCombineIN4cute5tupleIJNS3_1CILi16EEENS5_ILi64EEEEEELi6ELi256ELi1ELb0ELb0ENS_10bfloat16_tEfNS_4arch4Sm90EEEEEvNT_6ParamsE,@function
        .size           _ZN7cutlass13device_kernelIN5flash19FlashAttnFwdCombineIN4cute5tupleIJNS3_1CILi16EEENS5_ILi64EEEEEELi6ELi256ELi1ELb0ELb0ENS_10bfloat16_tEfNS_4arch4Sm90EEEEEvNT_6ParamsE,(.L_x_1826 - _ZN7cutlass13device_kernelIN5flash19FlashAttnFwdCombineIN4cute5tupleIJNS3_1CILi16EEENS5_ILi64EEEEEELi6ELi256ELi1ELb0ELb0ENS_10bfloat16_tEfNS_4arch4Sm90EEEEEvNT_6ParamsE)
        .other          _ZN7cutlass13device_kernelIN5flash19FlashAttnFwdCombineIN4cute5tupleIJNS3_1CILi16EEENS5_ILi64EEEEEELi6ELi256ELi1ELb0ELb0ENS_10bfloat16_tEfNS_4arch4Sm90EEEEEvNT_6ParamsE,@"STO_CUDA_ENTRY STV_DEFAULT"
_ZN7cutlass13device_kernelIN5flash19FlashAttnFwdCombineIN4cute5tupleIJNS3_1CILi16EEENS5_ILi64EEEEEELi6ELi256ELi1ELb0ELb0ENS_10bfloat16_tEfNS_4arch4Sm90EEEEEvNT_6ParamsE:
        /* <DEDUP_REMOVED lines=58> */
.L_x_292:
        /* <DEDUP_REMOVED lines=16> */
[----:B------:R-:W-:Y:S01]  /*04a0*/  IMAD.MOV.U32 R5, RZ, RZ, R4 ;  /* 0x000000ffff057224 */ /* 0x000fe200078e0004 */
[-C--:B------:R-:W-:Y:S01]  /*04b0*/  ISETP.GE.AND P5, PT, R3, R16.reuse, PT ;  /* 0x000000100300720c */ /* 0x080fe20003fa6270 */
[----:B------:R-:W-:Y:S01]  /*04c0*/  IMAD.WIDE.U32 R14, R33, c[0x0][0x1c8], RZ ;  /* 0x00007200210e7a25 */ /* 0x000fe200078e00ff */
[----:B------:R-:W-:Y:S02]  /*04d0*/  ISETP.NE.AND P0, PT, R0, c[0x0][0x208], PT ;  /* 0x0000820000007a0c */ /* 0x000fe40003f05270 */
[----:B------:R-:W-:Y:S01]  /*04e0*/  IADD3 R11, R3, 0x20, RZ ;  /* 0x00000020030b7810 */ /* 0x000fe20007ffe0ff */
[----:B------:R-:W-:Y:S01]  /*04f0*/  IMAD R0, R34, c[0x0][0x1c8], RZ ;  /* 0x0000720022007a24 */ /* 0x000fe200078e02ff */
[-C--:B------:R-:W-:Y:S02]  /*0500*/  ISETP.GE.AND P4, PT, R13, R16.reuse, PT ;  /* 0x000000100d00720c */ /* 0x080fe40003f86270 */
[----:B------:R-:W-:Y:S01]  /*0510*/  ISETP.GE.AND P3, PT, R11, R16, PT ;  /* 0x000000100b00720c */ /* 0x000fe20003f66270 */
[----:B------:R-:W-:-:S05]  /*0520*/  IMAD R7, R33, c[0x0][0x1cc], R0 ;  /* 0x0000730021077a24 */ /* 0x000fca00078e0200 */
[----:B------:R-:W-:Y:S01]  /*0530*/  IADD3 R15, R15, R7, RZ ;  /* 0x000000070f0f7210 */ /* 0x000fe20007ffe0ff */
[----:B------:R-:W-:-:S05]  /*0540*/  @P0 IMAD.HI.U32 R6, R4, c[0x0][0x20c], RZ ;  /* 0x0000830004060a27 */ /* 0x000fca00078e00ff */
[----:B------:R-:W-:Y:S02]  /*0550*/  @P0 SHF.R.U32.HI R5, RZ, c[0x0][0x210], R6 ;  /* 0x00008400ff050a19 */ /* 0x000fe40000011606 */
[----:B------:R-:W-:Y:S02]  /*0560*/  @!P5 SHF.R.S32.HI R6, RZ, 0x1f, R3 ;  /* 0x0000001fff06d819 */ /* 0x000fe40000011403 */
[--C-:B------:R-:W-:Y:S01]  /*0570*/  SHF.R.S32.HI R0, RZ, 0x1f, R5.reuse ;  /* 0x0000001fff007819 */ /* 0x100fe20000011405 */
[----:B------:R-:W-:Y:S02]  /*0580*/  IMAD.MOV R21, RZ, RZ, -R5 ;  /* 0x000000ffff157224 */ /* 0x000fe400078e0a05 */
[----:B------:R-:W-:-:S04]  /*0590*/  IMAD.WIDE.U32 R14, R5, c[0x0][0x1c0], R14 ;  /* 0x00007000050e7a25 */ /* 0x000fc800078e000e */
[----:B------:R-:W-:Y:S02]  /*05a0*/  IMAD R0, R0, c[0x0][0x1c0], RZ ;  /* 0x0000700000007a24 */ /* 0x000fe400078e02ff */
[----:B------:R-:W-:Y:S01]  /*05b0*/  IMAD R21, R21, c[0x0][0x208], R4 ;  /* 0x0000820015157a24 */ /* 0x000fe200078e0204 */
[----:B------:R-:W-:Y:S01]  /*05c0*/  @!P3 SHF.R.S32.HI R4, RZ, 0x1f, R11 ;  /* 0x0000001fff04b819 */ /* 0x000fe2000001140b */
[----:B------:R-:W-:Y:S01]  /*05d0*/  IMAD R0, R5, c[0x0][0x1c4], R0 ;  /* 0x0000710005007a24 */ /* 0x000fe200078e0200 */
[----:B------:R-:W-:Y:S01]  /*05e0*/  @!P4 SHF.R.S32.HI R5, RZ, 0x1f, R13 ;  /* 0x0000001fff05c819 */ /* 0x000fe2000001140d */
[----:B------:R-:W-:Y:S01]  /*05f0*/  @!P5 IMAD R6, R6, c[0x0][0x1b8], RZ ;  /* 0x00006e000606da24 */ /* 0x000fe200078e02ff */
[----:B------:R-:W-:Y:S01]  /*0600*/  SHF.R.S32.HI R7, RZ, 0x1f, R21 ;  /* 0x0000001fff077819 */ /* 0x000fe20000011415 */
[----:B------:R-:W-:Y:S01]  /*0610*/  @!P3 IMAD R4, R4, c[0x0][0x1b8], RZ ;  /* 0x00006e000404ba24 */ /* 0x000fe200078e02ff */
[----:B------:R-:W-:Y:S01]  /*0620*/  IADD3 R20, P0, R21, R14, RZ ;  /* 0x0000000e15147210 */ /* 0x000fe20007f1e0ff */
[----:B------:R-:W-:-:S02]  /*0630*/  @!P5 IMAD R6, R3, c[0x0][0x1bc], R6 ;  /* 0x00006f000306da24 */ /* 0x000fc400078e0206 */
[----:B------:R-:W-:Y:S01]  /*0640*/  @!P3 IMAD R4, R11, c[0x0][0x1bc], R4 ;  /* 0x00006f000b04ba24 */ /* 0x000fe200078e0204 */
[----:B------:R-:W-:Y:S01]  /*0650*/  IADD3.X R21, R7, R15, R0, P0, !PT ;  /* 0x0000000f07157210 */ /* 0x000fe200007fe400 */
[----:B------:R-:W-:Y:S01]  /*0660*/  @!P4 IMAD R0, R5, c[0x0][0x1b8], RZ ;  /* 0x00006e000500ca24 */ /* 0x000fe200078e02ff */
[C---:B------:R-:W-:Y:S01]  /*0670*/  IADD3 R7, R3.reuse, 0x30, RZ ;  /* 0x0000003003077810 */ /* 0x040fe20007ffe0ff */
[--C-:B------:R-:W-:Y:S01]  /*0680*/  @!P4 IMAD.MOV.U32 R14, RZ, RZ, R20.reuse ;  /* 0x000000ffff0ec224 */ /* 0x100fe200078e0014 */
[----:B------:R-:W-:Y:S01]  /*0690*/  @!P4 MOV R15, R21 ;  /* 0x00000015000fc202 */ /* 0x000fe20000000f00 */
[----:B------:R-:W-:Y:S01]  /*06a0*/  @!P5 IMAD.WIDE.U32 R22, R3, c[0x0][0x1b8], R20 ;  /* 0x00006e000316da25 */ /* 0x000fe200078e0014 */
[----:B------:R-:W-:-:S03]  /*06b0*/  ISETP.GE.AND P2, PT, R7, R16, PT ;  /* 0x000000100700720c */ /* 0x000fc60003f46270 */
[----:B------:R-:W-:Y:S01]  /*06c0*/  @!P4 IMAD R5, R13, c[0x0][0x1bc], R0 ;  /* 0x00006f000d05ca24 */ /* 0x000fe200078e0200 */
[----:B------:R-:W-:Y:S01]  /*06d0*/  @!P5 IADD3 R6, R23, R6, RZ ;  /* 0x000000061706d210 */ /* 0x000fe20007ffe0ff */
[----:B------:R-:W-:Y:S01]  /*06e0*/  @!P4 IMAD.WIDE.U32 R12, R13, c[0x0][0x1b8], R14 ;  /* 0x00006e000d0cca25 */ /* 0x000fe200078e000e */
[----:B------:R-:W-:-:S03]  /*06f0*/  @!P5 LEA R14, P0, R22, c[0x0][0x1a0], 0x2 ;  /* 0x00006800160eda11 */ /* 0x000fc600078010ff */
[----:B------:R-:W-:Y:S01]  /*0700*/  @!P3 IMAD.WIDE.U32 R10, R11, c[0x0][0x1b8], R20 ;  /* 0x00006e000b0aba25 */ /* 0x000fe200078e0014 */
[----:B------:R-:W-:Y:S02]  /*0710*/  @!P4 LEA R24, P1, R12, c[0x0][0x1a0], 0x2 ;  /* 0x000068000c18ca11 */ /* 0x000fe400078210ff */
[----:B------:R-:W-:Y:S01]  /*0720*/  @!P5 LEA.HI.X R15, R22, c[0x0][0x1a4], R6, 0x2, P0 ;  /* 0x00006900160fda11 */ /* 0x000fe200000f1406 */
[----:B------:R-:W-:Y:S01]  /*0730*/  @!P4 IMAD.IADD R5, R13, 0x1, R5 ;  /* 0x000000010d05c824 */ /* 0x000fe200078e0205 */
[----:B------:R-:W-:Y:S01]  /*0740*/  @!P3 IADD3 R11, R11, R4, RZ ;  /* 0x000000040b0bb210 */ /* 0x000fe20007ffe0ff */
[----:B------:R-:W-:Y:S01]  /*0750*/  @P5 IMAD.MOV.U32 R0, RZ, RZ, -0x800000 ;  /* 0xff800000ff005424 */ /* 0x000fe200078e00ff */
[----:B------:R-:W-:Y:S01]  /*0760*/  @!P3 LEA R22, P0, R10, c[0x0][0x1a0], 0x2 ;  /* 0x000068000a16ba11 */ /* 0x000fe200078010ff */
[----:B------:R-:W-:Y:S01]  /*0770*/  IMAD.SHL.U32 R13, R9, 0x4, RZ ;  /* 0x00000004090d7824 */ /* 0x000fe200078e00ff */
[----:B------:R-:W-:Y:S01]  /*0780*/  @P4 MOV R4, 0xff800000 ;  /* 0xff80000000044802 */ /* 0x000fe20000000f00 */
[----:B------:R-:W-:Y:S01]  /*0790*/  @P3 IMAD.MOV.U32 R6, RZ, RZ, -0x800000 ;  /* 0xff800000ff063424 */ /* 0x000fe200078e00ff */
[----:B------:R-:W-:Y:S01]  /*07a0*/  @!P4 LEA.HI.X R25, R12, c[0x0][0x1a4], R5, 0x2, P1 ;  /* 0x000069000c19ca11 */ /* 0x000fe200008f1405 */
[----:B------:R1:W-:Y:S01]  /*07b0*/  @P5 STS [R9.X4], R0 ;  /* 0x0000000009005388 */ /* 0x0003e20000004800 */
[----:B------:R-:W-:-:S03]  /*07c0*/  @!P3 LEA.HI.X R23, R10, c[0x0][0x1a4], R11, 0x2, P0 ;  /* 0x000069000a17ba11 */ /* 0x000fc600000f140b */
[----:B------:R-:W-:Y:S01]  /*07d0*/  @!PT LDS RZ, [RZ] ;  /* 0x00000000fffff984 */ /* 0x000fe20000000800 */
[----:B------:R-:W-:Y:S01]  /*07e0*/  @!PT LDS RZ, [RZ] ;  /* 0x00000000fffff984 */ /* 0x000fe20000000800 */
[----:B------:R-:W-:Y:S01]  /*07f0*/  @!PT LDS RZ, [RZ] ;  /* 0x00000000fffff984 */ /* 0x000fe20000000800 */
[----:B------:R2:W-:Y:S04]  /*0800*/  @!P5 LDGSTS.E.LTC128B [R13], [R14.64] ;  /* 0x000000000e0ddfae */ /* 0x0005e8000b921964 */
        /* <DEDUP_REMOVED lines=9> */
[----:B------:R2:W-:Y:S01]  /*08a0*/  @!P3 LDGSTS.E.LTC128B [R13+0x800], [R22.64] ;  /* 0x00800000160dbfae */ /* 0x0005e2000b921964 */
[----:B-1----:R-:W-:-:S05]  /*08b0*/  @P2 MOV R0, 0xff800000 ;  /* 0xff80000000002802 */ /* 0x002fca0000000f00 */
[----:B------:R2:W-:Y:S01]  /*08c0*/  @P2 STS [R9.X4+0xc00], R0 ;  /* 0x000c000009002388 */ /* 0x0005e20000004800 */
[----:B------:R-:W-:Y:S05]  /*08d0*/  @P2 BRA `(.L_x_294) ;  /* 0x000000d000002947 */ /* 0x000fea0003800000 */
[----:B--2---:R-:W-:Y:S02]  /*08e0*/  SHF.R.S32.HI R0, RZ, 0x1f, R7 ;  /* 0x0000001fff007819 */ /* 0x004fe40000011407 */
[----:B------:R-:W-:Y:S02]  /*08f0*/  MOV R4, R20 ;  /* 0x0000001400047202 */ /* 0x000fe40000000f00 */
        /* <DEDUP_REMOVED lines=11> */
.L_x_294:
[----:B------:R-:W-:Y:S05]  /*09b0*/  BSYNC B0 ;  /* 0x0000000000007941 */ /* 0x000fea0003800000 */
.L_x_293:
[----:B--2---:R-:W-:Y:S01]  /*09c0*/  IMAD.MOV.U32 R0, RZ, RZ, 0x1 ;  /* 0x00000001ff007424 */ /* 0x004fe200078e00ff */
[----:B------:R-:W0:Y:S01]  /*09d0*/  LDGDEPBAR ;  /* 0x00000000000079af */ /* 0x000e220000000000 */
[----:B-1----:R-:W-:Y:S02]  /*09e0*/  IMAD R6, R18, 0x10, R3 ;  /* 0x0000001012067824 */ /* 0x002fe400078e0203 */
[----:B------:R-:W-:Y:S01]  /*09f0*/  IMAD.SHL.U32 R4, R19, 0x40, RZ ;  /* 0x0000004013047824 */ /* 0x000fe200078e00ff */
[----:B------:R-:W-:Y:S01]  /*0a00*/  ISETP.NE.AND P1, PT, R0, c[0x0][0x208], PT ;  /* 0x0000820000007a0c */ /* 0x000fe20003f25270 */
[----:B------:R-:W-:Y:S01]  /*0a10*/  IMAD R0, R34, c[0x0][0x198], RZ ;  /* 0x0000660022007a24 */ /* 0x000fe200078e02ff */
[----:B------:R-:W-:Y:S01]  /*0a20*/  ISETP.GE.AND P0, PT, R6, R17, PT ;  /* 0x000000110600720c */ /* 0x000fe20003f06270 */
[----:B------:R-:W-:Y:S01]  /*0a30*/  IMAD.SHL.U32 R14, R2, 0x4, RZ ;  /* 0x00000004020e7824 */ /* 0x000fe200078e00ff */
[----:B------:R-:W-:Y:S01]  /*0a40*/  SHF.R.S32.HI R5, RZ, 0x1f, R4 ;  /* 0x0000001fff057819 */ /* 0x000fe20000011404 */
[C---:B------:R-:W-:Y:S01]  /*0a50*/  IMAD R7, R33.reuse, c[0x0][0x19c], R0 ;  /* 0x0000670021077a24 */ /* 0x040fe200078e0200 */
[----:B------:R-:W-:Y:S01]  /*0a60*/  IADD3 R13, -R4, c[0x0][0x16c], RZ ;  /* 0x00005b00040d7a10 */ /* 0x000fe20007ffe1ff */
[----:B------:R-:W-:Y:S01]  /*0a70*/  IMAD.MOV.U32 R0, RZ, RZ, R6 ;  /* 0x000000ffff007224 */ /* 0x000fe200078e0006 */
[----:B------:R-:W-:Y:S01]  /*0a80*/  SHF.R.S32.HI R37, RZ, 0x1f, R14 ;  /* 0x0000001fff257819 */ /* 0x000fe2000001140e */
[----:B------:R-:W-:Y:S01]  /*0a90*/  IMAD.WIDE.U32 R8, R33, c[0x0][0x198], R4 ;  /* 0x0000660021087a25 */ /* 0x000fe200078e0004 */
[----:B------:R-:W-:-:S03]  /*0aa0*/  ISETP.GE.AND P4, PT, R14, R13, PT ;  /* 0x0000000d0e00720c */ /* 0x000fc60003f86270 */
[----:B------:R-:W-:-:S04]  /*0ab0*/  @P1 IMAD.HI.U32 R10, R6, c[0x0][0x20c], RZ ;  /* 0x00008300060a1a27 */ /* 0x000fc800078e00ff */
[----:B------:R-:W-:Y:S01]  /*0ac0*/  IMAD.IADD R9, R9, 0x1, R7 ;  /* 0x0000000109097824 */ /* 0x000fe200078e0207 */
[----:B------:R-:W-:Y:S01]  /*0ad0*/  @P1 SHF.R.U32.HI R0, RZ, c[0x0][0x210], R10 ;  /* 0x00008400ff001a19 */ /* 0x000fe2000001160a */
[----:B------:R-:W-:-:S03]  /*0ae0*/  IMAD R32, R3, 0x40, R14 ;  /* 0x0000004003207824 */ /* 0x000fc600078e020e */
[--C-:B------:R-:W-:Y:S01]  /*0af0*/  SHF.R.S32.HI R5, RZ, 0x1f, R0.reuse ;  /* 0x0000001fff057819 */ /* 0x100fe20000011400 */
[----:B------:R-:W-:Y:S01]  /*0b00*/  IMAD.MOV R35, RZ, RZ, -R0 ;  /* 0x000000ffff237224 */ /* 0x000fe200078e0a00 */
[C---:B------:R-:W-:Y:S01]  /*0b10*/  SEL R4, R0.reuse, 0xffffffff, !P0 ;  /* 0xffffffff00047807 */ /* 0x040fe20004000000 */
[----:B------:R-:W-:-:S03]  /*0b20*/  IMAD.WIDE.U32 R8, R0, c[0x0][0x190], R8 ;  /* 0x0000640000087a25 */ /* 0x000fc600078e0008 */
[----:B------:R-:W-:Y:S01]  /*0b30*/  ISETP.LT.OR P4, PT, R4, RZ, P4 ;  /* 0x000000ff0400720c */ /* 0x000fe20002781670 */
[----:B------:R-:W-:Y:S02]  /*0b40*/  IMAD R5, R5, c[0x0][0x190], RZ ;  /* 0x0000640005057a24 */ /* 0x000fe400078e02ff */
[----:B------:R-:W-:Y:S01]  /*0b50*/  IMAD R35, R35, c[0x0][0x208], R6 ;  /* 0x0000820023237a24 */ /* 0x000fe200078e0206 */
[----:B------:R-:W-:Y:S01]  /*0b60*/  ISETP.LT.OR P3, PT, R16, 0x3, P4 ;  /* 0x000000031000780c */ /* 0x000fe20002761670 */
[----:B------:R-:W-:-:S03]  /*0b70*/  IMAD R5, R0, c[0x0][0x194], R5 ;  /* 0x0000650000057a24 */ /* 0x000fc600078e0205 */
        /* <DEDUP_REMOVED lines=8> */
[----:B------:R-:W-:Y:S02]  /*0c00*/  IADD3.X R41, R37, R11, R0, P0, !PT ;  /* 0x0000000b25297210 */ /* 0x000fe400007fe400 */
[C---:B------:R-:W-:Y:S02]  /*0c10*/  @!P4 IADD3 R5, P0, R40.reuse, c[0x0][0x188], RZ ;  /* 0x000062002805ca10 */ /* 0x040fe40007f1e0ff */
[----:B------:R-:W-:Y:S02]  /*0c20*/  @!P3 LEA R8, P1, R9, R40, 0x1 ;  /* 0x000000280908b211 */ /* 0x000fe400078208ff */
[----:B------:R-:W-:-:S02]  /*0c30*/  @!P4 LEA R18, P2, R40, c[0x0][0x160], 0x2 ;  /* 0x000058002812ca11 */ /* 0x000fc400078410ff */
[----:B------:R-:W-:Y:S02]  /*0c40*/  @!P4 IADD3.X R0, R41, c[0x0][0x18c], RZ, P0, !PT ;  /* 0x000063002900ca10 */ /* 0x000fe400007fe4ff */
[----:B------:R-:W-:Y:S01]  /*0c50*/  @!P3 LEA.HI.X R7, R9, R41, R7, 0x1, P1 ;  /* 0x000000290907b211 */ /* 0x000fe200008f0c07 */
[----:B------:R-:W-:Y:S01]  /*0c60*/  @!P4 IMAD.SHL.U32 R9, R32, 0x4, RZ ;  /* 0x000000042009c824 */ /* 0x000fe200078e00ff */
[----:B------:R-:W-:Y:S02]  /*0c70*/  @!P3 LEA R10, P0, R8, c[0x0][0x160], 0x2 ;  /* 0x00005800080aba11 */ /* 0x000fe400078010ff */
[C---:B------:R-:W-:Y:S02]  /*0c80*/  @!P4 LEA R16, P1, R5.reuse, c[0x0][0x160], 0x2 ;  /* 0x000058000510ca11 */ /* 0x040fe400078210ff */
        /* <DEDUP_REMOVED lines=17> */
[----:B-1----:R-:W-:-:S04]  /*0da0*/  SHF.R.U32.HI R18, RZ, 0x4, R0 ;  /* 0x00000004ff127819 */ /* 0x002fc80000011600 */
[----:B------:R-:W-:Y:S01]  /*0db0*/  LOP3.LUT R18, R15, R18, RZ, 0x3c, !PT ;  /* 0x000000120f127212 */ /* 0x000fe200078e3cff */
[----:B------:R-:W-:-:S04]  /*0dc0*/  DEPBAR.LE SB0, 0x3 ;  /* 0x000080c00000791a */ /* 0x000fc80000000000 */
[----:B------:R-:W-:Y:S01]  /*0dd0*/  WARPSYNC 0xffffffff ;  /* 0xffffffff00007948 */ /* 0x000fe20003800000 */
[----:B------:R-:W-:Y:S06]  /*0de0*/  BAR.SYNC.DEFER_BLOCKING 0x0 ;  /* 0x0000000000007b1d */ /* 0x000fec0000010000 */
[----:B--2---:R-:W-:Y:S04]  /*0df0*/  LDS R17, [R18.X4+0x400] ;  /* 0x0004000012117984 */ /* 0x004fe80000004800 */
[----:B------:R-:W1:Y:S04]  /*0e00*/  LDS R16, [R18.X4] ;  /* 0x0000000012107984 */ /* 0x000e680000004800 */
[----:B------:R-:W2:Y:S04]  /*0e10*/  LDS R15, [R18.X4+0x800] ;  /* 0x00080000120f7984 */ /* 0x000ea80000004800 */
[----:B------:R-:W4:Y:S01]  /*0e20*/  LDS R12, [R18.X4+0xc00] ;  /* 0x000c0000120c7984 */ /* 0x000f220000004800 */
[----:B-1----:R-:W-:-:S04]  /*0e30*/  FMNMX.FTZ R0, R17, R16, !PT ;  /* 0x0000001011007209 */ /* 0x002fc80007810000 */
[----:B--2---:R-:W-:-:S04]  /*0e40*/  FMNMX.FTZ R7, R0, R15, !PT ;  /* 0x0000000f00077209 */ /* 0x004fc80007810000 */
[----:B----4-:R-:W-:Y:S01]  /*0e50*/  FMNMX.FTZ R7, R7, R12, !PT ;  /* 0x0000000c07077209 */ /* 0x010fe20007810000 */
[----:B------:R-:W-:Y:S05]  /*0e60*/  BRA.DIV ~URZ, `(.L_x_295) ;  /* 0x000014527f007947 */ /* 0x000fea000b800000 */
[----:B---3--:R1:W2:Y:S02]  /*0e70*/  SHFL.BFLY PT, R5, R7, 0x8, 0x1f ;  /* 0x0d001f0007057f89 */ /* 0x0082a400000e0000 */
.L_x_304:
[----:B--2---:R-:W-:Y:S01]  /*0e80*/  FMNMX.FTZ R20, R7, R5, !PT ;  /* 0x0000000507147209 */ /* 0x004fe20007810000 */
[----:B------:R-:W2:Y:S01]  /*0e90*/  S2UR UR5, SR_CTAID.Y ;  /* 0x00000000000579c3 */ /* 0x000ea20000002600 */
[----:B------:R-:W-:Y:S01]  /*0ea0*/  FSETP.NEU.FTZ.AND P2, PT, R17, -INF , PT ;  /* 0xff8000001100780b */ /* 0x000fe20003f5d000 */
[----:B------:R-:W-:Y:S01]  /*0eb0*/  ULDC UR6, c[0x0][0x1b0] ;  /* 0x00006c0000067ab9 */ /* 0x000fe20000000800 */
[----:B------:R-:W-:Y:S01]  /*0ec0*/  FSETP.NEU.FTZ.AND P1, PT, R15, -INF , PT ;  /* 0xff8000000f00780b */ /* 0x000fe20003f3d000 */
[----:B------:R-:W3:Y:S01]  /*0ed0*/  SHFL.BFLY PT, R5, R20, 0x4, 0x1f ;  /* 0x0c801f0014057f89 */ /* 0x000ee200000e0000 */
[----:B------:R-:W-:Y:S01]  /*0ee0*/  FSETP.NEU.FTZ.AND P3, PT, R16, -INF , PT ;  /* 0xff8000001000780b */ /* 0x000fe20003f7d000 */
[----:B------:R-:W-:Y:S01]  /*0ef0*/  ULDC UR4, c[0x0][0x1a8] ;  /* 0x00006a0000047ab9 */ /* 0x000fe20000000800 */
[----:B------:R-:W-:Y:S01]  /*0f00*/  BSSY B0, `(.L_x_296) ;  /* 0x0000057000007945 */ /* 0x000fe20003800000 */
[----:B------:R-:W-:Y:S01]  /*0f10*/  UIMAD UR4, UR6, UR4, URZ ;  /* 0x00000004060472a4 */ /* 0x000fe2000f8e023f */
        /* <DEDUP_REMOVED lines=9> */
[--C-:B-1----:R-:W-:Y:S02]  /*0fb0*/  FADD.FTZ R7, R17, -R0.reuse ;  /* 0x8000000011077221 */ /* 0x102fe40000010000 */
[----:B------:R-:W-:Y:S02]  /*0fc0*/  FMUL.FTZ R8, R8, 1.4426950216293334961 ;  /* 0x3fb8aa3b08087820 */ /* 0x000fe40000410000 */
[----:B------:R-:W-:Y:S02]  /*0fd0*/  FMUL.FTZ R7, R7, 1.4426950216293334961 ;  /* 0x3fb8aa3b07077820 */ /* 0x000fe40000410000 */
[--C-:B------:R-:W-:Y:S01]  /*0fe0*/  FADD.FTZ R5, R15, -R0.reuse ;  /* 0x800000000f057221 */ /* 0x100fe20000010000 */
[----:B------:R-:W-:Y:S01]  /*0ff0*/  SEL R15, R2, 0xffffffff, P3 ;  /* 0xffffffff020f7807 */ /* 0x000fe20001800000 */
[----:B------:R-:W1:Y:S01]  /*1000*/  MUFU.EX2 R8, R8 ;  /* 0x0000000800087308 */ /* 0x000e620000000800 */
[----:B------:R-:W-:Y:S01]  /*1010*/  FADD.FTZ R0, R12, -R0 ;  /* 0x800000000c007221 */ /* 0x000fe20000010000 */
[C---:B------:R-:W-:Y:S01]  /*1020*/  @P2 IADD3 R15, R2.reuse, 0x10, RZ ;  /* 0x00000010020f2810 */ /* 0x040fe20007ffe0ff */
[----:B------:R-:W-:Y:S01]  /*1030*/  FMUL.FTZ R5, R5, 1.4426950216293334961 ;  /* 0x3fb8aa3b05057820 */ /* 0x000fe20000410000 */
[----:B------:R-:W-:Y:S01]  /*1040*/  @P1 IADD3 R15, R2, 0x20, RZ ;  /* 0x00000020020f1810 */ /* 0x000fe20007ffe0ff */
[----:B------:R-:W-:Y:S01]  /*1050*/  FMUL.FTZ R0, R0, 1.4426950216293334961 ;  /* 0x3fb8aa3b00007820 */ /* 0x000fe20000410000 */
[----:B------:R-:W-:-:S02]  /*1060*/  @P0 IADD3 R15, R2, 0x30, RZ ;  /* 0x00000030020f0810 */ /* 0x000fc40007ffe0ff */
[----:B------:R-:W3:Y:S01]  /*1070*/  MUFU.EX2 R7, R7 ;  /* 0x0000000700077308 */ /* 0x000ee20000000800 */
[----:B------:R-:W-:Y:S02]  /*1080*/  ISETP.NE.AND P1, PT, R2, RZ, PT ;  /* 0x000000ff0200720c */ /* 0x000fe40003f25270 */
[----:B------:R-:W4:Y:S05]  /*1090*/  SHFL.BFLY PT, R20, R15, 0x8, 0x1f ;  /* 0x0d001f000f147f89 */ /* 0x000f2a00000e0000 */
[----:B------:R-:W5:Y:S01]  /*10a0*/  MUFU.EX2 R5, R5 ;  /* 0x0000000500057308 */ /* 0x000f620000000800 */
[----:B-1----:R-:W-:-:S07]  /*10b0*/  FADD.FTZ R10, RZ, R8 ;  /* 0x00000008ff0a7221 */ /* 0x002fce0000010000 */
[----:B------:R-:W1:Y:S01]  /*10c0*/  MUFU.EX2 R0, R0 ;  /* 0x0000000000007308 */ /* 0x000e620000000800 */
[----:B---3--:R-:W-:-:S04]  /*10d0*/  FADD.FTZ R10, R10, R7 ;  /* 0x000000070a0a7221 */ /* 0x008fc80000010000 */
[----:B-----5:R-:W-:Y:S01]  /*10e0*/  FADD.FTZ R9, R10, R5 ;  /* 0x000000050a097221 */ /* 0x020fe20000010000 */
[----:B----4-:R-:W-:-:S03]  /*10f0*/  IMNMX R20, R15, R20, !PT ;  /* 0x000000140f147217 */ /* 0x010fc60007800200 */
        /* <DEDUP_REMOVED lines=13> */
[----:B---3--:R-:W-:-:S02]  /*11d0*/  FADD.FTZ R19, R12, R19 ;  /* 0x000000130c137221 */ /* 0x008fc40000010000 */
[----:B------:R-:W-:-:S03]  /*11e0*/  IMAD.MOV.U32 R12, RZ, RZ, RZ ;  /* 0x000000ffff0c7224 */ /* 0x000fc600078e00ff */
[----:B------:R-:W1:Y:S02]  /*11f0*/  SHFL.BFLY PT, R10, R19, 0x1, 0x1f ;  /* 0x0c201f00130a7f89 */ /* 0x000e6400000e0000 */
[----:B-1----:R-:W-:-:S05]  /*1200*/  FADD.FTZ R10, R19, R10 ;  /* 0x0000000a130a7221 */ /* 0x002fca0000010000 */
[----:B------:R-:W-:-:S13]  /*1210*/  FSETP.NE.FTZ.AND P0, PT, R10, RZ, PT ;  /* 0x000000ff0a00720b */ /* 0x000fda0003f15000 */
[----:B------:R-:W1:Y:S01]  /*1220*/  @P0 MUFU.RCP R12, R10 ;  /* 0x0000000a000c0308 */ /* 0x000e620000001000 */
[----:B----4-:R-:W-:-:S07]  /*1230*/  ISETP.GT.OR P0, PT, R9, 0xff, P1 ;  /* 0x000000ff0900780c */ /* 0x010fce0000f04670 */
[----:B------:R-:W3:Y:S01]  /*1240*/  MUFU.LG2 R10, R10 ;  /* 0x0000000a000a7308 */ /* 0x000ee20000000c00 */
[-C--:B-1----:R-:W-:Y:S02]  /*1250*/  FMUL.FTZ R9, R8, R12.reuse ;  /* 0x0000000c08097220 */ /* 0x082fe40000410000 */
[-C--:B------:R-:W-:Y:S02]  /*1260*/  FMUL.FTZ R7, R7, R12.reuse ;  /* 0x0000000c07077220 */ /* 0x080fe40000410000 */
[-C--:B------:R-:W-:Y:S01]  /*1270*/  FMUL.FTZ R5, R5, R12.reuse ;  /* 0x0000000c05057220 */ /* 0x080fe20000410000 */
[----:B------:R1:W-:Y:S01]  /*1280*/  STS [R18.X4], R9 ;  /* 0x0000000912007388 */ /* 0x0003e20000004800 */
[----:B------:R-:W-:Y:S02]  /*1290*/  FMUL.FTZ R15, R0, R12 ;  /* 0x0000000c000f7220 */ /* 0x000fe40000410000 */
[----:B---3--:R-:W-:Y:S01]  /*12a0*/  FFMA.FTZ R11, R10, 0.69314718246459960938, R11 ;  /* 0x3f3172180a0b7823 */ /* 0x008fe2000001000b */
[----:B------:R1:W-:Y:S04]  /*12b0*/  STS [R18.X4+0x400], R7 ;  /* 0x0004000712007388 */ /* 0x0003e80000004800 */
[----:B------:R1:W-:Y:S04]  /*12c0*/  STS [R18.X4+0x800], R5 ;  /* 0x0008000512007388 */ /* 0x0003e80000004800 */
[----:B------:R1:W-:Y:S04]  /*12d0*/  STS [R18.X4+0xc00], R15 ;  /* 0x000c000f12007388 */ /* 0x0003e80000004800 */
[----:B------:R1:W-:Y:S01]  /*12e0*/  @!P0 STS [R3.X4+0x1000], R2 ;  /* 0x0010000203008388 */ /* 0x0003e20000004800 */
[----:B------:R-:W-:-:S04]  /*12f0*/  ISETP.GE.OR P0, PT, R6, UR4, P1 ;  /* 0x0000000406007c0c */ /* 0x000fc80008f06670 */
[----:B--2---:R-:W-:-:S13]  /*1300*/  ISETP.NE.OR P0, PT, RZ, UR5, P0 ;  /* 0x00000005ff007c0c */ /* 0x004fda0008705670 */
[----:B------:R-:W-:Y:S05]  /*1310*/  @P0 BRA `(.L_x_297) ;  /* 0x0000015000000947 */ /* 0x000fea0003800000 */
[----:B------:R-:W-:Y:S02]  /*1320*/  IMAD.MOV.U32 R0, RZ, RZ, 0x1 ;  /* 0x00000001ff007424 */ /* 0x000fe400078e00ff */
[----:B-1----:R-:W-:Y:S02]  /*1330*/  IMAD R2, R34, c[0x0][0x200], RZ ;  /* 0x0000800022027a24 */ /* 0x002fe400078e02ff */
[----:B------:R-:W-:Y:S01]  /*1340*/  IMAD.MOV.U32 R5, RZ, RZ, R6 ;  /* 0x000000ffff057224 */ /* 0x000fe200078e0006 */
[----:B------:R-:W-:Y:S01]  /*1350*/  ISETP.NE.AND P0, PT, R0, c[0x0][0x208], PT ;  /* 0x0000820000007a0c */ /* 0x000fe20003f05270 */
[----:B------:R-:W-:-:S04]  /*1360*/  IMAD.WIDE.U32 R8, R33, c[0x0][0x200], RZ ;  /* 0x0000800021087a25 */ /* 0x000fc800078e00ff */
[----:B------:R-:W-:-:S05]  /*1370*/  IMAD R2, R33, c[0x0][0x204], R2 ;  /* 0x0000810021027a24 */ /* 0x000fca00078e0202 */
[----:B------:R-:W-:-:S03]  /*1380*/  IADD3 R9, R9, R2, RZ ;  /* 0x0000000209097210 */ /* 0x000fc60007ffe0ff */
[----:B------:R-:W-:-:S05]  /*1390*/  @P0 IMAD.HI.U32 R0, R6, c[0x0][0x20c], RZ ;  /* 0x0000830006000a27 */ /* 0x000fca00078e00ff */
[----:B------:R-:W-:-:S04]  /*13a0*/  @P0 SHF.R.U32.HI R5, RZ, c[0x0][0x210], R0 ;  /* 0x00008400ff050a19 */ /* 0x000fc80000011600 */
[C---:B------:R-:W-:Y:S01]  /*13b0*/  IADD3 R7, -R5.reuse, RZ, RZ ;  /* 0x000000ff05077210 */ /* 0x040fe20007ffe1ff */
[----:B------:R-:W-:Y:S01]  /*13c0*/  IMAD.WIDE.U32 R8, R5, c[0x0][0x1f8], R8 ;  /* 0x00007e0005087a25 */ /* 0x000fe200078e0008 */
[----:B------:R-:W-:-:S03]  /*13d0*/  SHF.R.S32.HI R0, RZ, 0x1f, R5 ;  /* 0x0000001fff007819 */ /* 0x000fc60000011405 */
[----:B------:R-:W-:Y:S02]  /*13e0*/  IMAD R7, R7, c[0x0][0x208], R6 ;  /* 0x0000820007077a24 */ /* 0x000fe400078e0206 */
        /* <DEDUP_REMOVED lines=8> */
.L_x_297:
[----:B------:R-:W-:Y:S05]  /*1470*/  BSYNC B0 ;  /* 0x0000000000007941 */ /* 0x000fea0003800000 */
.L_x_296:
[----:B------:R-:W-:Y:S01]  /*1480*/  BAR.SYNC.DEFER_BLOCKING 0x0 ;  /* 0x0000000000007b1d */ /* 0x000fe20000010000 */
[----:B-1----:R-:W-:Y:S01]  /*1490*/  HFMA2.MMA R9, -RZ, RZ, 0, 0 ;  /* 0x00000000ff097435 */ /* 0x002fe200000001ff */
[----:B------:R-:W-:Y:S01]  /*14a0*/  IMAD.MOV.U32 R12, RZ, RZ, RZ ;  /* 0x000000ffff0c7224 */ /* 0x000fe200078e00ff */
[----:B------:R-:W-:-:S03]  /*14b0*/  CS2R R10, SRZ ;  /* 0x00000000000a7805 */ /* 0x000fc6000001ff00 */
        /* <DEDUP_REMOVED lines=20> */
.L_x_302:
        /* <DEDUP_REMOVED lines=11> */
[----:B------:R-:W-:Y:S03]  /*16b0*/  SHF.R.U32.HI R0, RZ, 0x4, R0 ;  /* 0x00000004ff007819 */ /* 0x000fe60000011600 */
[----:B------:R-:W-:Y:S01]  /*16c0*/  @!P1 IMAD R43, R43, c[0x0][0x188], RZ ;  /* 0x000062002b2b9a24 */ /* 0x000fe200078e02ff */
[----:B------:R-:W-:Y:S02]  /*16d0*/  LOP3.LUT R3, R0, R3, RZ, 0x3c, !PT ;  /* 0x0000000300037212 */ /* 0x000fe400078e3cff */
[C---:B------:R-:W-:Y:S01]  /*16e0*/  LOP3.LUT R0, R15.reuse, 0x50, RZ, 0xc0, !PT ;  /* 0x000000500f007812 */ /* 0x040fe200078ec0ff */
[----:B------:R-:W-:Y:S01]  /*16f0*/  @!P1 IMAD R43, R44, c[0x0][0x18c], R43 ;  /* 0x000063002c2b9a24 */ /* 0x000fe200078e022b */
[----:B------:R-:W-:Y:S02]  /*1700*/  @!P1 LEA R44, P0, R18, c[0x0][0x160], 0x2 ;  /* 0x00005800122c9a11 */ /* 0x000fe400078010ff */
[----:B------:R-:W-:Y:S01]  /*1710*/  LOP3.LUT R15, R15, 0xffffff80, RZ, 0xc0, !PT ;  /* 0xffffff800f0f7812 */ /* 0x000fe200078ec0ff */
[----:B------:R-:W-:Y:S01]  /*1720*/  @!P1 IMAD.IADD R43, R19, 0x1, R43 ;  /* 0x00000001132b9824 */ /* 0x000fe200078e022b */
[----:B------:R-:W1:Y:S02]  /*1730*/  LDS R3, [R3.X4] ;  /* 0x0000000003037984 */ /* 0x000e640000004800 */
[----:B------:R-:W-:Y:S02]  /*1740*/  IADD3 R15, R0, R15, R8 ;  /* 0x0000000f000f7210 */ /* 0x000fe40007ffe008 */
[----:B------:R-:W-:Y:S01]  /*1750*/  @!P1 LEA.HI.X R45, R18, c[0x0][0x164], R43, 0x2, P0 ;  /* 0x00005900122d9a11 */ /* 0x000fe200000f142b */
[----:B------:R-:W-:Y:S01]  /*1760*/  IMAD.SHL.U32 R43, R32, 0x4, RZ ;  /* 0x00000004202b7824 */ /* 0x000fe200078e00ff */
[----:B------:R-:W-:Y:S04]  /*1770*/  LOP3.LUT R0, R15, 0xf0, RZ, 0xc0, !PT ;  /* 0x000000f00f007812 */ /* 0x000fe800078ec0ff */
[----:B------:R-:W-:Y:S01]  /*1780*/  SHF.R.U32.HI R0, RZ, 0x4, R0 ;  /* 0x00000004ff007819 */ /* 0x000fe20000011600 */
[----:B------:R-:W-:Y:S01]  /*1790*/  @!PT LDS RZ, [RZ] ;  /* 0x00000000fffff984 */ /* 0x000fe20000000800 */
[----:B------:R-:W-:Y:S01]  /*17a0*/  @!PT LDS RZ, [RZ] ;  /* 0x00000000fffff984 */ /* 0x000fe20000000800 */
[----:B------:R-:W-:Y:S01]  /*17b0*/  @!PT LDS RZ, [RZ] ;  /* 0x00000000fffff984 */ /* 0x000fe20000000800 */
[----:B------:R2:W-:Y:S03]  /*17c0*/  @!P1 LDGSTS.E.BYPASS.LTC128B.128 [R43+0x4040], [R44.64] ;  /* 0x040400002c2b9fae */ /* 0x0005e6000b901d64 */
[----:B------:R-:W-:Y:S02]  /*17d0*/  LOP3.LUT R2, R0, R15, RZ, 0x3c, !PT ;  /* 0x0000000f00027212 */ /* 0x000fe400078e3cff */
[C---:B------:R-:W-:Y:S01]  /*17e0*/  IADD3 R15, R5.reuse, 0x20, RZ ;  /* 0x00000020050f7810 */ /* 0x040fe20007ffe0ff */
[----:B------:R-:W0:Y:S01]  /*17f0*/  LDGDEPBAR ;  /* 0x00000000000079af */ /* 0x000e220000000000 */
[----:B------:R-:W-:Y:S02]  /*1800*/  IADD3 R5, R5, 0x30, RZ ;  /* 0x0000003005057810 */ /* 0x000fe40007ffe0ff */
[C---:B------:R-:W-:Y:S02]  /*1810*/  LOP3.LUT R0, R15.reuse, 0x60, RZ, 0xc0, !PT ;  /* 0x000000600f007812 */ /* 0x040fe400078ec0ff */
[----:B------:R-:W-:Y:S04]  /*1820*/  LOP3.LUT R15, R15, 0xffffff80, RZ, 0xc0, !PT ;  /* 0xffffff800f0f7812 */ /* 0x000fe800078ec0ff */
[----:B------:R-:W-:Y:S04]  /*1830*/  IADD3 R15, R0, R15, R8 ;  /* 0x0000000f000f7210 */ /* 0x000fe80007ffe008 */
[----:B------:R-:W-:Y:S04]  /*1840*/  LOP3.LUT R6, R15, 0xf0, RZ, 0xc0, !PT ;  /* 0x000000f00f067812 */ /* 0x000fe800078ec0ff */
[----:B------:R-:W-:Y:S02]  /*1850*/  SHF.R.U32.HI R6, RZ, 0x4, R6 ;  /* 0x00000004ff067819 */ /* 0x000fe40000011606 */
[----:B--2---:R-:W-:Y:S02]  /*1860*/  IADD3 R44, R7, 0x4, RZ ;  /* 0x00000004072c7810 */ /* 0x004fe40007ffe0ff */
[----:B-1----:R-:W-:Y:S01]  /*1870*/  FSETP.GT.FTZ.AND P0, PT, R3, RZ, PT ;  /* 0x000000ff0300720b */ /* 0x002fe20003f14000 */
[----:B------:R-:W-:Y:S04]  /*1880*/  DEPBAR.LE SB0, 0x3 ;  /* 0x000080c00000791a */ /* 0x000fe80000000000 */
[----:B------:R-:W-:Y:S01]  /*1890*/  ISETP.GT.OR P1, PT, R44, R39, P4 ;  /* 0x000000272c00720c */ /* 0x000fe20002724670 */
[----:B------:R-:W1:Y:S01]  /*18a0*/  LDS R2, [R2.X4] ;  /* 0x0000000002027984 */ /* 0x000e620000004800 */
[----:B------:R-:W-:Y:S02]  /*18b0*/  ISETP.LT.OR P0, PT, R4, RZ, !P0 ;  /* 0x000000ff0400720c */ /* 0x000fe40004701670 */
[----:B------:R-:W-:Y:S02]  /*18c0*/  LOP3.LUT R0, R6, R15, RZ, 0x3c, !PT ;  /* 0x0000000f06007212 */ /* 0x000fe400078e3cff */
[----:B------:R-:W-:Y:S02]  /*18d0*/  ISETP.GE.OR P0, PT, R14, R13, P0 ;  /* 0x0000000d0e00720c */ /* 0x000fe40000706670 */
[----:B------:R-:W-:Y:S02]  /*18e0*/  IADD3 R45, R7, 0x5, RZ ;  /* 0x00000005072d7810 */ /* 0x000fe40007ffe0ff */
[----:B------:R-:W-:Y:S02]  /*18f0*/  LOP3.LUT R6, R5, 0x70, RZ, 0xc0, !PT ;  /* 0x0000007005067812 */ /* 0x000fe400078ec0ff */
[----:B------:R-:W-:Y:S01]  /*1900*/  ISETP.GT.OR P2, PT, R45, R39, P4 ;  /* 0x000000272d00720c */ /* 0x000fe20002744670 */
[----:B------:R-:W-:Y:S01]  /*1910*/  @!P1 IMAD.WIDE.U32 R22, R44, c[0x0][0x188], R40 ;  /* 0x000062002c169a25 */ /* 0x000fe200078e0028 */
[----:B------:R-:W-:Y:S02]  /*1920*/  @!P1 SHF.R.S32.HI R18, RZ, 0x1f, R44 ;  /* 0x0000001fff129819 */ /* 0x000fe4000001142c */
[----:B------:R-:W-:Y:S02]  /*1930*/  LOP3.LUT R5, R5, 0xffffff80, RZ, 0xc0, !PT ;  /* 0xffffff8005057812 */ /* 0x000fe400078ec0ff */
[----:B------:R-:W-:Y:S01]  /*1940*/  @!P1 LEA R30, P3, R22, c[0x0][0x160], 0x2 ;  /* 0x00005800161e9a11 */ /* 0x000fe200078610ff */
[----:B------:R-:W-:Y:S01]  /*1950*/  @!P1 IMAD R18, R18, c[0x0][0x188], RZ ;  /* 0x0000620012129a24 */ /* 0x000fe200078e02ff */
[----:B------:R-:W-:Y:S03]  /*1960*/  IADD3 R6, R6, R5, R8 ;  /* 0x0000000506067210 */ /* 0x000fe60007ffe008 */
[----:B------:R-:W-:Y:S01]  /*1970*/  @!P1 IMAD R18, R44, c[0x0][0x18c], R18 ;  /* 0x000063002c129a24 */ /* 0x000fe200078e0212 */
[----:B------:R-:W-:Y:S02]  /*1980*/  LOP3.LUT R5, R6, 0xf0, RZ, 0xc0, !PT ;  /* 0x000000f006057812 */ /* 0x000fe400078ec0ff */
[----:B------:R-:W-:Y:S01]  /*1990*/  @!P2 SHF.R.S32.HI R26, RZ, 0x1f, R45 ;  /* 0x0000001fff1aa819 */ /* 0x000fe2000001142d */
[----:B------:R-:W-:Y:S01]  /*19a0*/  @!P1 IMAD.IADD R18, R23, 0x1, R18 ;  /* 0x0000000117129824 */ /* 0x000fe200078e0212 */
[----:B------:R-:W-:Y:S03]  /*19b0*/  SHF.R.U32.HI R5, RZ, 0x4, R5 ;  /* 0x00000004ff057819 */ /* 0x000fe60000011605 */
[----:B------:R-:W-:Y:S01]  /*19c0*/  @!P2 IMAD R26, R26, c[0x0][0x188], RZ ;  /* 0x000062001a1aaa24 */ /* 0x000fe200078e02ff */
[----:B------:R-:W-:Y:S01]  /*19d0*/  @!P1 LEA.HI.X R31, R22, c[0x0][0x164], R18, 0x2, P3 ;  /* 0x00005900161f9a11 */ /* 0x000fe200018f1412 */
[C---:B------:R-:W-:Y:S01]  /*19e0*/  @!P2 IMAD.WIDE.U32 R22, R45.reuse, c[0x0][0x188], R40 ;  /* 0x000062002d16aa25 */ /* 0x040fe200078e0028 */
[----:B------:R-:W2:Y:S03]  /*19f0*/  @!P0 LDS.128 R16, [R32.X4+0x1040] ;  /* 0x0010400020108984 */ /* 0x000ea60000004c00 */
[----:B------:R-:W-:Y:S01]  /*1a00*/  @!P2 IMAD R45, R45, c[0x0][0x18c], R26 ;  /* 0x000063002d2daa24 */ /* 0x000fe200078e021a */
[----:B------:R-:W-:Y:S01]  /*1a10*/  @!P2 LEA R26, P3, R22, c[0x0][0x160], 0x2 ;  /* 0x00005800161aaa11 */ /* 0x000fe200078610ff */
[----:B------:R-:W-:Y:S01]  /*1a20*/  @!PT LDS RZ, [RZ] ;  /* 0x00000000fffff984 */ /* 0x000fe20000000800 */
[----:B------:R-:W-:Y:S01]  /*1a30*/  @!PT LDS RZ, [RZ] ;  /* 0x00000000fffff984 */ /* 0x000fe20000000800 */
[----:B------:R-:W-:Y:S01]  /*1a40*/  @!PT LDS RZ, [RZ] ;  /* 0x00000000fffff984 */ /* 0x000fe20000000800 */
[----:B------:R3:W-:Y:S02]  /*1a50*/  @!P1 LDGSTS.E.BYPASS.LTC128B.128 [R43+0x1040], [R30.64] ;  /* 0x010400001e2b9fae */ /* 0x0007e4000b901d64 */
[----:B------:R-:W-:Y:S01]  /*1a60*/  @!P2 IMAD.IADD R45, R23, 0x1, R45 ;  /* 0x00000001172da824 */ /* 0x000fe200078e022d */
[----:B-1----:R-:W-:Y:S02]  /*1a70*/  FSETP.GT.FTZ.AND P1, PT, R2, RZ, PT ;  /* 0x000000ff0200720b */ /* 0x002fe40003f34000 */
[----:B------:R-:W0:Y:S02]  /*1a80*/  LDGDEPBAR ;  /* 0x00000000000079af */ /* 0x000e240000000000 */
[----:B------:R-:W-:Y:S02]  /*1a90*/  ISETP.LT.OR P1, PT, R4, RZ, !P1 ;  /* 0x000000ff0400720c */ /* 0x000fe40004f21670 */
[----:B------:R-:W-:Y:S02]  /*1aa0*/  @!P2 LEA.HI.X R27, R22, c[0x0][0x164], R45, 0x2, P3 ;  /* 0x00005900161baa11 */ /* 0x000fe400018f142d */
[----:B------:R-:W-:Y:S02]  /*1ab0*/  ISETP.GE.OR P1, PT, R14, R13, P1 ;  /* 0x0000000d0e00720c */ /* 0x000fe40000f26670 */
[----:B------:R-:W-:Y:S02]  /*1ac0*/  IADD3 R45, R7, 0x6, RZ ;  /* 0x00000006072d7810 */ /* 0x000fe40007ffe0ff */
[----:B------:R-:W-:Y:S02]  /*1ad0*/  LOP3.LUT R7, R5, R6, RZ, 0x3c, !PT ;  /* 0x0000000605077212 */ /* 0x000fe400078e3cff */
[C---:B------:R-:W-:Y:S01]  /*1ae0*/  ISETP.GT.OR P3, PT, R45.reuse, R39, P4 ;  /* 0x000000272d00720c */ /* 0x040fe20002764670 */
[----:B------:R-:W-:Y:S04]  /*1af0*/  DEPBAR.LE SB0, 0x3 ;  /* 0x000080c00000791a */ /* 0x000fe80000000000 */
[----:B------:R-:W-:Y:S08]  /*1b00*/  LDS R0, [R0.X4] ;  /* 0x0000000000007984 */ /* 0x000ff00000004800 */
[----:B------:R-:W-:Y:S01]  /*1b10*/  @!P3 IMAD.WIDE.U32 R24, R45, c[0x0][0x188], R40 ;  /* 0x000062002d18ba25 */ /* 0x000fe200078e0028 */
[----:B------:R-:W1:Y:S03]  /*1b20*/  @!P1 LDS.128 R20, [R32.X4+0x2040] ;  /* 0x0020400020149984 */ /* 0x000e660000004c00 */
[C---:B--2---:R-:W-:Y:S01]  /*1b30*/  @!P0 FFMA.FTZ R9, R3.reuse, R16, R9 ;  /* 0x0000001003098223 */ /* 0x044fe20000010009 */
[----:B---3--:R-:W-:Y:S01]  /*1b40*/  @!P3 LEA R30, P5, R24, c[0x0][0x160], 0x2 ;  /* 0x00005800181eba11 */ /* 0x008fe200078a10ff */
        /* <DEDUP_REMOVED lines=44> */
.L_x_301:
[----:B------:R-:W-:Y:S05]  /*1e10*/  BSYNC B0 ;  /* 0x0000000000007941 */ /* 0x000fea0003800000 */
.L_x_300:
[----:B------:R-:W-:-:S13]  /*1e20*/  ISETP.NE.AND P0, PT, R38, RZ, PT ;  /* 0x000000ff2600720c */ /* 0x000fda0003f05270 */
[----:B------:R-:W-:Y:S05]  /*1e30*/  @!P0 BRA `(.L_x_299) ;  /* 0x000002f000008947 */ /* 0x000fea0003800000 */
[----:B------:R-:W-:Y:S01]  /*1e40*/  IADD3 R0, R44, 0x3, RZ ;  /* 0x000000032c007810 */ /* 0x000fe20007ffe0ff */
[----:B------:R-:W-:Y:S02]  /*1e50*/  IMAD.MOV.U32 R15, RZ, RZ, 0x3 ;  /* 0x00000003ff0f7424 */ /* 0x000fe400078e00ff */
[----:B------:R-:W-:Y:S01]  /*1e60*/  IMAD.MOV.U32 R7, RZ, RZ, RZ ;  /* 0x000000ffff077224 */ /* 0x000fe200078e00ff */
[----:B------:R-:W-:Y:S02]  /*1e70*/  SHF.R.S32.HI R6, RZ, 0x1f, R0 ;  /* 0x0000001fff067819 */ /* 0x000fe40000011400 */
.L_x_303:
        /* <DEDUP_REMOVED lines=43> */
.L_x_299:
[----:B------:R-:W-:Y:S05]  /*2130*/  BSYNC B1 ;  /* 0x0000000000017941 */ /* 0x000fea0003800000 */
.L_x_298:
        /* <DEDUP_REMOVED lines=24> */
.L_x_295:
[----:B---3--:R-:W-:Y:S02]  /*22c0*/  MOV R0, 0x22e0 ;  /* 0x000022e000007802 */ /* 0x008fe40000000f00 */
[----:B------:R-:W-:Y:S05]  /*22d0*/  CALL.REL.NOINC `($__internal_26_$__cuda_sm70_shflsync_bfly_p) ;  /* 0x0000001000007944 */ /* 0x000fea0003c00000 */
[----:B-12---:R-:W-:Y:S05]  /*22e0*/  BRA `(.L_x_304) ;  /* 0xffffeb9000007947 */ /* 0x006fea000383ffff */
        .weak           $__internal_26_$__cuda_sm70_shflsync_bfly_p
        .type           $__internal_26_$__cuda_sm70_shflsync_bfly_p,@function
        .size           $__internal_26_$__cuda_sm70_shflsync_bfly_p,(.L_x_1826 - $__internal_26_$__cuda_sm70_shflsync_bfly_p)
$__internal_26_$__cuda_sm70_shflsync_bfly_p:
[----:B------:R-:W-:Y:S01]  /*22f0*/  HFMA2.MMA R9, -RZ, RZ, 0, 0 ;  /* 0x00000000ff097435 */ /* 0x000fe200000001ff */
[----:B------:R-:W-:Y:S01]  /*2300*/  MOV R8, R0 ;  /* 0x0000000000087202 */ /* 0x000fe20000000f00 */
[----:B------:R1:W2:Y:S04]  /*2310*/  SHFL.BFLY PT, R5, R7, 0x8, 0x1f ;  /* 0x0d001f0007057f89 */ /* 0x0002a800000e0000 */
[----:B------:R-:W-:Y:S05]  /*2320*/  RET.REL.NODEC R8 `(_ZN7cutlass13device_kernelIN5flash19FlashAttnFwdCombineIN4cute5tupleIJNS3_1CILi16EEENS5_ILi64EEEEEELi6ELi256ELi1ELb0ELb0ENS_10bfloat16_tEfNS_4arch4Sm90EEEEEvNT_6ParamsE) ;  /* 0xffffdcd008007950 */ /* 0x000fea0003c3ffff */
.L_x_305:
        /* <DEDUP_REMOVED lines=13> */
.L_x_1826:


//--------------------- .text._ZN7cutlass13device_kernelIN5flash19FlashAttnFwdCombineIN4cute5tupleIJNS3_1CILi16EEENS5_ILi64EEEEEELi5ELi256ELi1ELb0ELb0ENS_10bfloat16_tEfNS_4arch4Sm90EEEEEvNT_6ParamsE --------------------------
	.section	.text._ZN7cutlass13device_kernelIN5flash19FlashAttnFwdCombineIN4cute5tupleIJNS3_1CILi16EEENS5_ILi64EEEEEELi5ELi256ELi1ELb0ELb0ENS_10bfloat16_tEfNS_4arch4Sm90EEEEEvNT_6ParamsE,"ax",@progbits
	.sectioninfo	@"SHI_REGISTERS=48"
	.align	128
.text._ZN7cutlass13device_kernelIN5flash19FlashAttnFwdCombineIN4cute5tupleIJNS3_1CILi16EEENS5_ILi64EEEEEELi5ELi256ELi1ELb0ELb0ENS_10bfloat16_tEfNS_4arch4Sm90EEEEEvNT_6ParamsE:
        .type           _ZN7cutlass13device_kernelIN5flash19FlashAttnFwdCombineIN4cute5tupleIJNS3_1CILi16EEENS5_ILi64EEEEEELi5ELi256ELi1ELb0ELb0ENS_10bfloat16_tEfNS_4arch4Sm90EEEEEvNT_6ParamsE,@function
        .size           _ZN7cutlass13device_kernelIN5flash19FlashAttnFwdCombineIN4cute5tupleIJNS3_1CILi16EEENS5_ILi64EEEEEELi5ELi256ELi1ELb0ELb0ENS_10bfloat16_tEfNS_4arch4Sm90EEEEEvNT_6ParamsE,(.L_x_1828 - _ZN7cutlass13device_kernelIN5flash19FlashAttnFwdCombineIN4cute5tupleIJNS3_1CILi16EEENS5_ILi64EEEEEELi5ELi256ELi1ELb0ELb0ENS_10bfloat16_tEfNS_4arch4Sm90EEEEEvNT_6ParamsE)
        .other          _ZN7cutlass13device_kernelIN5flash19FlashAttnFwdCombineIN4cute5tupleIJNS3_1CILi16EEENS5_ILi64EEEEEELi5ELi256ELi1ELb0ELb0ENS_10bfloat16_tEfNS_4arch4Sm90EEEEEvNT_6ParamsE,@"STO_CUDA_ENTRY STV_DEFAULT"
_ZN7cutlass13device_kernelIN5flash19FlashAttnFwdCombineIN4cute5tupleIJNS3_1CILi16EEENS5_ILi64EEEEEELi5ELi256ELi1ELb0ELb0ENS_10bfloat16_tEfNS_4arch4Sm90EEEEEvNT_6ParamsE:
        /* <DEDUP_REMOVED lines=58> */
.L_x_306:
        /* <DEDUP_REMOVED lines=15> */
[----:B------:R-:W-:Y:S01]  /*0490*/  ISETP.GE.AND P2, PT, R3, R16, PT ;  /* 0x000000100300720c */ /* 0x000fe20003f46270 */
[----:B------:R-:W-:Y:S02]  /*04a0*/  IMAD R6, R34, c[0x0][0x1c8], RZ ;  /* 0x0000720022067a24 */ /* 0x000fe400078e02ff */
[----:B------:R-:W-:Y:S01]  /*04b0*/  IMAD.MOV.U32 R9, RZ, RZ, R0 ;  /* 0x000000ffff097224 */ /* 0x000fe200078e0000 */
[----:B------:R-:W-:Y:S01]  /*04c0*/  ISETP.NE.AND P0, PT, R4, c[0x0][0x208], PT ;  /* 0x0000820004007a0c */ /* 0x000fe20003f05270 */
[----:B------:R-:W-:-:S04]  /*04d0*/  IMAD.WIDE.U32 R10, R33, c[0x0][0x1c8], RZ ;  /* 0x00007200210a7a25 */ /* 0x000fc800078e00ff */
[----:B------:R-:W-:Y:S01]  /*04e0*/  IMAD R5, R33, c[0x0][0x1cc], R6 ;  /* 0x0000730021057a24 */ /* 0x000fe200078e0206 */
[----:B------:R-:W-:-:S04]  /*04f0*/  SHF.L.U32 R6, R7, 0x2, RZ ;  /* 0x0000000207067819 */ /* 0x000fc800000006ff */
[----:B------:R-:W-:-:S03]  /*0500*/  IADD3 R11, R11, R5, RZ ;  /* 0x000000050b0b7210 */ /* 0x000fc60007ffe0ff */
[----:B------:R-:W-:-:S05]  /*0510*/  @P0 IMAD.HI.U32 R4, R0, c[0x0][0x20c], RZ ;  /* 0x0000830000040a27 */ /* 0x000fca00078e00ff */
[----:B------:R-:W-:-:S04]  /*0520*/  @P0 SHF.R.U32.HI R9, RZ, c[0x0][0x210], R4 ;  /* 0x00008400ff090a19 */ /* 0x000fc80000011604 */
[--C-:B------:R-:W-:Y:S01]  /*0530*/  SHF.R.S32.HI R4, RZ, 0x1f, R9.reuse ;  /* 0x0000001fff047819 */ /* 0x100fe20000011409 */
[----:B------:R-:W-:Y:S02]  /*0540*/  IMAD.MOV R5, RZ, RZ, -R9 ;  /* 0x000000ffff057224 */ /* 0x000fe400078e0a09 */
[----:B------:R-:W-:-:S04]  /*0550*/  IMAD.WIDE.U32 R10, R9, c[0x0][0x1c0], R10 ;  /* 0x00007000090a7a25 */ /* 0x000fc800078e000a */
[----:B------:R-:W-:Y:S02]  /*0560*/  IMAD R4, R4, c[0x0][0x1c0], RZ ;  /* 0x0000700004047a24 */ /* 0x000fe400078e02ff */
[----:B------:R-:W-:Y:S01]  /*0570*/  IMAD R5, R5, c[0x0][0x208], R0 ;  /* 0x0000820005057a24 */ /* 0x000fe200078e0200 */
[----:B------:R-:W-:Y:S01]  /*0580*/  @!P2 SHF.R.S32.HI R0, RZ, 0x1f, R3 ;  /* 0x0000001fff00a819 */ /* 0x000fe20000011403 */
[----:B------:R-:W-:-:S03]  /*0590*/  IMAD R4, R9, c[0x0][0x1c4], R4 ;  /* 0x0000710009047a24 */ /* 0x000fc600078e0204 */
[----:B------:R-:W-:Y:S01]  /*05a0*/  SHF.R.S32.HI R9, RZ, 0x1f, R5 ;  /* 0x0000001fff097819 */ /* 0x000fe20000011405 */
[----:B------:R-:W-:Y:S01]  /*05b0*/  @!P2 IMAD R0, R0, c[0x0][0x1b8], RZ ;  /* 0x00006e000000aa24 */ /* 0x000fe200078e02ff */
[----:B------:R-:W-:Y:S02]  /*05c0*/  IADD3 R10, P0, R5, R10, RZ ;  /* 0x0000000a050a7210 */ /* 0x000fe40007f1e0ff */
[----:B------:R-:W-:Y:S02]  /*05d0*/  IADD3 R5, R3, 0x10, RZ ;  /* 0x0000001003057810 */ /* 0x000fe40007ffe0ff */
[----:B------:R-:W-:Y:S01]  /*05e0*/  IADD3.X R11, R9, R11, R4, P0, !PT ;  /* 0x0000000b090b7210 */ /* 0x000fe200007fe404 */
[----:B------:R-:W-:Y:S01]  /*05f0*/  @!P2 IMAD R9, R3, c[0x0][0x1bc], R0 ;  /* 0x00006f000309aa24 */ /* 0x000fe200078e0200 */
[----:B------:R-:W-:Y:S01]  /*0600*/  ISETP.GE.AND P1, PT, R5, R16, PT ;  /* 0x000000100500720c */ /* 0x000fe20003f26270 */
[----:B------:R-:W-:Y:S02]  /*0610*/  @P2 IMAD.MOV.U32 R4, RZ, RZ, -0x800000 ;  /* 0xff800000ff042424 */ /* 0x000fe400078e00ff */
[----:B------:R-:W-:-:S03]  /*0620*/  @!P2 IMAD.WIDE.U32 R12, R3, c[0x0][0x1b8], R10 ;  /* 0x00006e00030caa25 */ /* 0x000fc600078e000a */
[----:B------:R1:W-:Y:S02]  /*0630*/  @P2 STS [R7.X4], R4 ;  /* 0x0000000407002388 */ /* 0x0003e40000004800 */
[----:B------:R-:W-:Y:S02]  /*0640*/  @!P2 IADD3 R0, R13, R9, RZ ;  /* 0x000000090d00a210 */ /* 0x000fe40007ffe0ff */
[----:B------:R-:W-:-:S04]  /*0650*/  @!P2 LEA R8, P0, R12, c[0x0][0x1a0], 0x2 ;  /* 0x000068000c08aa11 */ /* 0x000fc800078010ff */
[----:B------:R-:W-:Y:S02]  /*0660*/  @!P2 LEA.HI.X R9, R12, c[0x0][0x1a4], R0, 0x2, P0 ;  /* 0x000069000c09aa11 */ /* 0x000fe400000f1400 */
[----:B------:R-:W-:-:S03]  /*0670*/  @P1 MOV R0, 0xff800000 ;  /* 0xff80000000001802 */ /* 0x000fc60000000f00 */
[----:B------:R-:W-:Y:S01]  /*0680*/  @!PT LDS RZ, [RZ] ;  /* 0x00000000fffff984 */ /* 0x000fe20000000800 */
[----:B------:R-:W-:Y:S01]  /*0690*/  @!PT LDS RZ, [RZ] ;  /* 0x00000000fffff984 */ /* 0x000fe20000000800 */
[----:B------:R-:W-:Y:S01]  /*06a0*/  @!PT LDS RZ, [RZ] ;  /* 0x00000000fffff984 */ /* 0x000fe20000000800 */
[----:B------:R1:W-:Y:S04]  /*06b0*/  @!P2 LDGSTS.E.LTC128B [R6], [R8.64] ;  /* 0x000000000806afae */ /* 0x0003e8000b921964 */
[----:B------:R1:W-:Y:S01]  /*06c0*/  @P1 STS [R7.X4+0x400], R0 ;  /* 0x0004000007001388 */ /* 0x0003e20000004800 */
[----:B------:R-:W-:Y:S05]  /*06d0*/  @P1 BRA `(.L_x_308) ;  /* 0x000000d000001947 */ /* 0x000fea0003800000 */
[----:B-1----:R-:W-:Y:S02]  /*06e0*/  SHF.R.S32.HI R0, RZ, 0x1f, R5 ;  /* 0x0000001fff007819 */ /* 0x002fe40000011405 */
        /* <DEDUP_REMOVED lines=12> */
.L_x_308:
[----:B------:R-:W-:Y:S05]  /*07b0*/  BSYNC B0 ;  /* 0x0000000000007941 */ /* 0x000fea0003800000 */
.L_x_307:
[----:B-1----:R-:W-:Y:S01]  /*07c0*/  IMAD.MOV.U32 R0, RZ, RZ, 0x1 ;  /* 0x00000001ff007424 */ /* 0x002fe200078e00ff */
[----:B------:R-:W0:Y:S01]  /*07d0*/  LDGDEPBAR ;  /* 0x00000000000079af */ /* 0x000e220000000000 */
[----:B------:R-:W-:Y:S02]  /*07e0*/  IMAD R6, R19, 0x10, R3 ;  /* 0x0000001013067824 */ /* 0x000fe400078e0203 */
[----:B------:R-:W-:Y:S01]  /*07f0*/  IMAD.SHL.U32 R4, R18, 0x40, RZ ;  /* 0x0000004012047824 */ /* 0x000fe200078e00ff */
        /* <DEDUP_REMOVED lines=64> */
[----:B-1----:R-:W1:Y:S02]  /*0c00*/  LDS R8, [R12.X4] ;  /* 0x000000000c087984 */ /* 0x002e640000004800 */
[----:B-1----:R-:W-:Y:S01]  /*0c10*/  FMNMX.FTZ R6, R9, R8, !PT ;  /* 0x0000000809067209 */ /* 0x002fe20007810000 */
[----:B------:R-:W-:Y:S05]  /*0c20*/  BRA.DIV ~URZ, `(.L_x_309) ;  /* 0x000013a27f007947 */ /* 0x000fea000b800000 */
[----:B--2---:R1:W2:Y:S02]  /*0c30*/  SHFL.BFLY PT, R5, R6, 0x8, 0x1f ;  /* 0x0d001f0006057f89 */ /* 0x0042a400000e0000 */
.L_x_318:
[----:B--2---:R-:W-:Y:S01]  /*0c40*/  FMNMX.FTZ R10, R6, R5, !PT ;  /* 0x00000005060a7209 */ /* 0x004fe20007810000 */
[----:B------:R-:W2:Y:S01]  /*0c50*/  S2UR UR4, SR_CTAID.Y ;  /* 0x00000000000479c3 */ /* 0x000ea20000002600 */
[----:B------:R-:W-:-:S03]  /*0c60*/  FSETP.NEU.FTZ.AND P1, PT, R8, -INF , PT ;  /* 0xff8000000800780b */ /* 0x000fc60003f3d000 */
[----:B------:R-:W3:Y:S01]  /*0c70*/  SHFL.BFLY PT, R5, R10, 0x4, 0x1f ;  /* 0x0c801f000a057f89 */ /* 0x000ee200000e0000 */
[C---:B------:R-:W-:Y:S02]  /*0c80*/  SEL R17, R2.reuse, 0xffffffff, P1 ;  /* 0xffffffff02117807 */ /* 0x040fe40000800000 */
[----:B------:R-:W-:Y:S02]  /*0c90*/  ISETP.NE.AND P1, PT, R2, RZ, PT ;  /* 0x000000ff0200720c */ /* 0x000fe40003f25270 */
        /* <DEDUP_REMOVED lines=9> */
[----:B------:R-:W-:Y:S02]  /*0d30*/  FADD.FTZ R6, R9, -R6 ;  /* 0x8000000609067221 */ /* 0x000fe40000010000 */
[----:B------:R-:W-:Y:S02]  /*0d40*/  FMUL.FTZ R7, R7, 1.4426950216293334961 ;  /* 0x3fb8aa3b07077820 */ /* 0x000fe40000410000 */
[----:B------:R-:W-:Y:S02]  /*0d50*/  FMUL.FTZ R6, R6, 1.4426950216293334961 ;  /* 0x3fb8aa3b06067820 */ /* 0x000fe40000410000 */
[----:B------:R-:W-:Y:S02]  /*0d60*/  IMAD.MOV.U32 R8, RZ, RZ, RZ ;  /* 0x000000ffff087224 */ /* 0x000fe400078e00ff */
[----:B------:R-:W1:Y:S01]  /*0d70*/  MUFU.EX2 R7, R7 ;  /* 0x0000000700077308 */ /* 0x000e620000000800 */
[----:B------:R-:W-:-:S05]  /*0d80*/  @P0 IADD3 R17, R2, 0x10, RZ ;  /* 0x0000001002110810 */ /* 0x000fca0007ffe0ff */
[----:B------:R-:W3:Y:S02]  /*0d90*/  SHFL.BFLY PT, R18, R17, 0x8, 0x1f ;  /* 0x0d001f0011127f89 */ /* 0x000ee400000e0000 */
[----:B------:R-:W4:Y:S01]  /*0da0*/  MUFU.EX2 R6, R6 ;  /* 0x0000000600067308 */ /* 0x000f220000000800 */
[----:B-1----:R-:W-:-:S04]  /*0db0*/  FADD.FTZ R5, RZ, R7 ;  /* 0x00000007ff057221 */ /* 0x002fc80000010000 */
[----:B----4-:R-:W-:-:S05]  /*0dc0*/  FADD.FTZ R5, R5, R6 ;  /* 0x0000000605057221 */ /* 0x010fca0000010000 */
        /* <DEDUP_REMOVED lines=12> */
[----:B------:R-:W-:Y:S04]  /*0e90*/  SHFL.BFLY PT, R9, R10, 0x1, 0x1f ;  /* 0x0c201f000a097f89 */ /* 0x000fe800000e0000 */
[----:B------:R-:W3:Y:S02]  /*0ea0*/  SHFL.BFLY PT, R5, R16, 0x1, 0x1f ;  /* 0x0c201f0010057f89 */ /* 0x000ee400000e0000 */
[----:B---3--:R-:W-:-:S04]  /*0eb0*/  FADD.FTZ R5, R16, R5 ;  /* 0x0000000510057221 */ /* 0x008fc80000010000 */
[----:B------:R-:W3:Y:S01]  /*0ec0*/  MUFU.LG2 R2, R5 ;  /* 0x0000000500027308 */ /* 0x000ee20000000c00 */
[----:B------:R-:W-:-:S13]  /*0ed0*/  FSETP.NE.FTZ.AND P0, PT, R5, RZ, PT ;  /* 0x000000ff0500720b */ /* 0x000fda0003f15000 */
[----:B------:R-:W4:Y:S01]  /*0ee0*/  @P0 MUFU.RCP R8, R5 ;  /* 0x0000000500080308 */ /* 0x000f220000001000 */
[----:B-1----:R-:W-:Y:S01]  /*0ef0*/  ISETP.GT.OR P0, PT, R0, 0xff, P1 ;  /* 0x000000ff0000780c */ /* 0x002fe20000f04670 */
[----:B---3--:R-:W-:Y:S01]  /*0f00*/  FFMA.FTZ R11, R2, 0.69314718246459960938, R11 ;  /* 0x3f317218020b7823 */ /* 0x008fe2000001000b */
[----:B------:R-:W-:Y:S01]  /*0f10*/  IMNMX R0, R10, R9, !PT ;  /* 0x000000090a007217 */ /* 0x000fe20007800200 */
[-C--:B----4-:R-:W-:Y:S02]  /*0f20*/  FMUL.FTZ R7, R7, R8.reuse ;  /* 0x0000000807077220 */ /* 0x090fe40000410000 */
[----:B------:R-:W-:-:S03]  /*0f30*/  FMUL.FTZ R15, R6, R8 ;  /* 0x00000008060f7220 */ /* 0x000fc60000410000 */
[----:B------:R1:W-:Y:S04]  /*0f40*/  STS [R12.X4], R7 ;  /* 0x000000070c007388 */ /* 0x0003e80000004800 */
        /* <DEDUP_REMOVED lines=12> */
[----:B-1----:R-:W-:Y:S02]  /*1010*/  IMAD.MOV.U32 R0, RZ, RZ, 0x1 ;  /* 0x00000001ff007424 */ /* 0x002fe400078e00ff */
        /* <DEDUP_REMOVED lines=20> */
.L_x_311:
[----:B------:R-:W-:Y:S05]  /*1160*/  BSYNC B0 ;  /* 0x0000000000007941 */ /* 0x000fea0003800000 */
.L_x_310:
        /* <DEDUP_REMOVED lines=24> */
.L_x_316:
        /* <DEDUP_REMOVED lines=129> */
.L_x_315:
[----:B------:R-:W-:Y:S05]  /*1b00*/  BSYNC B0 ;  /* 0x0000000000007941 */ /* 0x000fea0003800000 */
.L_x_314:
        /* <DEDUP_REMOVED lines=8> */
.L_x_317:
        /* <DEDUP_REMOVED lines=43> */
.L_x_313:
[----:B------:R-:W-:Y:S05]  /*1e40*/  BSYNC B1 ;  /* 0x0000000000017941 */ /* 0x000fea0003800000 */
.L_x_312:
        /* <DEDUP_REMOVED lines=24> */
.L_x_309:
[----:B--2---:R-:W-:Y:S02]  /*1fd0*/  MOV R0, 0x1ff0 ;  /* 0x00001ff000007802 */ /* 0x004fe40000000f00 */
[----:B------:R-:W-:Y:S05]  /*1fe0*/  CALL.REL.NOINC `($__internal_27_$__cuda_sm70_shflsync_bfly_p) ;  /* 0x0000001000007944 */ /* 0x000fea0003c00000 */
[----:B-12---:R-:W-:Y:S05]  /*1ff0*/  BRA `(.L_x_318) ;  /* 0xffffec4000007947 */ /* 0x006fea000383ffff */
        .weak           $__internal_27_$__cuda_sm70_shflsync_bfly_p
        .type           $__internal_27_$__cuda_sm70_shflsync_bfly_p,@function
        .size           $__internal_27_$__cuda_sm70_shflsync_bfly_p,(.L_x_1828 - $__internal_27_$__cuda_sm70_shflsync_bfly_p)
$__internal_27_$__cuda_sm70_shflsync_bfly_p:
[----:B------:R-:W-:Y:S01]  /*2000*/  HFMA2.MMA R11, -RZ, RZ, 0, 0 ;  /* 0x00000000ff0b7435 */ /* 0x000fe200000001ff */
[----:B------:R-:W-:Y:S01]  /*2010*/  MOV R10, R0 ;  /* 0x00000000000a7202 */ /* 0x000fe20000000f00 */
[----:B------:R1:W2:Y:S04]  /*2020*/  SHFL.BFLY PT, R5, R6, 0x8, 0x1f ;  /* 0x0d001f0006057f89 */ /* 0x0002a800000e0000 */
[----:B------:R-:W-:Y:S05]  /*2030*/  RET.REL.NODEC R10 `(_ZN7cutlass13device_kernelIN5flash19FlashAttnFwdCombineIN4cute5tupleIJNS3_1CILi16EEENS5_ILi64EEEEEELi5ELi256ELi1ELb0ELb0ENS_10bfloat16_tEfNS_4arch4Sm90EEEEEvNT_6ParamsE) ;  /* 0xffffdfc00a007950 */ /* 0x000fea0003c3ffff */
.L_x_319:
        /* <DEDUP_REMOVED lines=12> */
.L_x_1828:


//--------------------- .text._ZN7cutlass13device_kernelIN5flash19FlashAttnFwdCombineIN4cute5tupleIJNS3_1CILi16EEENS5_ILi64EEEEEELi4ELi256ELi1ELb0ELb0ENS_10bfloat16_tEfNS_4arch4Sm90EEEEEvNT_6ParamsE --------------------------
	.section	.text._ZN7cutlass13device_kernelIN5flash19FlashAttnFwdCombineIN4cute5tupleIJNS3_1CILi16EEENS5_ILi64EEEEEELi4ELi256ELi1ELb0ELb0ENS_10bfloat16_tEfNS_4arch4Sm90EEEEEvNT_6ParamsE,"ax",@progbits
	.sectioninfo	@"SHI_REGISTERS=48"
	.align	128
.text._ZN7cutlass13device_kernelIN5flash19FlashAttnFwdCombineIN4cute5tupleIJNS3_1CILi16EEENS5_ILi64EEEEEELi4ELi256ELi1ELb0ELb0ENS_10bfloat16_tEfNS_4arch4Sm90EEEEEvNT_6ParamsE:
        .type           _ZN7cutlass13device_kernelIN5flash19FlashAttnFwdCombineIN4cute5tupleIJNS3_1CILi16EEENS5_ILi64EEEEEELi4ELi256ELi1ELb0ELb0ENS_10bfloat16_tEfNS_4arch4Sm90EEEEEvNT_6ParamsE,@function
        .size           _ZN7cutlass13device_kernelIN5flash19FlashAttnFwdCombineIN4cute5tupleIJNS3_1CILi16EEENS5_ILi64EEEEEELi4ELi256ELi1ELb0ELb0ENS_10bfloat16_tEfNS_4arch4Sm90EEEEEvNT_6ParamsE,(.L_x_1830 - _ZN7cutlass13device_kernelIN5flash19FlashAttnFwdCombineIN4cute5tupleIJNS3_1CILi16EEENS5_ILi64EEEEEELi4ELi256ELi1ELb0ELb0ENS_10bfloat16_tEfNS_4arch4Sm90EEEEEvNT_6ParamsE)
        .other          _ZN7cutlass13device_kernelIN5flash19FlashAttnFwdCombineIN4cute5tupleIJNS3_1CILi16EEENS5_ILi64EEEEEELi4ELi256ELi1ELb0ELb0ENS_10bfloat16_tEfNS_4arch4Sm90EEEEEvNT_6ParamsE,@"STO_CUDA_ENTRY STV_DEFAULT"
_ZN7cutlass13device_kernelIN5flash19FlashAttnFwdCombineIN4cute5tupleIJNS3_1CILi16EEENS5_ILi64EEEEEELi4ELi256ELi1ELb0ELb0ENS_10bfloat16_tEfNS_4arch4Sm90EEEEEvNT_6ParamsE:
        /* <DEDUP_REMOVED lines=58> */
.L_x_320:
[----:B------:R-:W-:Y:S01]  /*03a0*/  SHF.R.S32.HI R3, RZ, 0x1f, R18 ;  /* 0x0000001fff037819 */ /* 0x000fe20000011412 */
[----:B------:R-:W-:Y:S01]  /*03b0*/  BSSY B0, `(.L_x_321) ;  /* 0x0000030000007945 */ /* 0x000fe20003800000 */
[----:B-----5:R-:W-:Y:S02]  /*03c0*/  SHF.R.S32.HI R34, RZ, 0x1f, R33 ;  /* 0x0000001fff227819 */ /* 0x020fe40000011421 */
[----:B------:R-:W-:-:S04]  /*03d0*/  LEA.HI R3, R3, R18, RZ, 0x4 ;  /* 0x0000001203037211 */ /* 0x000fc800078f20ff */
[----:B------:R-:W-:Y:S02]  /*03e0*/  LOP3.LUT R5, R3, 0xfffffff0, RZ, 0xc0, !PT ;  /* 0xfffffff003057812 */ /* 0x000fe400078ec0ff */
[----:B------:R-:W-:-:S03]  /*03f0*/  SHF.R.S32.HI R3, RZ, 0x4, R3 ;  /* 0x00000004ff037819 */ /* 0x000fc60000011403 */
[----:B------:R-:W-:-:S04]  /*0400*/  IMAD.IADD R2, R18, 0x1, -R5 ;  /* 0x0000000112027824 */ /* 0x000fc800078e0a05 */
[----:B------:R-:W-:-:S05]  /*0410*/  IMAD R0, R22, 0x10, R2 ;  /* 0x0000001016007824 */ /* 0x000fca00078e0202 */
[----:B------:R-:W-:-:S13]  /*0420*/  ISETP.GE.AND P0, PT, R0, R17, PT ;  /* 0x000000110000720c */ /* 0x000fda0003f06270 */
[----:B------:R-:W-:Y:S05]  /*0430*/  @P0 BRA `(.L_x_322) ;  /* 0x0000027000000947 */ /* 0x000fea0003800000 */
[C---:B------:R-:W-:Y:S01]  /*0440*/  IMAD.SHL.U32 R5, R3.reuse, 0x10, RZ ;  /* 0x0000001003057824 */ /* 0x040fe200078e00ff */
[----:B------:R-:W-:Y:S01]  /*0450*/  ISETP.GE.AND P0, PT, R3, R16, PT ;  /* 0x000000100300720c */ /* 0x000fe20003f06270 */
[----:B------:R-:W-:Y:S02]  /*0460*/  IMAD.MOV.U32 R4, RZ, RZ, 0x1 ;  /* 0x00000001ff047424 */ /* 0x000fe400078e00ff */
[----:B------:R-:W-:Y:S01]  /*0470*/  IMAD.MOV.U32 R7, RZ, RZ, R0 ;  /* 0x000000ffff077224 */ /* 0x000fe200078e0000 */
[----:B------:R-:W-:Y:S02]  /*0480*/  LOP3.LUT R5, R5, 0xf0, RZ, 0xc0, !PT ;  /* 0x000000f005057812 */ /* 0x000fe400078ec0ff */
[----:B------:R-:W-:Y:S02]  /*0490*/  ISETP.NE.AND P1, PT, R4, c[0x0][0x208], PT ;  /* 0x0000820004007a0c */ /* 0x000fe40003f25270 */
[----:B------:R-:W-:Y:S02]  /*04a0*/  LOP3.LUT R6, R5, 0xf, R18, 0xf8, !PT ;  /* 0x0000000f05067812 */ /* 0x000fe400078ef812 */
[----:B------:R-:W-:-:S03]  /*04b0*/  SHF.R.U32.HI R5, RZ, 0x4, R5 ;  /* 0x00000004ff057819 */ /* 0x000fc60000011605 */
[----:B------:R-:W-:Y:S01]  /*04c0*/  @P0 IMAD.MOV.U32 R9, RZ, RZ, -0x800000 ;  /* 0xff800000ff090424 */ /* 0x000fe200078e00ff */
[----:B------:R-:W-:-:S05]  /*04d0*/  LOP3.LUT R6, R6, R5, RZ, 0x3c, !PT ;  /* 0x0000000506067212 */ /* 0x000fca00078e3cff */
[----:B------:R1:W-:Y:S01]  /*04e0*/  @P0 STS [R6.X4], R9 ;  /* 0x0000000906000388 */ /* 0x0003e20000004800 */
[----:B------:R-:W-:-:S05]  /*04f0*/  @P1 IMAD.HI.U32 R4, R0, c[0x0][0x20c], RZ ;  /* 0x0000830000041a27 */ /* 0x000fca00078e00ff */
[----:B------:R-:W-:-:S05]  /*0500*/  @P1 SHF.R.U32.HI R7, RZ, c[0x0][0x210], R4 ;  /* 0x00008400ff071a19 */ /* 0x000fca0000011604 */
[----:B------:R-:W-:-:S04]  /*0510*/  IMAD.MOV R5, RZ, RZ, -R7 ;  /* 0x000000ffff057224 */ /* 0x000fc800078e0a07 */
[----:B------:R-:W-:Y:S01]  /*0520*/  IMAD R0, R5, c[0x0][0x208], R0 ;  /* 0x0000820005007a24 */ /* 0x000fe200078e0200 */
[----:B------:R-:W-:Y:S05]  /*0530*/  @P0 BRA `(.L_x_322) ;  /* 0x0000017000000947 */ /* 0x000fea0003800000 */
[----:B------:R-:W-:Y:S01]  /*0540*/  SHF.R.S32.HI R4, RZ, 0x1f, R3 ;  /* 0x0000001fff047819 */ /* 0x000fe20000011403 */
[----:B-1----:R-:W-:-:S04]  /*0550*/  IMAD.WIDE.U32 R8, R3, c[0x0][0x1b8], RZ ;  /* 0x00006e0003087a25 */ /* 0x002fc800078e00ff */
[----:B------:R-:W-:-:S04]  /*0560*/  IMAD R4, R4, c[0x0][0x1b8], RZ ;  /* 0x00006e0004047a24 */ /* 0x000fc800078e02ff */
[----:B------:R-:W-:Y:S02]  /*0570*/  IMAD R5, R3, c[0x0][0x1bc], R4 ;  /* 0x00006f0003057a24 */ /* 0x000fe400078e0204 */
[----:B------:R-:W-:-:S03]  /*0580*/  IMAD R4, R34, c[0x0][0x1c8], RZ ;  /* 0x0000720022047a24 */ /* 0x000fc600078e02ff */
[----:B------:R-:W-:Y:S01]  /*0590*/  IADD3 R9, R9, R5, RZ ;  /* 0x0000000509097210 */ /* 0x000fe20007ffe0ff */
[----:B------:R-:W-:Y:S01]  /*05a0*/  IMAD R4, R33, c[0x0][0x1cc], R4 ;  /* 0x0000730021047a24 */ /* 0x000fe200078e0204 */
[----:B------:R-:W-:-:S03]  /*05b0*/  SHF.R.S32.HI R5, RZ, 0x1f, R7 ;  /* 0x0000001fff057819 */ /* 0x000fc60000011407 */
[----:B------:R-:W-:-:S05]  /*05c0*/  IMAD.WIDE.U32 R8, R33, c[0x0][0x1c8], R8 ;  /* 0x0000720021087a25 */ /* 0x000fca00078e0008 */
[----:B------:R-:W-:Y:S01]  /*05d0*/  IADD3 R9, R9, R4, RZ ;  /* 0x0000000409097210 */ /* 0x000fe20007ffe0ff */
[----:B------:R-:W-:Y:S01]  /*05e0*/  IMAD R4, R5, c[0x0][0x1c0], RZ ;  /* 0x0000700005047a24 */ /* 0x000fe200078e02ff */
[----:B------:R-:W-:-:S03]  /*05f0*/  SHF.R.S32.HI R5, RZ, 0x1f, R0 ;  /* 0x0000001fff057819 */ /* 0x000fc60000011400 */
[----:B------:R-:W-:-:S04]  /*0600*/  IMAD.WIDE.U32 R8, R7, c[0x0][0x1c0], R8 ;  /* 0x0000700007087a25 */ /* 0x000fc800078e0008 */
[----:B------:R-:W-:Y:S01]  /*0610*/  IMAD R4, R7, c[0x0][0x1c4], R4 ;  /* 0x0000710007047a24 */ /* 0x000fe200078e0204 */
[----:B------:R-:W-:Y:S02]  /*0620*/  IADD3 R0, P0, R0, R8, RZ ;  /* 0x0000000800007210 */ /* 0x000fe40007f1e0ff */
[----:B------:R-:W-:Y:S02]  /*0630*/  SHF.L.U32 R7, R6, 0x2, RZ ;  /* 0x0000000206077819 */ /* 0x000fe400000006ff */
[----:B------:R-:W-:Y:S02]  /*0640*/  IADD3.X R5, R5, R9, R4, P0, !PT ;  /* 0x0000000905057210 */ /* 0x000fe400007fe404 */
[----:B------:R-:W-:-:S04]  /*0650*/  LEA R4, P0, R0, c[0x0][0x1a0], 0x2 ;  /* 0x0000680000047a11 */ /* 0x000fc800078010ff */
[----:B------:R-:W-:-:S05]  /*0660*/  LEA.HI.X R5, R0, c[0x0][0x1a4], R5, 0x2, P0 ;  /* 0x0000690000057a11 */ /* 0x000fca00000f1405 */
[----:B------:R-:W-:Y:S01]  /*0670*/  @!PT LDS RZ, [RZ] ;  /* 0x00000000fffff984 */ /* 0x000fe20000000800 */
[----:B------:R-:W-:Y:S01]  /*0680*/  @!PT LDS RZ, [RZ] ;  /* 0x00000000fffff984 */ /* 0x000fe20000000800 */
[----:B------:R-:W-:Y:S01]  /*0690*/  @!PT LDS RZ, [RZ] ;  /* 0x00000000fffff984 */ /* 0x000fe20000000800 */
[----:B------:R1:W-:Y:S04]  /*06a0*/  LDGSTS.E.LTC128B [R7], [R4.64] ;  /* 0x0000000004077fae */ /* 0x0003e8000b921964 */
.L_x_322:
[----:B------:R-:W-:Y:S05]  /*06b0*/  BSYNC B0 ;  /* 0x0000000000007941 */ /* 0x000fea0003800000 */
.L_x_321:
[----:B------:R-:W-:Y:S01]  /*06c0*/  IMAD.MOV.U32 R0, RZ, RZ, 0x1 ;  /* 0x00000001ff007424 */ /* 0x000fe200078e00ff */
[----:B------:R-:W0:Y:S01]  /*06d0*/  LDGDEPBAR ;  /* 0x00000000000079af */ /* 0x000e220000000000 */
[----:B------:R-:W-:Y:S02]  /*06e0*/  IMAD R22, R22, 0x10, R3 ;  /* 0x0000001016167824 */ /* 0x000fe400078e0203 */
[----:B-1----:R-:W-:Y:S01]  /*06f0*/  IMAD.SHL.U32 R4, R19, 0x40, RZ ;  /* 0x0000004013047824 */ /* 0x002fe200078e00ff */
[----:B------:R-:W-:Y:S01]  /*0700*/  ISETP.NE.AND P1, PT, R0, c[0x0][0x208], PT ;  /* 0x0000820000007a0c */ /* 0x000fe20003f25270 */
[----:B------:R-:W-:Y:S01]  /*0710*/  IMAD.MOV.U32 R0, RZ, RZ, R22 ;  /* 0x000000ffff007224 */ /* 0x000fe200078e0016 */
[----:B------:R-:W-:Y:S01]  /*0720*/  ISETP.GE.AND P0, PT, R22, R17, PT ;  /* 0x000000111600720c */ /* 0x000fe20003f06270 */
[----:B------:R-:W-:Y:S01]  /*0730*/  IMAD R6, R34, c[0x0][0x198], RZ ;  /* 0x0000660022067a24 */ /* 0x000fe200078e02ff */
[----:B------:R-:W-:Y:S01]  /*0740*/  SHF.R.S32.HI R5, RZ, 0x1f, R4 ;  /* 0x0000001fff057819 */ /* 0x000fe20000011404 */
[----:B------:R-:W-:Y:S01]  /*0750*/  IMAD.SHL.U32 R14, R2, 0x4, RZ ;  /* 0x00000004020e7824 */ /* 0x000fe200078e00ff */
[----:B------:R-:W-:Y:S01]  /*0760*/  IADD3 R13, -R4, c[0x0][0x16c], RZ ;  /* 0x00005b00040d7a10 */ /* 0x000fe20007ffe1ff */
[----:B------:R-:W-:-:S02]  /*0770*/  IMAD R6, R33, c[0x0][0x19c], R6 ;  /* 0x0000670021067a24 */ /* 0x000fc400078e0206 */
[----:B------:R-:W-:Y:S01]  /*0780*/  IMAD.WIDE.U32 R8, R33, c[0x0][0x198], R4 ;  /* 0x0000660021087a25 */ /* 0x000fe200078e0004 */
[----:B------:R-:W-:Y:S02]  /*0790*/  ISETP.GE.AND P4, PT, R14, R13, PT ;  /* 0x0000000d0e00720c */ /* 0x000fe40003f86270 */
[----:B------:R-:W-:Y:S01]  /*07a0*/  SHF.R.S32.HI R37, RZ, 0x1f, R14 ;  /* 0x0000001fff257819 */ /* 0x000fe2000001140e */
        /* <DEDUP_REMOVED lines=52> */
[----:B--2---:R3:W1:Y:S01]  /*0af0*/  LDS R7, [R11.X4] ;  /* 0x000000000b077984 */ /* 0x0046620000004800 */
[----:B------:R-:W-:Y:S05]  /*0b00*/  BRA.DIV ~URZ, `(.L_x_323) ;  /* 0x000013227f007947 */ /* 0x000fea000b800000 */
[----:B-1-3--:R1:W2:Y:S02]  /*0b10*/  SHFL.BFLY PT, R5, R7, 0x8, 0x1f ;  /* 0x0d001f0007057f89 */ /* 0x00a2a400000e0000 */
.L_x_332:
        /* <DEDUP_REMOVED lines=74> */
.L_x_325:
[----:B------:R-:W-:Y:S05]  /*0fc0*/  BSYNC B0 ;  /* 0x0000000000007941 */ /* 0x000fea0003800000 */
.L_x_324:
        /* <DEDUP_REMOVED lines=24> */
.L_x_330:
        /* <DEDUP_REMOVED lines=129> */
.L_x_329:
[----:B------:R-:W-:Y:S05]  /*1960*/  BSYNC B0 ;  /* 0x0000000000007941 */ /* 0x000fea0003800000 */
.L_x_328:
        /* <DEDUP_REMOVED lines=8> */
.L_x_331:
        /* <DEDUP_REMOVED lines=43> */
.L_x_327:
[----:B------:R-:W-:Y:S05]  /*1ca0*/  BSYNC B1 ;  /* 0x0000000000017941 */ /* 0x000fea0003800000 */
.L_x_326:
        /* <DEDUP_REMOVED lines=24> */
.L_x_323:
[----:B------:R-:W-:Y:S02]  /*1e30*/  MOV R0, 0x1e50 ;  /* 0x00001e5000007802 */ /* 0x000fe40000000f00 */
[----:B-1-3--:R-:W-:Y:S05]  /*1e40*/  CALL.REL.NOINC `($__internal_28_$__cuda_sm70_shflsync_bfly_p) ;  /* 0x0000001000007944 */ /* 0x00afea0003c00000 */
[----:B-12---:R-:W-:Y:S05]  /*1e50*/  BRA `(.L_x_332) ;  /* 0xffffecc000007947 */ /* 0x006fea000383ffff */
        .weak           $__internal_28_$__cuda_sm70_shflsync_bfly_p
        .type           $__internal_28_$__cuda_sm70_shflsync_bfly_p,@function
        .size           $__internal_28_$__cuda_sm70_shflsync_bfly_p,(.L_x_1830 - $__internal_28_$__cuda_sm70_shflsync_bfly_p)
$__internal_28_$__cuda_sm70_shflsync_bfly_p:
[----:B------:R-:W-:Y:S01]  /*1e60*/  HFMA2.MMA R9, -RZ, RZ, 0, 0 ;  /* 0x00000000ff097435 */ /* 0x000fe200000001ff */
[----:B------:R-:W-:Y:S01]  /*1e70*/  MOV R8, R0 ;  /* 0x0000000000087202 */ /* 0x000fe20000000f00 */
[----:B------:R1:W2:Y:S04]  /*1e80*/  SHFL.BFLY PT, R5, R7, 0x8, 0x1f ;  /* 0x0d001f0007057f89 */ /* 0x0002a800000e0000 */
[----:B------:R-:W-:Y:S05]  /*1e90*/  RET.REL.NODEC R8 `(_ZN7cutlass13device_kernelIN5flash19FlashAttnFwdCombineIN4cute5tupleIJNS3_1CILi16EEENS5_ILi64EEEEEELi4ELi256ELi1ELb0ELb0ENS_10bfloat16_tEfNS_4arch4Sm90EEEEEvNT_6ParamsE) ;  /* 0xffffe16008007950 */ /* 0x000fea0003c3ffff */
.L_x_333:
        /* <DEDUP_REMOVED lines=14> */
.L_x_1830:


//--------------------- .text._ZN7cutlass13device_kernelIN5flash19FlashAttnFwdCombineIN4cute5tupleIJNS3_1CILi16EEENS5_ILi64EEEEEELi8ELi256ELi1ELb0ELb1ENS_10bfloat16_tEfNS_4arch4Sm90EEEEEvNT_6ParamsE --------------------------
	.section	.text._ZN7cutlass13device_kernelIN5flash19FlashAttnFwdCombineIN4cute5tupleIJNS3_1CILi16EEENS5_ILi64EEEEEELi8ELi256ELi1ELb0ELb1ENS_10bfloat16_tEfNS_4arch4Sm90EEEEEvNT_6ParamsE,"ax",@progbits
	.sectioninfo	@"SHI_REGISTERS=55"
	.align	128
.text._ZN7cutlass13device_kernelIN5flash19FlashAttnFwdCombineIN4cute5tupleIJNS3_1CILi16EEENS5_ILi64EEEEEELi8ELi256ELi1ELb0ELb1ENS_10bfloat16_tEfNS_4arch4Sm90EEEEEvNT_6ParamsE:
        .type           _ZN7cutlass13device_kernelIN5flash19FlashAttnFwdCombineIN4cute5tupleIJNS3_1CILi16EEENS5_ILi64EEEEEELi8ELi256ELi1ELb0ELb1ENS_10bfloat16_tEfNS_4arch4Sm90EEEEEvNT_6ParamsE,@function
        .size           _ZN7cutlass13device_kernelIN5flash19FlashAttnFwdCombineIN4cute5tupleIJNS3_1CILi16EEENS5_ILi64EEEEEELi8ELi256ELi1ELb0ELb1ENS_10bfloat16_tEfNS_4arch4Sm90EEEEEvNT_6ParamsE,(.L_x_1832 - _ZN7cutlass13device_kernelIN5flash19FlashAttnFwdCombineIN4cute5tupleIJNS3_1CILi16EEENS5_ILi64EEEEEELi8ELi256ELi1ELb0ELb1ENS_10bfloat16_tEfNS_4arch4Sm90EEEEEvNT_6ParamsE)
        .other          _ZN7cutlass13device_kernelIN5flash19FlashAttnFwdCombineIN4cute5tupleIJNS3_1CILi16EEENS5_ILi64EEEEEELi8ELi256ELi1ELb0ELb1ENS_10bfloat16_tEfNS_4arch4Sm90EEEEEvNT_6ParamsE,@"STO_CUDA_ENTRY STV_DEFAULT"
_ZN7cutlass13device_kernelIN5flash19FlashAttnFwdCombineIN4cute5tupleIJNS3_1CILi16EEENS5_ILi64EEEEEELi8ELi256ELi1ELb0ELb1ENS_10bfloat16_tEfNS_4arch4Sm90EEEEEvNT_6ParamsE:
        /* <DEDUP_REMOVED lines=13> */
[----:B------:R-:W4:Y:S01]  /*00d0*/  S2R R23, SR_CTAID.Y ;  /* 0x0000000000177919 */ /* 0x000f220000002600 */
[----:B------:R-:W-:Y:S02]  /*00e0*/  IMAD.MOV.U32 R7, RZ, RZ, R2 ;  /* 0x000000ffff077224 */ /* 0x000fe400078e0002 */
[----:B------:R-:W-:-:S05]  /*00f0*/  @P0 IMAD.WIDE R8, R2, R3, c[0x0][0x238] ;  /* 0x00008e0002080625 */ /* 0x000fca00078e0203 */
[----:B------:R2:W5:Y:S01]  /*0100*/  @P0 LDG.E R7, [R8.64] ;  /* 0x0000002608070981 */ /* 0x000562000c1e1900 */
[----:B------:R-:W-:Y:S01]  /*0110*/  ISETP.NE.U32.AND P0, PT, RZ, c[0x0][0x240], PT ;  /* 0x00009000ff007a0c */ /* 0x000fe20003f05070 */
[----:B------:R-:W-:-:S03]  /*0120*/  IMAD.MOV.U32 R0, RZ, RZ, 0x1 ;  /* 0x00000001ff007424 */ /* 0x000fc600078e00ff */
[----:B------:R-:W-:Y:S02]  /*0130*/  ISETP.NE.AND.EX P0, PT, RZ, c[0x0][0x244], PT, P0 ;  /* 0x00009100ff007a0c */ /* 0x000fe40003f05300 */
[C---:B------:R-:W-:Y:S02]  /*0140*/  IADD3 R3, -R0.reuse, c[0x0][0xc], RZ ;  /* 0x0000030000037a10 */ /* 0x040fe40007ffe1ff */
[----:B-1----:R-:W-:Y:S02]  /*0150*/  IADD3 R4, -R0, c[0x0][0x10], RZ ;  /* 0x0000040000047a10 */ /* 0x002fe40007ffe1ff */
[----:B---3--:R-:W-:-:S04]  /*0160*/  ISETP.NE.OR P0, PT, R24, RZ, !P0 ;  /* 0x000000ff1800720c */ /* 0x008fc80004705670 */
[----:B----4-:R-:W-:Y:S02]  /*0170*/  ISETP.NE.OR P0, PT, R3, UR36, P0 ;  /* 0x0000002403007c0c */ /* 0x010fe40008705670 */
        /* <DEDUP_REMOVED lines=27> */
.L_x_334:
        /* <DEDUP_REMOVED lines=25> */
.L_x_335:
        /* <DEDUP_REMOVED lines=101> */
.L_x_337:
[----:B------:R-:W-:Y:S02]  /*0b10*/  IADD3 R3, R16, -0x1, RZ ;  /* 0xffffffff10037810 */ /* 0x000fe40007ffe0ff */
[----:B------:R-:W-:Y:S02]  /*0b20*/  IADD3 R6, -R0, 0x1f, RZ ;  /* 0x0000001f00067810 */ /* 0x000fe40007ffe1ff */
[----:B------:R-:W-:Y:S01]  /*0b30*/  LOP3.LUT P1, RZ, R3, R16, RZ, 0xc0, !PT ;  /* 0x0000001003ff7212 */ /* 0x000fe2000782c0ff */
[----:B------:R-:W-:-:S12]  /*0b40*/  IMAD.MOV.U32 R3, RZ, RZ, 0x1 ;  /* 0x00000001ff037424 */ /* 0x000fd800078e00ff */
        /* <DEDUP_REMOVED lines=9> */
[----:B------:R-:W-:Y:S05]  /*0be0*/  CALL.REL.NOINC `($__internal_29_$__cuda_sm20_div_u64) ;  /* 0x0000337000007944 */ /* 0x000fea0003c00000 */
[----:B------:R-:W-:Y:S01]  /*0bf0*/  MOV R2, R3 ;  /* 0x0000000300027202 */ /* 0x000fe20000000f00 */
[----:B------:R-:W-:Y:S05]  /*0c00*/  BRA `(.L_x_339) ;  /* 0x0000012000007947 */ /* 0x000fea0003800000 */
.L_x_338:
        /* <DEDUP_REMOVED lines=18> */
.L_x_339:
[----:B------:R-:W-:Y:S02]  /*0d30*/  IADD3 R5, R6, -0x1, RZ ;  /* 0xffffffff06057810 */ /* 0x000fe40007ffe0ff */
[----:B------:R-:W-:-:S03]  /*0d40*/  MOV R8, R2 ;  /* 0x0000000200087202 */ /* 0x000fc60000000f00 */
.L_x_336:
[----:B------:R-:W-:Y:S01]  /*0d50*/  SHF.R.S32.HI R3, RZ, 0x1f, R24 ;  /* 0x0000001fff037819 */ /* 0x000fe20000011418 */
[----:B------:R-:W-:Y:S03]  /*0d60*/  BSSY B0, `(.L_x_340) ;  /* 0x0000121000007945 */ /* 0x000fe60003800000 */
[----:B------:R-:W-:-:S04]  /*0d70*/  LEA.HI R3, R3, R24, RZ, 0x4 ;  /* 0x0000001803037211 */ /* 0x000fc800078f20ff */
[C---:B------:R-:W-:Y:S02]  /*0d80*/  LOP3.LUT R7, R3.reuse, 0xfffffff0, RZ, 0xc0, !PT ;  /* 0xfffffff003077812 */ /* 0x040fe400078ec0ff */
[----:B------:R-:W-:Y:S02]  /*0d90*/  LOP3.LUT R15, R3, 0xf0, RZ, 0xc0, !PT ;  /* 0x000000f0030f7812 */ /* 0x000fe400078ec0ff */
[----:B------:R-:W-:Y:S01]  /*0da0*/  SHF.R.S32.HI R3, RZ, 0x4, R3 ;  /* 0x00000004ff037819 */ /* 0x000fe20000011403 */
[----:B------:R-:W-:Y:S01]  /*0db0*/  IMAD.IADD R2, R24, 0x1, -R7 ;  /* 0x0000000118027824 */ /* 0x000fe200078e0a07 */
[----:B------:R-:W-:Y:S02]  /*0dc0*/  LOP3.LUT R24, R15, 0xf, R24, 0xf8, !PT ;  /* 0x0000000f0f187812 */ /* 0x000fe400078ef818 */
[----:B------:R-:W-:Y:S02]  /*0dd0*/  SHF.R.U32.HI R15, RZ, 0x4, R15 ;  /* 0x00000004ff0f7819 */ /* 0x000fe4000001160f */
[----:B------:R-:W-:-:S02]  /*0de0*/  IADD3 R9, R2, UR36, RZ ;  /* 0x0000002402097c10 */ /* 0x000fc4000fffe0ff */
[----:B------:R-:W-:Y:S02]  /*0df0*/  LOP3.LUT R15, R24, R15, RZ, 0x3c, !PT ;  /* 0x0000000f180f7212 */ /* 0x000fe400078e3cff */
[----:B------:R-:W-:-:S13]  /*0e00*/  ISETP.GE.AND P1, PT, R9, R17, PT ;  /* 0x000000110900720c */ /* 0x000fda0003f26270 */
[----:B------:R-:W-:Y:S05]  /*0e10*/  @P1 BRA `(.L_x_341) ;  /* 0x0000115000001947 */ /* 0x000fea0003800000 */
[----:B------:R-:W-:Y:S01]  /*0e20*/  @P0 IMAD.HI.U32 R0, R9, R8, RZ ;  /* 0x0000000809000227 */ /* 0x000fe200078e00ff */
[CC--:B------:R-:W-:Y:S02]  /*0e30*/  ISETP.GE.AND P5, PT, R3.reuse, R22.reuse, PT ;  /* 0x000000160300720c */ /* 0x0c0fe40003fa6270 */
[----:B------:R-:W-:Y:S01]  /*0e40*/  IADD3 R11, R3, 0x10, RZ ;  /* 0x00000010030b7810 */ /* 0x000fe20007ffe0ff */
[----:B------:R-:W-:Y:S01]  /*0e50*/  IMAD.MOV.U32 R7, RZ, RZ, R9 ;  /* 0x000000ffff077224 */ /* 0x000fe200078e0009 */
[----:B------:R-:W-:Y:S01]  /*0e60*/  @P0 SHF.R.U32.HI R7, RZ, R5, R0 ;  /* 0x00000005ff070219 */ /* 0x000fe20000011600 */
[----:B------:R-:W-:Y:S01]  /*0e70*/  IMAD.MOV.U32 R12, RZ, RZ, R18 ;  /* 0x000000ffff0c7224 */ /* 0x000fe200078e0012 */
[----:B------:R-:W-:Y:S01]  /*0e80*/  ISETP.GE.AND P2, PT, R11, R22, PT ;  /* 0x000000160b00720c */ /* 0x000fe20003f46270 */
[----:B------:R-:W-:Y:S01]  /*0e90*/  IMAD.MOV.U32 R13, RZ, RZ, R19 ;  /* 0x000000ffff0d7224 */ /* 0x000fe200078e0013 */
[--C-:B------:R-:W-:Y:S01]  /*0ea0*/  SHF.R.S32.HI R4, RZ, 0x1f, R7.reuse ;  /* 0x0000001fff047819 */ /* 0x100fe20000011407 */
[----:B------:R-:W-:Y:S01]  /*0eb0*/  IMAD.MOV R29, RZ, RZ, -R7 ;  /* 0x000000ffff1d7224 */ /* 0x000fe200078e0a07 */
[----:B------:R-:W-:Y:S01]  /*0ec0*/  IADD3 R25, R3, 0x30, RZ ;  /* 0x0000003003197810 */ /* 0x000fe20007ffe0ff */
[----:B------:R-:W-:Y:S01]  /*0ed0*/  IMAD.WIDE.U32 R12, R7, c[0x0][0x1c0], R12 ;  /* 0x00007000070c7a25 */ /* 0x000fe200078e000c */
[----:B------:R-:W-:-:S02]  /*0ee0*/  IADD3 R27, R3, 0x20, RZ ;  /* 0x00000020031b7810 */ /* 0x000fc40007ffe0ff */
[----:B------:R-:W-:Y:S01]  /*0ef0*/  @!P5 SHF.R.S32.HI R0, RZ, 0x1f, R3 ;  /* 0x0000001fff00d819 */ /* 0x000fe20000011403 */
[----:B------:R-:W-:Y:S01]  /*0f00*/  IMAD R29, R16, R29, R9 ;  /* 0x0000001d101d7224 */ /* 0x000fe200078e0209 */
[-C--:B------:R-:W-:Y:S01]  /*0f10*/  ISETP.GE.AND P3, PT, R25, R22.reuse, PT ;  /* 0x000000161900720c */ /* 0x080fe20003f66270 */
[----:B------:R-:W-:Y:S01]  /*0f20*/  IMAD R4, R4, c[0x0][0x1c0], RZ ;  /* 0x0000700004047a24 */ /* 0x000fe200078e02ff */
[----:B------:R-:W-:Y:S01]  /*0f30*/  ISETP.GE.AND P4, PT, R27, R22, PT ;  /* 0x000000161b00720c */ /* 0x000fe20003f86270 */
[----:B------:R-:W-:Y:S01]  /*0f40*/  @!P5 IMAD R0, R0, c[0x0][0x1b8], RZ ;  /* 0x00006e000000da24 */ /* 0x000fe200078e02ff */
[----:B------:R-:W-:Y:S01]  /*0f50*/  IADD3 R28, P1, R29, R12, RZ ;  /* 0x0000000c1d1c7210 */ /* 0x000fe20007f3e0ff */
[----:B------:R-:W-:Y:S01]  /*0f60*/  IMAD R4, R7, c[0x0][0x1c4], R4 ;  /* 0x0000710007047a24 */ /* 0x000fe200078e0204 */
[----:B------:R-:W-:Y:S02]  /*0f70*/  SHF.R.S32.HI R7, RZ, 0x1f, R29 ;  /* 0x0000001fff077819 */ /* 0x000fe4000001141d */
[----:B------:R-:W-:-:S02]  /*0f80*/  IADD3 R21, R3, 0x40, RZ ;  /* 0x0000004003157810 */ /* 0x000fc40007ffe0ff */
[----:B------:R-:W-:Y:S01]  /*0f90*/  IADD3.X R29, R7, R13, R4, P1, !PT ;  /* 0x0000000d071d7210 */ /* 0x000fe20000ffe404 */
[C---:B------:R-:W-:Y:S01]  /*0fa0*/  @!P5 IMAD R7, R3.reuse, c[0x0][0x1bc], R0 ;  /* 0x00006f000307da24 */ /* 0x040fe200078e0200 */
[----:B------:R-:W-:Y:S02]  /*0fb0*/  @!P2 SHF.R.S32.HI R0, RZ, 0x1f, R11 ;  /* 0x0000001fff00a819 */ /* 0x000fe4000001140b */
[----:B------:R-:W-:Y:S01]  /*0fc0*/  @P5 MOV R4, 0xff800000 ;  /* 0xff80000000045802 */ /* 0x000fe20000000f00 */
[----:B------:R-:W-:-:S04]  /*0fd0*/  @!P5 IMAD.WIDE.U32 R12, R3, c[0x0][0x1b8], R28 ;  /* 0x00006e00030cda25 */ /* 0x000fc800078e001c */
[----:B------:R-:W-:Y:S01]  /*0fe0*/  @!P5 IMAD.IADD R6, R13, 0x1, R7 ;  /* 0x000000010d06d824 */ /* 0x000fe200078e0207 */
[----:B------:R-:W-:Y:S01]  /*0ff0*/  @!P5 LEA R30, P1, R12, c[0x0][0x1a0], 0x2 ;  /* 0x000068000c1eda11 */ /* 0x000fe200078210ff */
[----:B------:R-:W-:Y:S01]  /*1000*/  @!P2 IMAD R0, R0, c[0x0][0x1b8], RZ ;  /* 0x00006e000000aa24 */ /* 0x000fe200078e02ff */
[----:B------:R1:W-:Y:S01]  /*1010*/  @P5 STS [R15.X4], R4 ;  /* 0x000000040f005388 */ /* 0x0003e20000004800 */
[----:B------:R-:W-:Y:S02]  /*1020*/  IADD3 R13, R3, 0x50, RZ ;  /* 0x00000050030d7810 */ /* 0x000fe40007ffe0ff */
[----:B------:R-:W-:Y:S01]  /*1030*/  @!P5 LEA.HI.X R31, R12, c[0x0][0x1a4], R6, 0x2, P1 ;  /* 0x000069000c1fda11 */ /* 0x000fe200008f1406 */
[----:B------:R-:W-:Y:S01]  /*1040*/  IMAD.SHL.U32 R12, R15, 0x4, RZ ;  /* 0x000000040f0c7824 */ /* 0x000fe200078e00ff */
[----:B------:R-:W-:Y:S01]  /*1050*/  @!P4 SHF.R.S32.HI R6, RZ, 0x1f, R27 ;  /* 0x0000001fff06c819 */ /* 0x000fe2000001141b */
[C---:B------:R-:W-:Y:S01]  /*1060*/  @!P2 IMAD R7, R11.reuse, c[0x0][0x1bc], R0 ;  /* 0x00006f000b07aa24 */ /* 0x040fe200078e0200 */
[----:B------:R-:W-:Y:S01]  /*1070*/  @!P3 SHF.R.S32.HI R0, RZ, 0x1f, R25 ;  /* 0x0000001fff00b819 */ /* 0x000fe20000011419 */
[----:B------:R-:W-:Y:S01]  /*1080*/  @!P2 IMAD.WIDE.U32 R10, R11, c[0x0][0x1b8], R28 ;  /* 0x00006e000b0aaa25 */ /* 0x000fe200078e001c */
[----:B------:R-:W-:Y:S01]  /*1090*/  @!PT LDS RZ, [RZ] ;  /* 0x00000000fffff984 */ /* 0x000fe20000000800 */
[----:B------:R-:W-:Y:S01]  /*10a0*/  @!PT LDS RZ, [RZ] ;  /* 0x00000000fffff984 */ /* 0x000fe20000000800 */
[----:B------:R-:W-:Y:S01]  /*10b0*/  @!PT LDS RZ, [RZ] ;  /* 0x00000000fffff984 */ /* 0x000fe20000000800 */
[----:B------:R2:W-:Y:S01]  /*10c0*/  @!P5 LDGSTS.E.LTC128B [R12], [R30.64] ;  /* 0x000000001e0cdfae */ /* 0x0005e2000b921966 */
[----:B------:R-:W-:-:S02]  /*10d0*/  ISETP.GE.AND P1, PT, R21, R22, PT ;  /* 0x000000161500720c */ /* 0x000fc40003f26270 */
[----:B------:R-:W-:Y:S01]  /*10e0*/  @!P3 IMAD R0, R0, c[0x0][0x1b8], RZ ;  /* 0x00006e000000ba24 */ /* 0x000fe200078e02ff */
[C---:B------:R-:W-:Y:S02]  /*10f0*/  @!P2 LEA R36, P5, R10.reuse, c[0x0][0x1a0], 0x2 ;  /* 0x000068000a24aa11 */ /* 0x040fe400078a10ff */
[-C--:B------:R-:W-:Y:S01]  /*1100*/  ISETP.GE.AND P6, PT, R13, R22.reuse, PT ;  /* 0x000000160d00720c */ /* 0x080fe20003fc6270 */
[----:B-1----:R-:W-:Y:S01]  /*1110*/  @!P2 IMAD.IADD R4, R11, 0x1, R7 ;  /* 0x000000010b04a824 */ /* 0x002fe200078e0207 */
[----:B------:R-:W-:Y:S01]  /*1120*/  IADD3 R11, R3, 0x60, RZ ;  /* 0x00000060030b7810 */ /* 0x000fe20007ffe0ff */
[C---:B------:R-:W-:Y:S01]  /*1130*/  @!P3 IMAD R7, R25.reuse, c[0x0][0x1bc], R0 ;  /* 0x00006f001907ba24 */ /* 0x040fe200078e0200 */
[----:B------:R-:W-:Y:S01]  /*1140*/  @P2 MOV R0, 0xff800000 ;  /* 0xff80000000002802 */ /* 0x000fe20000000f00 */
[----:B------:R-:W-:Y:S01]  /*1150*/  @!P3 IMAD.WIDE.U32 R24, R25, c[0x0][0x1b8], R28 ;  /* 0x00006e001918ba25 */ /* 0x000fe200078e001c */
[----:B------:R-:W-:Y:S02]  /*1160*/  @!P2 LEA.HI.X R37, R10, c[0x0][0x1a4], R4, 0x2, P5 ;  /* 0x000069000a25aa11 */ /* 0x000fe400028f1404 */
[----:B------:R-:W-:Y:S01]  /*1170*/  ISETP.GE.AND P5, PT, R11, R22, PT ;  /* 0x000000160b00720c */ /* 0x000fe20003fa6270 */
[----:B------:R-:W-:Y:S01]  /*1180*/  @!P4 IMAD R4, R6, c[0x0][0x1b8], RZ ;  /* 0x00006e000604ca24 */ /* 0x000fe200078e02ff */
[----:B------:R1:W-:Y:S01]  /*1190*/  @P2 STS [R15.X4+0x400], R0 ;  /* 0x000400000f002388 */ /* 0x0003e20000004800 */
[----:B------:R-:W-:-:S02]  /*11a0*/  @!P1 SHF.R.S32.HI R6, RZ, 0x1f, R21 ;  /* 0x0000001fff069819 */ /* 0x000fc40000011415 */
[----:B--2---:R-:W-:Y:S01]  /*11b0*/  @!P6 IMAD.MOV.U32 R30, RZ, RZ, R28 ;  /* 0x000000ffff1ee224 */ /* 0x004fe200078e001c */
[----:B------:R-:W-:Y:S01]  /*11c0*/  @!P3 IADD3 R7, R25, R7, RZ ;  /* 0x000000071907b210 */ /* 0x000fe20007ffe0ff */
[C---:B------:R-:W-:Y:S01]  /*11d0*/  @!P4 IMAD R9, R27.reuse, c[0x0][0x1bc], R4 ;  /* 0x00006f001b09ca24 */ /* 0x040fe200078e0204 */
[----:B------:R-:W-:Y:S01]  /*11e0*/  @!PT LDS RZ, [RZ] ;  /* 0x00000000fffff984 */ /* 0x000fe20000000800 */
[----:B------:R-:W-:Y:S01]  /*11f0*/  @!PT LDS RZ, [RZ] ;  /* 0x00000000fffff984 */ /* 0x000fe20000000800 */
[----:B------:R-:W-:Y:S01]  /*1200*/  @!PT LDS RZ, [RZ] ;  /* 0x00000000fffff984 */ /* 0x000fe20000000800 */
[----:B------:R2:W-:Y:S01]  /*1210*/  @!P2 LDGSTS.E.LTC128B [R12+0x400], [R36.64] ;  /* 0x00400000240cafae */ /* 0x0005e2000b921966 */
[----:B------:R-:W-:Y:S01]  /*1220*/  @!P4 IMAD.WIDE.U32 R26, R27, c[0x0][0x1b8], R28 ;  /* 0x00006e001b1aca25 */ /* 0x000fe200078e001c */
[----:B------:R-:W-:-:S03]  /*1230*/  @!P6 SHF.R.S32.HI R4, RZ, 0x1f, R13 ;  /* 0x0000001fff04e819 */ /* 0x000fc6000001140d */
[----:B------:R-:W-:Y:S01]  /*1240*/  @!P1 IMAD R6, R6, c[0x0][0x1b8], RZ ;  /* 0x00006e0006069a24 */ /* 0x000fe200078e02ff */
[----:B------:R-:W-:Y:S01]  /*1250*/  @!P5 SHF.R.S32.HI R10, RZ, 0x1f, R11 ;  /* 0x0000001fff0ad819 */ /* 0x000fe2000001140b */
[----:B------:R-:W-:Y:S01]  /*1260*/  @!P5 IMAD.MOV.U32 R34, RZ, RZ, R28 ;  /* 0x000000ffff22d224 */ /* 0x000fe200078e001c */
[----:B------:R-:W-:Y:S01]  /*1270*/  @!P4 IADD3 R9, R27, R9, RZ ;  /* 0x000000091b09c210 */ /* 0x000fe20007ffe0ff */
[C---:B------:R-:W-:Y:S01]  /*1280*/  @!P1 IMAD R6, R21.reuse, c[0x0][0x1bc], R6 ;  /* 0x00006f0015069a24 */ /* 0x040fe200078e0206 */
[----:B------:R-:W-:Y:S01]  /*1290*/  @!P4 LEA R32, P2, R26, c[0x0][0x1a0], 0x2 ;  /* 0x000068001a20ca11 */ /* 0x000fe200078410ff */
[----:B------:R-:W-:Y:S02]  /*12a0*/  @!P5 IMAD R14, R10, c[0x0][0x1b8], RZ ;  /* 0x00006e000a0eda24 */ /* 0x000fe400078e02ff */
[----:B------:R-:W-:Y:S01]  /*12b0*/  @P4 IMAD.MOV.U32 R10, RZ, RZ, -0x800000 ;  /* 0xff800000ff0a4424 */ /* 0x000fe200078e00ff */
[----:B------:R-:W-:Y:S01]  /*12c0*/  @!P4 LEA.HI.X R33, R26, c[0x0][0x1a4], R9, 0x2, P2 ;  /* 0x000069001a21ca11 */ /* 0x000fe200010f1409 */
[--C-:B------:R-:W-:Y:S01]  /*12d0*/  @!P5 IMAD.MOV.U32 R35, RZ, RZ, R29.reuse ;  /* 0x000000ffff23d224 */ /* 0x100fe200078e001d */
[C---:B------:R-:W-:Y:S01]  /*12e0*/  @!P3 LEA R26, P2, R24.reuse, c[0x0][0x1a0], 0x2 ;  /* 0x00006800181aba11 */ /* 0x040fe200078410ff */
[----:B------:R-:W-:Y:S01]  /*12f0*/  @!P1 IMAD.WIDE.U32 R20, R21, c[0x0][0x1b8], R28 ;  /* 0x00006e0015149a25 */ /* 0x000fe200078e001c */
[C---:B------:R-:W-:Y:S01]  /*1300*/  IADD3 R9, R3.reuse, 0x70, RZ ;  /* 0x0000007003097810 */ /* 0x040fe20007ffe0ff */
[----:B------:R-:W-:Y:S01]  /*1310*/  @P4 STS [R15.X4+0x800], R10 ;  /* 0x0008000a0f004388 */ /* 0x000fe20000004800 */
[----:B------:R-:W-:Y:S01]  /*1320*/  @!P3 LEA.HI.X R27, R24, c[0x0][0x1a4], R7, 0x2, P2 ;  /* 0x00006900181bba11 */ /* 0x000fe200010f1407 */
[----:B-1----:R-:W-:Y:S01]  /*1330*/  @P3 IMAD.MOV.U32 R0, RZ, RZ, -0x800000 ;  /* 0xff800000ff003424 */ /* 0x002fe200078e00ff */
[----:B------:R-:W-:Y:S01]  /*1340*/  IADD3 R7, R3, 0x80, RZ ;  /* 0x0000008003077810 */ /* 0x000fe20007ffe0ff */
[----:B------:R-:W-:Y:S01]  /*1350*/  @!PT LDS RZ, [RZ] ;  /* 0x00000000fffff984 */ /* 0x000fe20000000800 */
[----:B------:R-:W-:Y:S01]  /*1360*/  @!PT LDS RZ, [RZ] ;  /* 0x00000000fffff984 */ /* 0x000fe20000000800 */
[----:B------:R-:W-:Y:S01]  /*1370*/  @!PT LDS RZ, [RZ] ;  /* 0x00000000fffff984 */ /* 0x000fe20000000800 */
[----:B------:R1:W-:Y:S01]  /*1380*/  @!P4 LDGSTS.E.LTC128B [R12+0x800], [R32.64] ;  /* 0x00800000200ccfae */ /* 0x0003e2000b921966 */
[----:B------:R-:W-:Y:S01]  /*1390*/  ISETP.GE.AND P4, PT, R9, R22, PT ;  /* 0x000000160900720c */ /* 0x000fe20003f86270 */
[----:B------:R-:W-:-:S02]  /*13a0*/  @!P5 IMAD R14, R11, c[0x0][0x1bc], R14 ;  /* 0x00006f000b0eda24 */ /* 0x000fc400078e020e */
[----:B------:R3:W-:Y:S01]  /*13b0*/  @P3 STS [R15.X4+0xc00], R0 ;  /* 0x000c00000f003388 */ /* 0x0007e20000004800 */
[----:B------:R-:W-:Y:S01]  /*13c0*/  @!P5 IMAD.WIDE.U32 R34, R11, c[0x0][0x1b8], R34 ;  /* 0x00006e000b22da25 */ /* 0x000fe200078e0022 */
[----:B--2---:R-:W-:Y:S02]  /*13d0*/  @!P1 LEA R36, P2, R20, c[0x0][0x1a0], 0x2 ;  /* 0x0000680014249a11 */ /* 0x004fe400078410ff */
[----:B------:R-:W-:Y:S01]  /*13e0*/  @!PT LDS RZ, [RZ] ;  /* 0x00000000fffff984 */ /* 0x000fe20000000800 */
[----:B------:R-:W-:Y:S01]  /*13f0*/  @!PT LDS RZ, [RZ] ;  /* 0x00000000fffff984 */ /* 0x000fe20000000800 */
[----:B------:R-:W-:Y:S01]  /*1400*/  @!PT LDS RZ, [RZ] ;  /* 0x00000000fffff984 */ /* 0x000fe20000000800 */
[----:B------:R2:W-:Y:S01]  /*1410*/  @!P3 LDGSTS.E.LTC128B [R12+0xc00], [R26.64] ;  /* 0x00c000001a0cbfae */ /* 0x0005e2000b921966 */
[----:B------:R-:W-:Y:S01]  /*1420*/  ISETP.GE.AND P3, PT, R7, R22, PT ;  /* 0x000000160700720c */ /* 0x000fe20003f66270 */
[----:B------:R-:W-:Y:S02]  /*1430*/  @!P1 IMAD.IADD R11, R21, 0x1, R6 ;  /* 0x00000001150b9824 */ /* 0x000fe400078e0206 */
[----:B------:R-:W-:Y:S02]  /*1440*/  @P1 IMAD.MOV.U32 R24, RZ, RZ, -0x800000 ;  /* 0xff800000ff181424 */ /* 0x000fe400078e00ff */
[----:B------:R-:W-:Y:S01]  /*1450*/  @!P6 IMAD R4, R4, c[0x0][0x1b8], RZ ;  /* 0x00006e000404ea24 */ /* 0x000fe200078e02ff */
[----:B------:R-:W-:Y:S01]  /*1460*/  @!P1 LEA.HI.X R37, R20, c[0x0][0x1a4], R11, 0x2, P2 ;  /* 0x0000690014259a11 */ /* 0x000fe200010f140b */
[----:B------:R-:W-:Y:S01]  /*1470*/  @!P6 IMAD.MOV.U32 R31, RZ, RZ, R29 ;  /* 0x000000ffff1fe224 */ /* 0x000fe200078e001d */
[----:B------:R-:W-:Y:S01]  /*1480*/  IADD3 R11, R3, 0x90, RZ ;  /* 0x00000090030b7810 */ /* 0x000fe20007ffe0ff */
[C---:B------:R-:W-:Y:S01]  /*1490*/  @!P6 IMAD R4, R13.reuse, c[0x0][0x1bc], R4 ;  /* 0x00006f000d04ea24 */ /* 0x040fe200078e0204 */
[----:B------:R4:W-:Y:S01]  /*14a0*/  @P1 STS [R15.X4+0x1000], R24 ;  /* 0x001000180f001388 */ /* 0x0009e20000004800 */
[----:B------:R-:W-:Y:S01]  /*14b0*/  @!P6 IMAD.WIDE.U32 R30, R13, c[0x0][0x1b8], R30 ;  /* 0x00006e000d1eea25 */ /* 0x000fe200078e001e */
[----:B------:R-:W-:-:S02]  /*14c0*/  @!P4 SHF.R.S32.HI R6, RZ, 0x1f, R9 ;  /* 0x0000001fff06c819 */ /* 0x000fc40000011409 */
[----:B------:R-:W-:Y:S01]  /*14d0*/  @!PT LDS RZ, [RZ] ;  /* 0x00000000fffff984 */ /* 0x000fe20000000800 */
[----:B------:R-:W-:Y:S01]  /*14e0*/  @!PT LDS RZ, [RZ] ;  /* 0x00000000fffff984 */ /* 0x000fe20000000800 */
[----:B------:R-:W-:Y:S01]  /*14f0*/  @!PT LDS RZ, [RZ] ;  /* 0x00000000fffff984 */ /* 0x000fe20000000800 */
[----:B------:R4:W-:Y:S01]  /*1500*/  @!P1 LDGSTS.E.LTC128B [R12+0x1000], [R36.64] ;  /* 0x01000000240c9fae */ /* 0x0009e2000b921966 */
[----:B------:R-:W-:Y:S01]  /*1510*/  ISETP.GE.AND P1, PT, R11, R22, PT ;  /* 0x000000160b00720c */ /* 0x000fe20003f26270 */
[----:B------:R-:W-:Y:S01]  /*1520*/  @!P6 IMAD.IADD R13, R31, 0x1, R4 ;  /* 0x000000011f0de824 */ /* 0x000fe200078e0204 */
[----:B------:R-:W-:Y:S01]  /*1530*/  @!P6 LEA R20, P2, R30, c[0x0][0x1a0], 0x2 ;  /* 0x000068001e14ea11 */ /* 0x000fe200078410ff */
[----:B------:R-:W-:Y:S01]  /*1540*/  @!P4 IMAD R6, R6, c[0x0][0x1b8], RZ ;  /* 0x00006e000606ca24 */ /* 0x000fe200078e02ff */
[----:B---3--:R-:W-:Y:S01]  /*1550*/  @!P3 SHF.R.S32.HI R0, RZ, 0x1f, R7 ;  /* 0x0000001fff00b819 */ /* 0x008fe20000011407 */
[----:B-1----:R-:W-:Y:S01]  /*1560*/  @!P3 IMAD.MOV.U32 R32, RZ, RZ, R28 ;  /* 0x000000ffff20b224 */ /* 0x002fe200078e001c */
[----:B------:R-:W-:Y:S01]  /*1570*/  @!P6 LEA.HI.X R21, R30, c[0x0][0x1a4], R13, 0x2, P2 ;  /* 0x000069001e15ea11 */ /* 0x000fe200010f140d */
[----:B------:R-:W-:Y:S01]  /*1580*/  @!P3 IMAD.MOV.U32 R33, RZ, RZ, R29 ;  /* 0x000000ffff21b224 */ /* 0x000fe200078e001d */
[----:B------:R-:W-:Y:S01]  /*1590*/  @!P5 IADD3 R13, R35, R14, RZ ;  /* 0x0000000e230dd210 */ /* 0x000fe20007ffe0ff */
[----:B------:R-:W-:-:S02]  /*15a0*/  @!P3 IMAD R0, R0, c[0x0][0x1b8], RZ ;  /* 0x00006e000000ba24 */ /* 0x000fc400078e02ff */
[----:B--2---:R-:W-:Y:S02]  /*15b0*/  @!P4 IMAD.MOV.U32 R26, RZ, RZ, R28 ;  /* 0x000000ffff1ac224 */ /* 0x004fe400078e001c */
[----:B------:R-:W-:Y:S02]  /*15c0*/  @!P4 IMAD.MOV.U32 R27, RZ, RZ, R29 ;  /* 0x000000ffff1bc224 */ /* 0x000fe400078e001d */
[----:B------:R-:W-:Y:S02]  /*15d0*/  @P6 IMAD.MOV.U32 R4, RZ, RZ, -0x800000 ;  /* 0xff800000ff046424 */ /* 0x000fe400078e00ff */
[C---:B------:R-:W-:Y:S01]  /*15e0*/  @!P4 IMAD R6, R9.reuse, c[0x0][0x1bc], R6 ;  /* 0x00006f000906ca24 */ /* 0x040fe200078e0206 */
[----:B----4-:R-:W-:Y:S01]  /*15f0*/  @!P5 LEA R24, P2, R34, c[0x0][0x1a0], 0x2 ;  /* 0x000068002218da11 */ /* 0x010fe200078410ff */
[----:B------:R-:W-:Y:S01]  /*1600*/  @!P4 IMAD.WIDE.U32 R26, R9, c[0x0][0x1b8], R26 ;  /* 0x00006e00091aca25 */ /* 0x000fe200078e001a */
[----:B------:R1:W-:Y:S01]  /*1610*/  @P6 STS [R15.X4+0x1400], R4 ;  /* 0x001400040f006388 */ /* 0x0003e20000004800 */
[----:B------:R-:W-:-:S02]  /*1620*/  @!P1 SHF.R.S32.HI R9, RZ, 0x1f, R11 ;  /* 0x0000001fff099819 */ /* 0x000fc4000001140b */
[C---:B------:R-:W-:Y:S01]  /*1630*/  @!P3 IMAD R0, R7.reuse, c[0x0][0x1bc], R0 ;  /* 0x00006f000700ba24 */ /* 0x040fe200078e0200 */
[----:B------:R-:W-:Y:S01]  /*1640*/  @!P5 LEA.HI.X R25, R34, c[0x0][0x1a4], R13, 0x2, P2 ;  /* 0x000069002219da11 */ /* 0x000fe200010f140d */
[----:B------:R-:W-:Y:S01]  /*1650*/  @!P3 IMAD.WIDE.U32 R32, R7, c[0x0][0x1b8], R32 ;  /* 0x00006e000720ba25 */ /* 0x000fe200078e0020 */
[----:B------:R-:W-:Y:S01]  /*1660*/  IADD3 R7, R3, 0xa0, RZ ;  /* 0x000000a003077810 */ /* 0x000fe20007ffe0ff */
[----:B------:R-:W-:Y:S01]  /*1670*/  @!PT LDS RZ, [RZ] ;  /* 0x00000000fffff984 */ /* 0x000fe20000000800 */
[----:B------:R-:W-:Y:S01]  /*1680*/  @!PT LDS RZ, [RZ] ;  /* 0x00000000fffff984 */ /* 0x000fe20000000800 */
[----:B------:R-:W-:Y:S01]  /*1690*/  @!PT LDS RZ, [RZ] ;  /* 0x00000000fffff984 */ /* 0x000fe20000000800 */
[----:B------:R2:W-:Y:S01]  /*16a0*/  @!P6 LDGSTS.E.LTC128B [R12+0x1400], [R20.64] ;  /* 0x01400000140cefae */ /* 0x0005e2000b921966 */
[----:B------:R-:W-:Y:S01]  /*16b0*/  @!P4 IADD3 R6, R27, R6, RZ ;  /* 0x000000061b06c210 */ /* 0x000fe20007ffe0ff */
[----:B------:R-:W-:Y:S01]  /*16c0*/  @!P1 IMAD.MOV.U32 R34, RZ, RZ, R28 ;  /* 0x000000ffff229224 */ /* 0x000fe200078e001c */
[C---:B------:R-:W-:Y:S01]  /*16d0*/  @!P4 LEA R30, P2, R26.reuse, c[0x0][0x1a0], 0x2 ;  /* 0x000068001a1eca11 */ /* 0x040fe200078410ff */
[----:B------:R-:W-:Y:S01]  /*16e0*/  @!P1 IMAD.MOV.U32 R35, RZ, RZ, R29 ;  /* 0x000000ffff239224 */ /* 0x000fe200078e001d */
[----:B------:R-:W-:Y:S01]  /*16f0*/  ISETP.GE.AND P6, PT, R7, R22, PT ;  /* 0x000000160700720c */ /* 0x000fe20003fc6270 */
[----:B------:R-:W-:Y:S01]  /*1700*/  @P5 IMAD.MOV.U32 R10, RZ, RZ, -0x800000 ;  /* 0xff800000ff0a5424 */ /* 0x000fe200078e00ff */
[----:B------:R-:W-:Y:S01]  /*1710*/  @!P4 LEA.HI.X R31, R26, c[0x0][0x1a4], R6, 0x2, P2 ;  /* 0x000069001a1fca11 */ /* 0x000fe200010f1406 */
[----:B------:R-:W-:Y:S01]  /*1720*/  @!P1 IMAD R6, R9, c[0x0][0x1b8], RZ ;  /* 0x00006e0009069a24 */ /* 0x000fe200078e02ff */
[----:B------:R-:W-:Y:S01]  /*1730*/  @!P3 IADD3 R9, R33, R0, RZ ;  /* 0x000000002109b210 */ /* 0x000fe20007ffe0ff */
[----:B------:R-:W-:Y:S01]  /*1740*/  @!P1 IMAD.WIDE.U32 R34, R11, c[0x0][0x1b8], R34 ;  /* 0x00006e000b229a25 */ /* 0x000fe200078e0022 */
[----:B------:R-:W-:Y:S01]  /*1750*/  @!P3 LEA R26, P2, R32, c[0x0][0x1a0], 0x2 ;  /* 0x00006800201aba11 */ /* 0x000fe200078410ff */
[----:B------:R3:W-:Y:S02]  /*1760*/  @P5 STS [R15.X4+0x1800], R10 ;  /* 0x0018000a0f005388 */ /* 0x0007e40000004800 */
[----:B------:R-:W-:Y:S01]  /*1770*/  @!P1 IMAD R6, R11, c[0x0][0x1bc], R6 ;  /* 0x00006f000b069a24 */ /* 0x000fe200078e0206 */
[----:B------:R-:W-:Y:S01]  /*1780*/  IADD3 R11, R3, 0xb0, RZ ;  /* 0x000000b0030b7810 */ /* 0x000fe20007ffe0ff */
[----:B------:R-:W-:Y:S01]  /*1790*/  @P4 IMAD.MOV.U32 R0, RZ, RZ, -0x800000 ;  /* 0xff800000ff004424 */ /* 0x000fe200078e00ff */
[----:B------:R-:W-:Y:S01]  /*17a0*/  @!PT LDS RZ, [RZ] ;  /* 0x00000000fffff984 */ /* 0x000fe20000000800 */
[----:B------:R-:W-:Y:S01]  /*17b0*/  @!PT LDS RZ, [RZ] ;  /* 0x00000000fffff984 */ /* 0x000fe20000000800 */
[----:B------:R-:W-:Y:S01]  /*17c0*/  @!PT LDS RZ, [RZ] ;  /* 0x00000000fffff984 */ /* 0x000fe20000000800 */
[----:B------:R4:W-:Y:S01]  /*17d0*/  @!P5 LDGSTS.E.LTC128B [R12+0x1800], [R24.64] ;  /* 0x01800000180cdfae */ /* 0x0009e2000b921966 */
[----:B------:R-:W-:Y:S01]  /*17e0*/  @!P6 SHF.R.S32.HI R14, RZ, 0x1f, R7 ;  /* 0x0000001fff0ee819 */ /* 0x000fe20000011407 */
[----:B------:R-:W-:Y:S01]  /*17f0*/  @!P1 IMAD.IADD R13, R35, 0x1, R6 ;  /* 0x00000001230d9824 */ /* 0x000fe200078e0206 */
[-C--:B------:R-:W-:Y:S01]  /*1800*/  ISETP.GE.AND P5, PT, R11, R22.reuse, PT ;  /* 0x000000160b00720c */ /* 0x080fe20003fa6270 */
[----:B------:R5:W-:Y:S01]  /*1810*/  @P4 STS [R15.X4+0x1c00], R0 ;  /* 0x001c00000f004388 */ /* 0x000be20000004800 */
[----:B------:R-:W-:Y:S01]  /*1820*/  @!P3 LEA.HI.X R27, R32, c[0x0][0x1a4], R9, 0x2, P2 ;  /* 0x00006900201bba11 */ /* 0x000fe200010f1409 */
[----:B------:R-:W-:Y:S01]  /*1830*/  @!P6 IMAD R14, R14, c[0x0][0x1b8], RZ ;  /* 0x00006e000e0eea24 */ /* 0x000fe200078e02ff */
[----:B------:R-:W-:Y:S01]  /*1840*/  IADD3 R9, R3, 0xc0, RZ ;  /* 0x000000c003097810 */ /* 0x000fe20007ffe0ff */
[----:B------:R-:W-:Y:S01]  /*1850*/  @!PT LDS RZ, [RZ] ;  /* 0x00000000fffff984 */ /* 0x000fe20000000800 */
[----:B------:R-:W-:Y:S01]  /*1860*/  @!PT LDS RZ, [RZ] ;  /* 0x00000000fffff984 */ /* 0x000fe20000000800 */
[----:B------:R-:W-:Y:S01]  /*1870*/  @!PT LDS RZ, [RZ] ;  /* 0x00000000fffff984 */ /* 0x000fe20000000800 */
[----:B------:R5:W-:Y:S01]  /*1880*/  @!P4 LDGSTS.E.LTC128B [R12+0x1c00], [R30.64] ;  /* 0x01c000001e0ccfae */ /* 0x000be2000b921966 */
[----:B------:R-:W-:Y:S01]  /*1890*/  @!P1 LEA R6, P2, R34, c[0x0][0x1a0], 0x2 ;  /* 0x0000680022069a11 */ /* 0x000fe200078410ff */
[----:B--2---:R-:W-:Y:S01]  /*18a0*/  @!P6 IMAD.MOV.U32 R20, RZ, RZ, R28 ;  /* 0x000000ffff14e224 */ /* 0x004fe200078e001c */
[----:B------:R-:W-:Y:S01]  /*18b0*/  ISETP.GE.AND P4, PT, R9, R22, PT ;  /* 0x000000160900720c */ /* 0x000fe20003f86270 */
[----:B------:R-:W-:Y:S01]  /*18c0*/  @!P6 IMAD.MOV.U32 R21, RZ, RZ, R29 ;  /* 0x000000ffff15e224 */ /* 0x000fe200078e001d */
[----:B-1----:R-:W-:Y:S01]  /*18d0*/  @P3 MOV R4, 0xff800000 ;  /* 0xff80000000043802 */ /* 0x002fe20000000f00 */
[----:B------:R-:W-:-:S02]  /*18e0*/  @!P6 IMAD R14, R7, c[0x0][0x1bc], R14 ;  /* 0x00006f00070eea24 */ /* 0x000fc400078e020e */
[----:B------:R-:W-:Y:S01]  /*18f0*/  @!P6 IMAD.WIDE.U32 R20, R7, c[0x0][0x1b8], R20 ;  /* 0x00006e000714ea25 */ /* 0x000fe200078e0014 */
[----:B------:R-:W-:Y:S01]  /*1900*/  @!P1 LEA.HI.X R7, R34, c[0x0][0x1a4], R13, 0x2, P2 ;  /* 0x0000690022079a11 */ /* 0x000fe200010f140d */
[----:B------:R1:W-:Y:S01]  /*1910*/  @P3 STS [R15.X4+0x2000], R4 ;  /* 0x002000040f003388 */ /* 0x0003e20000004800 */
[----:B------:R-:W-:Y:S01]  /*1920*/  IADD3 R13, R3, 0xd0, RZ ;  /* 0x000000d0030d7810 */ /* 0x000fe20007ffe0ff */
[----:B------:R-:W-:Y:S01]  /*1930*/  @!P6 IMAD.IADD R21, R21, 0x1, R14 ;  /* 0x000000011515e824 */ /* 0x000fe200078e020e */
[----:B---3--:R-:W-:Y:S01]  /*1940*/  @!P5 SHF.R.S32.HI R10, RZ, 0x1f, R11 ;  /* 0x0000001fff0ad819 */ /* 0x008fe2000001140b */
[----:B------:R-:W-:Y:S01]  /*1950*/  @!PT LDS RZ, [RZ] ;  /* 0x00000000fffff984 */ /* 0x000fe20000000800 */
[----:B------:R-:W-:Y:S01]  /*1960*/  @!PT LDS RZ, [RZ] ;  /* 0x00000000fffff984 */ /* 0x000fe20000000800 */
[----:B------:R-:W-:Y:S01]  /*1970*/  @!PT LDS RZ, [RZ] ;  /* 0x00000000fffff984 */ /* 0x000fe20000000800 */
[----:B------:R2:W-:Y:S01]  /*1980*/  @!P3 LDGSTS.E.LTC128B [R12+0x2000], [R26.64] ;  /* 0x020000001a0cbfae */ /* 0x0005e2000b921966 */
[----:B------:R-:W-:-:S03]  /*1990*/  ISETP.GE.AND P3, PT, R13, R22, PT ;  /* 0x000000160d00720c */ /* 0x000fc60003f66270 */
[----:B------:R-:W-:Y:S01]  /*19a0*/  @!P5 IMAD R10, R10, c[0x0][0x1b8], RZ ;  /* 0x00006e000a0ada24 */ /* 0x000fe200078e02ff */
[----:B----4-:R-:W-:Y:S02]  /*19b0*/  IADD3 R25, R3, 0xe0, RZ ;  /* 0x000000e003197810 */ /* 0x010fe40007ffe0ff */
[----:B-----5:R-:W-:Y:S01]  /*19c0*/  @P1 MOV R0, 0xff800000 ;  /* 0xff80000000001802 */ /* 0x020fe20000000f00 */
[----:B------:R-:W-:Y:S01]  /*19d0*/  @!P5 IMAD R10, R11, c[0x0][0x1bc], R10 ;  /* 0x00006f000b0ada24 */ /* 0x000fe200078e020a */
[----:B------:R-:W-:Y:S02]  /*19e0*/  @!P4 SHF.R.S32.HI R24, RZ, 0x1f, R9 ;  /* 0x0000001fff18c819 */ /* 0x000fe40000011409 */
[----:B------:R-:W-:Y:S01]  /*19f0*/  ISETP.GE.AND P2, PT, R25, R22, PT ;  /* 0x000000161900720c */ /* 0x000fe20003f46270 */
[----:B------:R3:W-:Y:S01]  /*1a00*/  @P1 STS [R15.X4+0x2400], R0 ;  /* 0x002400000f001388 */ /* 0x0007e20000004800 */
[----:B------:R-:W-:Y:S02]  /*1a10*/  @!P5 IMAD.MOV.U32 R30, RZ, RZ, R28 ;  /* 0x000000ffff1ed224 */ /* 0x000fe400078e001c */
[----:B------:R-:W-:Y:S01]  /*1a20*/  @!P5 IMAD.MOV.U32 R31, RZ, RZ, R29 ;  /* 0x000000ffff1fd224 */ /* 0x000fe200078e001d */
[----:B------:R-:W-:Y:S01]  /*1a30*/  @!PT LDS RZ, [RZ] ;  /* 0x00000000fffff984 */ /* 0x000fe20000000800 */
[----:B------:R-:W-:Y:S01]  /*1a40*/  @!PT LDS RZ, [RZ] ;  /* 0x00000000fffff984 */ /* 0x000fe20000000800 */
[----:B------:R-:W-:Y:S01]  /*1a50*/  @!PT LDS RZ, [RZ] ;  /* 0x00000000fffff984 */ /* 0x000fe20000000800 */
[----:B------:R4:W-:Y:S01]  /*1a60*/  @!P1 LDGSTS.E.LTC128B [R12+0x2400], [R6.64] ;  /* 0x02400000060c9fae */ /* 0x0009e2000b921966 */
[----:B------:R-:W-:-:S02]  /*1a70*/  @P3 IMAD.MOV.U32 R14, RZ, RZ, -0x800000 ;  /* 0xff800000ff0e3424 */ /* 0x000fc400078e00ff */
[----:B------:R-:W-:-:S04]  /*1a80*/  @!P5 IMAD.WIDE.U32 R30, R11, c[0x0][0x1b8], R30 ;  /* 0x00006e000b1eda25 */ /* 0x000fc800078e001e */
[----:B-1----:R-:W-:Y:S01]  /*1a90*/  @!P4 IMAD R4, R24, c[0x0][0x1b8], RZ ;  /* 0x00006e001804ca24 */ /* 0x002fe200078e02ff */
[-C--:B------:R-:W-:Y:S01]  /*1aa0*/  @!P2 MOV R32, R28.reuse ;  /* 0x0000001c0020a202 */ /* 0x080fe20000000f00 */
[----:B------:R-:W-:Y:S01]  /*1ab0*/  @!P2 IMAD.MOV.U32 R33, RZ, RZ, R29 ;  /* 0x000000ffff21a224 */ /* 0x000fe200078e001d */
[C---:B--2---:R-:W-:Y:S01]  /*1ac0*/  @!P6 LEA R26, P1, R20.reuse, c[0x0][0x1a0], 0x2 ;  /* 0x00006800141aea11 */ /* 0x044fe200078210ff */
[----:B------:R-:W-:Y:S02]  /*1ad0*/  @!P4 IMAD R4, R9, c[0x0][0x1bc], R4 ;  /* 0x00006f000904ca24 */ /* 0x000fe400078e0204 */
[----:B------:R-:W-:Y:S01]  /*1ae0*/  @!P2 IMAD.WIDE.U32 R32, R25, c[0x0][0x1b8], R32 ;  /* 0x00006e001920aa25 */ /* 0x000fe200078e0020 */
[----:B------:R-:W-:Y:S02]  /*1af0*/  @!P6 LEA.HI.X R27, R20, c[0x0][0x1a4], R21, 0x2, P1 ;  /* 0x00006900141bea11 */ /* 0x000fe400008f1415 */
[----:B------:R-:W-:Y:S01]  /*1b00*/  @!P4 MOV R20, R28 ;  /* 0x0000001c0014c202 */ /* 0x000fe20000000f00 */
[----:B------:R-:W-:Y:S01]  /*1b10*/  @!P4 IMAD.MOV.U32 R21, RZ, RZ, R29 ;  /* 0x000000ffff15c224 */ /* 0x000fe200078e001d */
[----:B---3--:R-:W-:-:S05]  /*1b20*/  @!P3 SHF.R.S32.HI R0, RZ, 0x1f, R13 ;  /* 0x0000001fff00b819 */ /* 0x008fca000001140d */
[----:B------:R-:W-:Y:S01]  /*1b30*/  @!P3 IMAD R0, R0, c[0x0][0x1b8], RZ ;  /* 0x00006e000000ba24 */ /* 0x000fe200078e02ff */
[C---:B----4-:R-:W-:Y:S01]  /*1b40*/  @!P5 LEA R6, P1, R30.reuse, c[0x0][0x1a0], 0x2 ;  /* 0x000068001e06da11 */ /* 0x050fe200078210ff */
[----:B------:R-:W-:Y:S02]  /*1b50*/  @!P5 IMAD.IADD R7, R31, 0x1, R10 ;  /* 0x000000011f07d824 */ /* 0x000fe400078e020a */
[----:B------:R-:W-:Y:S01]  /*1b60*/  @!P4 IMAD.WIDE.U32 R10, R9, c[0x0][0x1b8], R20 ;  /* 0x00006e00090aca25 */ /* 0x000fe200078e0014 */
[----:B------:R-:W-:Y:S02]  /*1b70*/  @!P2 SHF.R.S32.HI R9, RZ, 0x1f, R25 ;  /* 0x0000001fff09a819 */ /* 0x000fe40000011419 */
[----:B------:R-:W-:Y:S01]  /*1b80*/  @!P5 LEA.HI.X R7, R30, c[0x0][0x1a4], R7, 0x2, P1 ;  /* 0x000069001e07da11 */ /* 0x000fe200008f1407 */
[----:B------:R-:W-:Y:S01]  /*1b90*/  @!P4 IMAD.IADD R11, R11, 0x1, R4 ;  /* 0x000000010b0bc824 */ /* 0x000fe200078e0204 */
[----:B------:R-:W-:Y:S01]  /*1ba0*/  @!P3 MOV R30, R28 ;  /* 0x0000001c001eb202 */ /* 0x000fe20000000f00 */
[----:B------:R-:W-:Y:S01]  /*1bb0*/  @!P3 IMAD.MOV.U32 R31, RZ, RZ, R29 ;  /* 0x000000ffff1fb224 */ /* 0x000fe200078e001d */
[----:B------:R-:W-:Y:S01]  /*1bc0*/  @!P4 LEA R20, P1, R10, c[0x0][0x1a0], 0x2 ;  /* 0x000068000a14ca11 */ /* 0x000fe200078210ff */
[----:B------:R-:W-:-:S02]  /*1bd0*/  @!P3 IMAD R0, R13, c[0x0][0x1bc], R0 ;  /* 0x00006f000d00ba24 */ /* 0x000fc400078e0200 */
[----:B------:R-:W-:Y:S01]  /*1be0*/  @!P3 IMAD.WIDE.U32 R30, R13, c[0x0][0x1b8], R30 ;  /* 0x00006e000d1eba25 */ /* 0x000fe200078e001e */
[----:B------:R-:W-:-:S03]  /*1bf0*/  @!P4 LEA.HI.X R21, R10, c[0x0][0x1a4], R11, 0x2, P1 ;  /* 0x000069000a15ca11 */ /* 0x000fc600008f140b */
[----:B------:R-:W-:Y:S01]  /*1c00*/  @!P2 IMAD R10, R9, c[0x0][0x1b8], RZ ;  /* 0x00006e00090aaa24 */ /* 0x000fe200078e02ff */
[----:B------:R-:W-:Y:S01]  /*1c10*/  IADD3 R9, R3, 0xf0, RZ ;  /* 0x000000f003097810 */ /* 0x000fe20007ffe0ff */
[----:B------:R-:W-:Y:S01]  /*1c20*/  @P6 IMAD.MOV.U32 R4, RZ, RZ, -0x800000 ;  /* 0xff800000ff046424 */ /* 0x000fe200078e00ff */
[C---:B------:R-:W-:Y:S01]  /*1c30*/  @!P3 LEA R24, P1, R30.reuse, c[0x0][0x1a0], 0x2 ;  /* 0x000068001e18ba11 */ /* 0x040fe200078210ff */
[----:B------:R-:W-:Y:S02]  /*1c40*/  @!P3 IMAD.IADD R0, R31, 0x1, R0 ;  /* 0x000000011f00b824 */ /* 0x000fe400078e0200 */
[----:B------:R-:W-:Y:S01]  /*1c50*/  @!P2 IMAD R10, R25, c[0x0][0x1bc], R10 ;  /* 0x00006f00190aaa24 */ /* 0x000fe200078e020a */
[----:B------:R1:W-:Y:S02]  /*1c60*/  @P6 STS [R15.X4+0x2800], R4 ;  /* 0x002800040f006388 */ /* 0x0003e40000004800 */
[----:B------:R-:W-:Y:S01]  /*1c70*/  @!P3 LEA.HI.X R25, R30, c[0x0][0x1a4], R0, 0x2, P1 ;  /* 0x000069001e19ba11 */ /* 0x000fe200008f1400 */
[----:B------:R-:W-:Y:S01]  /*1c80*/  @!P2 IMAD.IADD R10, R33, 0x1, R10 ;  /* 0x00000001210aa824 */ /* 0x000fe200078e020a */
[----:B------:R-:W-:Y:S01]  /*1c90*/  @!PT LDS RZ, [RZ] ;  /* 0x00000000fffff984 */ /* 0x000fe20000000800 */
[----:B------:R-:W-:Y:S01]  /*1ca0*/  @!PT LDS RZ, [RZ] ;  /* 0x00000000fffff984 */ /* 0x000fe20000000800 */
[----:B------:R-:W-:Y:S01]  /*1cb0*/  @!PT LDS RZ, [RZ] ;  /* 0x00000000fffff984 */ /* 0x000fe20000000800 */
[----:B------:R2:W-:Y:S01]  /*1cc0*/  @!P6 LDGSTS.E.LTC128B [R12+0x2800], [R26.64] ;  /* 0x028000001a0cefae */ /* 0x0005e2000b921966 */
[----:B------:R-:W-:-:S02]  /*1cd0*/  ISETP.GE.AND P6, PT, R9, R22, PT ;  /* 0x000000160900720c */ /* 0x000fc40003fc6270 */
[C---:B------:R-:W-:Y:S02]  /*1ce0*/  @!P2 LEA R30, P1, R32.reuse, c[0x0][0x1a0], 0x2 ;  /* 0x00006800201eaa11 */ /* 0x040fe400078210ff */
[----:B------:R-:W-:Y:S02]  /*1cf0*/  @P5 MOV R0, 0xff800000 ;  /* 0xff80000000005802 */ /* 0x000fe40000000f00 */
[----:B------:R-:W-:Y:S01]  /*1d00*/  @!P2 LEA.HI.X R31, R32, c[0x0][0x1a4], R10, 0x2, P1 ;  /* 0x00006900201faa11 */ /* 0x000fe200008f140a */
[----:B------:R-:W-:Y:S02]  /*1d10*/  @P4 IMAD.MOV.U32 R10, RZ, RZ, -0x800000 ;  /* 0xff800000ff0a4424 */ /* 0x000fe400078e00ff */
        /* <DEDUP_REMOVED lines=12> */
[----:B--2---:R-:W-:-:S03]  /*1de0*/  @P2 MOV R26, 0xff800000 ;  /* 0xff800000001a2802 */ /* 0x004fc60000000f00 */
        /* <DEDUP_REMOVED lines=11> */
[----:B---3--:R-:W-:Y:S02]  /*1ea0*/  SHF.R.S32.HI R0, RZ, 0x1f, R9 ;  /* 0x0000001fff007819 */ /* 0x008fe40000011409 */
        /* <DEDUP_REMOVED lines=12> */
.L_x_341:
[----:B------:R-:W-:Y:S05]  /*1f70*/  BSYNC B0 ;  /* 0x0000000000007941 */ /* 0x000fea0003800000 */
.L_x_340:
[----:B------:R-:W-:Y:S01]  /*1f80*/  IADD3 R9, R3, UR36, RZ ;  /* 0x0000002403097c10 */ /* 0x000fe2000fffe0ff */
[----:B---3--:R-:W-:Y:S01]  /*1f90*/  IMAD.SHL.U32 R6, R23, 0x40, RZ ;  /* 0x0000004017067824 */ /* 0x008fe200078e00ff */
[----:B------:R-:W0:Y:S01]  /*1fa0*/  LDGDEPBAR ;  /* 0x00000000000079af */ /* 0x000e220000000000 */
[----:B------:R-:W-:Y:S02]  /*1fb0*/  IMAD.SHL.U32 R14, R2, 0x4, RZ ;  /* 0x00000004020e7824 */ /* 0x000fe400078e00ff */
[----:B------:R-:W-:Y:S01]  /*1fc0*/  @P0 IMAD.HI.U32 R4, R9, R8, RZ ;  /* 0x0000000809040227 */ /* 0x000fe200078e00ff */
[----:B------:R-:W-:Y:S02]  /*1fd0*/  IADD3 R13, -R6, c[0x0][0x16c], RZ ;  /* 0x00005b00060d7a10 */ /* 0x000fe40007ffe1ff */
[----:B------:R-:W-:Y:S01]  /*1fe0*/  SHF.R.S32.HI R7, RZ, 0x1f, R6 ;  /* 0x0000001fff077819 */ /* 0x000fe20000011406 */
[----:B------:R-:W-:Y:S01]  /*1ff0*/  IMAD.MOV.U32 R0, RZ, RZ, R9 ;  /* 0x000000ffff007224 */ /* 0x000fe200078e0009 */
[----:B------:R-:W-:Y:S01]  /*2000*/  @P0 SHF.R.U32.HI R0, RZ, R5, R4 ;  /* 0x00000005ff000219 */ /* 0x000fe20000011604 */
[----:B------:R-:W-:Y:S01]  /*2010*/  IMAD R32, R3, 0x40, R14 ;  /* 0x0000004003207824 */ /* 0x000fe200078e020e */
[----:B------:R-:W-:-:S02]  /*2020*/  ISETP.GE.AND P0, PT, R9, R17, PT ;  /* 0x000000110900720c */ /* 0x000fc40003f06270 */
[--C-:B-1----:R-:W-:Y:S01]  /*2030*/  SHF.R.S32.HI R10, RZ, 0x1f, R0.reuse ;  /* 0x0000001fff0a7819 */ /* 0x102fe20000011400 */
[----:B------:R-:W-:Y:S01]  /*2040*/  IMAD.MOV R4, RZ, RZ, -R0 ;  /* 0x000000ffff047224 */ /* 0x000fe200078e0a00 */
[----:B------:R-:W-:Y:S01]  /*2050*/  ISETP.GE.AND P4, PT, R14, R13, PT ;  /* 0x0000000d0e00720c */ /* 0x000fe20003f86270 */
[----:B------:R-:W-:Y:S01]  /*2060*/  IMAD.WIDE.U32 R6, R0, c[0x0][0x190], R6 ;  /* 0x0000640000067a25 */ /* 0x000fe200078e0006 */
[----:B------:R-:W-:-:S03]  /*2070*/  SHF.R.S32.HI R35, RZ, 0x1f, R14 ;  /* 0x0000001fff237819 */ /* 0x000fc6000001140e */
[----:B------:R-:W-:Y:S01]  /*2080*/  IMAD R33, R16, R4, R9 ;  /* 0x0000000410217224 */ /* 0x000fe200078e0209 */
[----:B------:R-:W-:Y:S01]  /*2090*/  SEL R4, R0, 0xffffffff, !P0 ;  /* 0xffffffff00047807 */ /* 0x000fe20004000000 */
[----:B------:R-:W-:-:S03]  /*20a0*/  IMAD R9, R10, c[0x0][0x190], RZ ;  /* 0x000064000a097a24 */ /* 0x000fc600078e02ff */
        /* <DEDUP_REMOVED lines=47> */
[----:B------:R-:W2:Y:S04]  /*23a0*/  LDS R31, [R45.X4+0x1000] ;  /* 0x001000002d1f7984 */ /* 0x000ea80000004800 */
[----:B------:R-:W3:Y:S04]  /*23b0*/  LDS R29, [R45.X4+0x1400] ;  /* 0x001400002d1d7984 */ /* 0x000ee80000004800 */
[----:B------:R-:W3:Y:S04]  /*23c0*/  LDS R52, [R45.X4+0x1800] ;  /* 0x001800002d347984 */ /* 0x000ee80000004800 */
[----:B------:R-:W3:Y:S04]  /*23d0*/  LDS R50, [R45.X4+0x1c00] ;  /* 0x001c00002d327984 */ /* 0x000ee80000004800 */
[----:B------:R-:W3:Y:S04]  /*23e0*/  LDS R48, [R45.X4+0x2000] ;  /* 0x002000002d307984 */ /* 0x000ee80000004800 */
[----:B------:R-:W3:Y:S04]  /*23f0*/  LDS R46, [R45.X4+0x2400] ;  /* 0x002400002d2e7984 */ /* 0x000ee80000004800 */
[----:B------:R-:W3:Y:S04]  /*2400*/  LDS R44, [R45.X4+0x2800] ;  /* 0x002800002d2c7984 */ /* 0x000ee80000004800 */
[----:B------:R-:W3:Y:S01]  /*2410*/  LDS R42, [R45.X4+0x2c00] ;  /* 0x002c00002d2a7984 */ /* 0x000ee20000004800 */
[----:B-1----:R-:W-:-:S03]  /*2420*/  FMNMX.FTZ R0, R24, R43, !PT ;  /* 0x0000002b18007209 */ /* 0x002fc60007810000 */
[----:B------:R-:W1:Y:S01]  /*2430*/  LDS R40, [R45.X4+0x3000] ;  /* 0x003000002d287984 */ /* 0x000e620000004800 */
[----:B----4-:R-:W-:-:S03]  /*2440*/  FMNMX.FTZ R0, R0, R41, !PT ;  /* 0x0000002900007209 */ /* 0x010fc60007810000 */
[----:B------:R-:W4:Y:S01]  /*2450*/  LDS R36, [R45.X4+0x3400] ;  /* 0x003400002d247984 */ /* 0x000f220000004800 */
[----:B-----5:R-:W-:-:S03]  /*2460*/  FMNMX.FTZ R0, R0, R37, !PT ;  /* 0x0000002500007209 */ /* 0x020fc60007810000 */
[----:B------:R-:W5:Y:S01]  /*2470*/  LDS R30, [R45.X4+0x3800] ;  /* 0x003800002d1e7984 */ /* 0x000f620000004800 */
[----:B--2---:R-:W-:-:S03]  /*2480*/  FMNMX.FTZ R0, R0, R31, !PT ;  /* 0x0000001f00007209 */ /* 0x004fc60007810000 */
[----:B------:R-:W2:Y:S01]  /*2490*/  LDS R28, [R45.X4+0x3c00] ;  /* 0x003c00002d1c7984 */ /* 0x000ea20000004800 */
[----:B---3--:R-:W-:-:S04]  /*24a0*/  FMNMX.FTZ R7, R0, R29, !PT ;  /* 0x0000001d00077209 */ /* 0x008fc80007810000 */
        /* <DEDUP_REMOVED lines=9> */
[----:B--2---:R-:W-:Y:S01]  /*2540*/  FMNMX.FTZ R7, R7, R28, !PT ;  /* 0x0000001c07077209 */ /* 0x004fe20007810000 */
[----:B------:R-:W-:Y:S05]  /*2550*/  BRA.DIV ~URZ, `(.L_x_342) ;  /* 0x000019d27f007947 */ /* 0x000fea000b800000 */
[----:B------:R1:W2:Y:S02]  /*2560*/  SHFL.BFLY PT, R6, R7, 0x8, 0x1f ;  /* 0x0d001f0007067f89 */ /* 0x0002a400000e0000 */
.L_x_351:
        /* <DEDUP_REMOVED lines=28> */
[----:B------:R-:W-:Y:S01]  /*2730*/  FADD.FTZ R12, R52, -R25 ;  /* 0x80000019340c7221 */ /* 0x000fe20000010000 */
[----:B------:R-:W4:Y:S01]  /*2740*/  MUFU.EX2 R21, R21 ;  /* 0x0000001500157308 */ /* 0x000f220000000800 */
[----:B-1----:R-:W-:Y:S02]  /*2750*/  FADD.FTZ R47, RZ, R23 ;  /* 0x00000017ff2f7221 */ /* 0x002fe40000010000 */
[----:B------:R-:W-:Y:S02]  /*2760*/  FMUL.FTZ R12, R12, 1.4426950216293334961 ;  /* 0x3fb8aa3b0c0c7820 */ /* 0x000fe40000410000 */
[--C-:B------:R-:W-:Y:S02]  /*2770*/  FADD.FTZ R11, R50, -R25.reuse ;  /* 0x80000019320b7221 */ /* 0x100fe40000010000 */
[----:B------:R-:W-:Y:S01]  /*2780*/  FADD.FTZ R10, R48, -R25 ;  /* 0x80000019300a7221 */ /* 0x000fe20000010000 */
[----:B------:R-:W1:Y:S01]  /*2790*/  MUFU.EX2 R20, R20 ;  /* 0x0000001400147308 */ /* 0x000e620000000800 */
[----:B---3--:R-:W-:-:S02]  /*27a0*/  FADD.FTZ R0, R47, R22 ;  /* 0x000000162f007221 */ /* 0x008fc40000010000 */
[----:B------:R-:W-:Y:S02]  /*27b0*/  FMUL.FTZ R11, R11, 1.4426950216293334961 ;  /* 0x3fb8aa3b0b0b7820 */ /* 0x000fe40000410000 */
[----:B------:R-:W-:Y:S02]  /*27c0*/  FMUL.FTZ R10, R10, 1.4426950216293334961 ;  /* 0x3fb8aa3b0a0a7820 */ /* 0x000fe40000410000 */
[----:B------:R-:W-:Y:S01]  /*27d0*/  FADD.FTZ R9, R46, -R25 ;  /* 0x800000192e097221 */ /* 0x000fe20000010000 */
[----:B------:R-:W3:Y:S01]  /*27e0*/  MUFU.EX2 R17, R17 ;  /* 0x0000001100117308 */ /* 0x000ee20000000800 */
[----:B----4-:R-:W-:Y:S02]  /*27f0*/  FADD.FTZ R47, R0, R21 ;  /* 0x00000015002f7221 */ /* 0x010fe40000010000 */
[----:B------:R-:W-:Y:S02]  /*2800*/  FMUL.FTZ R9, R9, 1.4426950216293334961 ;  /* 0x3fb8aa3b09097820 */ /* 0x000fe40000410000 */
[----:B------:R-:W-:-:S02]  /*2810*/  FADD.FTZ R7, R44, -R25 ;  /* 0x800000192c077221 */ /* 0x000fc40000010000 */
[--C-:B------:R-:W-:Y:S01]  /*2820*/  FADD.FTZ R6, R42, -R25.reuse ;  /* 0x800000192a067221 */ /* 0x100fe20000010000 */
[----:B------:R-:W4:Y:S01]  /*2830*/  MUFU.EX2 R15, R15 ;  /* 0x0000000f000f7308 */ /* 0x000f220000000800 */
[----:B-1----:R-:W-:Y:S02]  /*2840*/  FADD.FTZ R26, R47, R20 ;  /* 0x000000142f1a7221 */ /* 0x002fe40000010000 */
[----:B------:R-:W-:Y:S02]  /*2850*/  FMUL.FTZ R7, R7, 1.4426950216293334961 ;  /* 0x3fb8aa3b07077820 */ /* 0x000fe40000410000 */
[----:B------:R-:W-:Y:S02]  /*2860*/  FMUL.FTZ R6, R6, 1.4426950216293334961 ;  /* 0x3fb8aa3b06067820 */ /* 0x000fe40000410000 */
[----:B------:R-:W-:Y:S01]  /*2870*/  FADD.FTZ R0, R40, -R25 ;  /* 0x8000001928007221 */ /* 0x000fe20000010000 */
[----:B------:R-:W1:Y:S01]  /*2880*/  MUFU.EX2 R12, R12 ;  /* 0x0000000c000c7308 */ /* 0x000e620000000800 */
[----:B---3--:R-:W-:-:S02]  /*2890*/  FADD.FTZ R26, R26, R17 ;  /* 0x000000111a1a7221 */ /* 0x008fc40000010000 */
[----:B------:R-:W-:Y:S02]  /*28a0*/  FMUL.FTZ R0, R0, 1.4426950216293334961 ;  /* 0x3fb8aa3b00007820 */ /* 0x000fe40000410000 */
[--C-:B------:R-:W-:Y:S02]  /*28b0*/  FADD.FTZ R24, R36, -R25.reuse ;  /* 0x8000001924187221 */ /* 0x100fe40000010000 */
[----:B------:R-:W-:Y:S01]  /*28c0*/  FADD.FTZ R37, R30, -R25 ;  /* 0x800000191e257221 */ /* 0x000fe20000010000 */
[----:B------:R-:W3:Y:S01]  /*28d0*/  MUFU.EX2 R11, R11 ;  /* 0x0000000b000b7308 */ /* 0x000ee20000000800 */
[----:B----4-:R-:W-:Y:S02]  /*28e0*/  FADD.FTZ R47, R26, R15 ;  /* 0x0000000f1a2f7221 */ /* 0x010fe40000010000 */
[----:B------:R-:W-:Y:S02]  /*28f0*/  FMUL.FTZ R24, R24, 1.4426950216293334961 ;  /* 0x3fb8aa3b18187820 */ /* 0x000fe40000410000 */
[----:B------:R-:W-:-:S02]  /*2900*/  FMUL.FTZ R37, R37, 1.4426950216293334961 ;  /* 0x3fb8aa3b25257820 */ /* 0x000fc40000410000 */
[----:B------:R-:W-:Y:S01]  /*2910*/  FADD.FTZ R25, R28, -R25 ;  /* 0x800000191c197221 */ /* 0x000fe20000010000 */
[----:B------:R-:W4:Y:S01]  /*2920*/  MUFU.EX2 R10, R10 ;  /* 0x0000000a000a7308 */ /* 0x000f220000000800 */
[----:B-1----:R-:W-:Y:S02]  /*2930*/  FADD.FTZ R26, R47, R12 ;  /* 0x0000000c2f1a7221 */ /* 0x002fe40000010000 */
[----:B------:R-:W-:-:S05]  /*2940*/  FMUL.FTZ R25, R25, 1.4426950216293334961 ;  /* 0x3fb8aa3b19197820 */ /* 0x000fca0000410000 */
[----:B------:R-:W1:Y:S01]  /*2950*/  MUFU.EX2 R9, R9 ;  /* 0x0000000900097308 */ /* 0x000e620000000800 */
[----:B---3--:R-:W-:Y:S01]  /*2960*/  FADD.FTZ R41, R26, R11 ;  /* 0x0000000b1a297221 */ /* 0x008fe20000010000 */
[C---:B------:R-:W-:Y:S02]  /*2970*/  SEL R26, R2.reuse, 0xffffffff, P3 ;  /* 0xffffffff021a7807 */ /* 0x040fe40001800000 */
[----:B------:R-:W-:Y:S02]  /*2980*/  FSETP.NEU.FTZ.AND P3, PT, R31, -INF , PT ;  /* 0xff8000001f00780b */ /* 0x000fe40003f7d000 */
[C---:B------:R-:W-:Y:S02]  /*2990*/  @P2 IADD3 R26, R2.reuse, 0x10, RZ ;  /* 0x00000010021a2810 */ /* 0x040fe40007ffe0ff */
[----:B------:R-:W3:Y:S01]  /*29a0*/  MUFU.EX2 R7, R7 ;  /* 0x0000000700077308 */ /* 0x000ee20000000800 */
[----:B----4-:R-:W-:Y:S01]  /*29b0*/  FADD.FTZ R41, R41, R10 ;  /* 0x0000000a29297221 */ /* 0x010fe20000010000 */
[----:B------:R-:W-:-:S02]  /*29c0*/  @P1 IADD3 R26, R2, 0x20, RZ ;  /* 0x00000020021a1810 */ /* 0x000fc40007ffe0ff */
[C---:B------:R-:W-:Y:S02]  /*29d0*/  @P0 IADD3 R26, R2.reuse, 0x30, RZ ;  /* 0x00000030021a0810 */ /* 0x040fe40007ffe0ff */
[----:B------:R-:W-:Y:S02]  /*29e0*/  FSETP.NEU.FTZ.AND P2, PT, R29, -INF , PT ;  /* 0xff8000001d00780b */ /* 0x000fe40003f5d000 */
[----:B------:R-:W4:Y:S01]  /*29f0*/  MUFU.EX2 R6, R6 ;  /* 0x0000000600067308 */ /* 0x000f220000000800 */
[----:B-1----:R-:W-:Y:S01]  /*2a00*/  FADD.FTZ R41, R41, R9 ;  /* 0x0000000929297221 */ /* 0x002fe20000010000 */
[----:B------:R-:W-:Y:S02]  /*2a10*/  @P3 IADD3 R26, R2, 0x40, RZ ;  /* 0x00000040021a3810 */ /* 0x000fe40007ffe0ff */
[----:B------:R-:W-:Y:S02]  /*2a20*/  FSETP.NEU.FTZ.AND P1, PT, R52, -INF , PT ;  /* 0xff8000003400780b */ /* 0x000fe40003f3d000 */
[----:B------:R-:W-:-:S02]  /*2a30*/  FSETP.NEU.FTZ.AND P3, PT, R48, -INF , PT ;  /* 0xff8000003000780b */ /* 0x000fc40003f7d000 */
[----:B------:R-:W1:Y:S01]  /*2a40*/  MUFU.EX2 R0, R0 ;  /* 0x0000000000007308 */ /* 0x000e620000000800 */
[----:B---3--:R-:W-:Y:S01]  /*2a50*/  FADD.FTZ R41, R41, R7 ;  /* 0x0000000729297221 */ /* 0x008fe20000010000 */
[----:B------:R-:W-:Y:S02]  /*2a60*/  FSETP.NEU.FTZ.AND P0, PT, R50, -INF , PT ;  /* 0xff8000003200780b */ /* 0x000fe40003f1d000 */
[----:B------:R-:W-:Y:S02]  /*2a70*/  @P2 IADD3 R26, R2, 0x50, RZ ;  /* 0x00000050021a2810 */ /* 0x000fe40007ffe0ff */
[----:B------:R-:W-:Y:S02]  /*2a80*/  FSETP.NEU.FTZ.AND P2, PT, R46, -INF , PT ;  /* 0xff8000002e00780b */ /* 0x000fe40003f5d000 */
[----:B------:R-:W3:Y:S01]  /*2a90*/  MUFU.EX2 R24, R24 ;  /* 0x0000001800187308 */ /* 0x000ee20000000800 */
[----:B----4-:R-:W-:Y:S01]  /*2aa0*/  FADD.FTZ R41, R41, R6 ;  /* 0x0000000629297221 */ /* 0x010fe20000010000 */
[----:B------:R-:W-:-:S02]  /*2ab0*/  @P1 IADD3 R26, R2, 0x60, RZ ;  /* 0x00000060021a1810 */ /* 0x000fc40007ffe0ff */
[----:B------:R-:W-:-:S03]  /*2ac0*/  FSETP.NEU.FTZ.AND P1, PT, R44, -INF , PT ;  /* 0xff8000002c00780b */ /* 0x000fc60003f3d000 */
[----:B------:R-:W-:Y:S01]  /*2ad0*/  @P0 IADD3 R26, R2, 0x70, RZ ;  /* 0x00000070021a0810 */ /* 0x000fe20007ffe0ff */
[----:B------:R-:W4:Y:S01]  /*2ae0*/  MUFU.EX2 R37, R37 ;  /* 0x0000002500257308 */ /* 0x000f220000000800 */
[----:B-1----:R-:W-:Y:S01]  /*2af0*/  FADD.FTZ R41, R41, R0 ;  /* 0x0000000029297221 */ /* 0x002fe20000010000 */
[----:B------:R-:W-:Y:S02]  /*2b00*/  FSETP.NEU.FTZ.AND P0, PT, R42, -INF , PT ;  /* 0xff8000002a00780b */ /* 0x000fe40003f1d000 */
[----:B------:R-:W-:Y:S02]  /*2b10*/  @P3 IADD3 R26, R2, 0x80, RZ ;  /* 0x00000080021a3810 */ /* 0x000fe40007ffe0ff */
[----:B------:R-:W-:Y:S02]  /*2b20*/  FSETP.NEU.FTZ.AND P3, PT, R40, -INF , PT ;  /* 0xff8000002800780b */ /* 0x000fe40003f7d000 */
[----:B------:R-:W1:Y:S01]  /*2b30*/  MUFU.EX2 R25, R25 ;  /* 0x0000001900197308 */ /* 0x000e620000000800 */
[----:B---3--:R-:W-:Y:S01]  /*2b40*/  FADD.FTZ R48, R41, R24 ;  /* 0x0000001829307221 */ /* 0x008fe20000010000 */
[----:B------:R-:W-:-:S02]  /*2b50*/  @P2 IADD3 R26, R2, 0x90, RZ ;  /* 0x00000090021a2810 */ /* 0x000fc40007ffe0ff */
[----:B------:R-:W-:Y:S02]  /*2b60*/  FSETP.NEU.FTZ.AND P2, PT, R36, -INF , PT ;  /* 0xff8000002400780b */ /* 0x000fe40003f5d000 */
[----:B------:R-:W-:Y:S01]  /*2b70*/  @P1 IADD3 R26, R2, 0xa0, RZ ;  /* 0x000000a0021a1810 */ /* 0x000fe20007ffe0ff */
[----:B----4-:R-:W-:Y:S01]  /*2b80*/  FADD.FTZ R48, R48, R37 ;  /* 0x0000002530307221 */ /* 0x010fe20000010000 */
[----:B------:R-:W-:Y:S02]  /*2b90*/  FSETP.NEU.FTZ.AND P1, PT, R30, -INF , PT ;  /* 0xff8000001e00780b */ /* 0x000fe40003f3d000 */
[----:B------:R-:W-:Y:S02]  /*2ba0*/  @P0 IADD3 R26, R2, 0xb0, RZ ;  /* 0x000000b0021a0810 */ /* 0x000fe40007ffe0ff */
[----:B------:R-:W-:Y:S02]  /*2bb0*/  FSETP.NEU.FTZ.AND P0, PT, R28, -INF , PT ;  /* 0xff8000001c00780b */ /* 0x000fe40003f1d000 */
[----:B------:R-:W-:Y:S01]  /*2bc0*/  @P3 IADD3 R26, R2, 0xc0, RZ ;  /* 0x000000c0021a3810 */ /* 0x000fe20007ffe0ff */
[----:B-1----:R-:W-:-:S02]  /*2bd0*/  FADD.FTZ R48, R48, R25 ;  /* 0x0000001930307221 */ /* 0x002fc40000010000 */
[----:B------:R-:W-:-:S03]  /*2be0*/  @P2 IADD3 R26, R2, 0xd0, RZ ;  /* 0x000000d0021a2810 */ /* 0x000fc60007ffe0ff */
[----:B------:R-:W1:Y:S01]  /*2bf0*/  SHFL.BFLY PT, R29, R48, 0x8, 0x1f ;  /* 0x0d001f00301d7f89 */ /* 0x000e6200000e0000 */
[C---:B------:R-:W-:Y:S02]  /*2c00*/  @P1 IADD3 R26, R2.reuse, 0xe0, RZ ;  /* 0x000000e0021a1810 */ /* 0x040fe40007ffe0ff */
[C---:B------:R-:W-:Y:S02]  /*2c10*/  ISETP.NE.AND P1, PT, R2.reuse, RZ, PT ;  /* 0x000000ff0200720c */ /* 0x040fe40003f25270 */
[----:B------:R-:W-:Y:S01]  /*2c20*/  @P0 IADD3 R26, R2, 0xf0, RZ ;  /* 0x000000f0021a0810 */ /* 0x000fe20007ffe0ff */
[----:B-1----:R-:W-:-:S04]  /*2c30*/  FADD.FTZ R43, R48, R29 ;  /* 0x0000001d302b7221 */ /* 0x002fc80000010000 */
[----:B------:R-:W1:Y:S04]  /*2c40*/  SHFL.BFLY PT, R29, R26, 0x8, 0x1f ;  /* 0x0d001f001a1d7f89 */ /* 0x000e6800000e0000 */
[----:B------:R-:W3:Y:S01]  /*2c50*/  SHFL.BFLY PT, R30, R43, 0x4, 0x1f ;  /* 0x0c801f002b1e7f89 */ /* 0x000ee200000e0000 */
[----:B-1----:R-:W-:-:S03]  /*2c60*/  IMNMX R40, R26, R29, !PT ;  /* 0x0000001d1a287217 */ /* 0x002fc60007800200 */
[----:B------:R-:W1:Y:S01]  /*2c70*/  S2R R26, SR_TID.X ;  /* 0x00000000001a7919 */ /* 0x000e620000002100 */
[----:B---3--:R-:W-:-:S03]  /*2c80*/  FADD.FTZ R30, R43, R30 ;  /* 0x0000001e2b1e7221 */ /* 0x008fc60000010000 */
[----:B------:R-:W3:Y:S04]  /*2c90*/  SHFL.BFLY PT, R31, R40, 0x4, 0x1f ;  /* 0x0c801f00281f7f89 */ /* 0x000ee800000e0000 */
[----:B------:R-:W4:Y:S01]  /*2ca0*/  SHFL.BFLY PT, R41, R30, 0x2, 0x1f ;  /* 0x0c401f001e297f89 */ /* 0x000f2200000e0000 */
[----:B---3--:R-:W-:Y:S01]  /*2cb0*/  IMNMX R31, R40, R31, !PT ;  /* 0x0000001f281f7217 */ /* 0x008fe20007800200 */
[----:B----4-:R-:W-:-:S04]  /*2cc0*/  FADD.FTZ R41, R30, R41 ;  /* 0x000000291e297221 */ /* 0x010fc80000010000 */
[----:B------:R-:W3:Y:S01]  /*2cd0*/  SHFL.BFLY PT, R36, R31, 0x2, 0x1f ;  /* 0x0c401f001f247f89 */ /* 0x000ee200000e0000 */
[----:B------:R-:W-:-:S03]  /*2ce0*/  HFMA2.MMA R30, -RZ, RZ, 0, 0 ;  /* 0x00000000ff1e7435 */ /* 0x000fc600000001ff */
[----:B------:R-:W4:Y:S01]  /*2cf0*/  SHFL.BFLY PT, R28, R41, 0x1, 0x1f ;  /* 0x0c201f00291c7f89 */ /* 0x000f2200000e0000 */
[----:B---3--:R-:W-:Y:S01]  /*2d00*/  IMNMX R36, R31, R36, !PT ;  /* 0x000000241f247217 */ /* 0x008fe20007800200 */
[----:B----4-:R-:W-:-:S04]  /*2d10*/  FADD.FTZ R28, R41, R28 ;  /* 0x0000001c291c7221 */ /* 0x010fc80000010000 */
[----:B------:R-:W3:Y:S01]  /*2d20*/  SHFL.BFLY PT, R29, R36, 0x1, 0x1f ;  /* 0x0c201f00241d7f89 */ /* 0x000ee200000e0000 */
[----:B------:R-:W-:-:S13]  /*2d30*/  FSETP.NE.FTZ.AND P0, PT, R28, RZ, PT ;  /* 0x000000ff1c00720b */ /* 0x000fda0003f15000 */
[----:B------:R-:W4:Y:S01]  /*2d40*/  @P0 MUFU.RCP R30, R28 ;  /* 0x0000001c001e0308 */ /* 0x000f220000001000 */
[----:B-1----:R-:W-:Y:S02]  /*2d50*/  ISETP.GT.OR P0, PT, R26, 0xff, P1 ;  /* 0x000000ff1a00780c */ /* 0x002fe40000f04670 */
[----:B---3--:R-:W-:-:S05]  /*2d60*/  IMNMX R2, R36, R29, !PT ;  /* 0x0000001d24027217 */ /* 0x008fca0007800200 */
[----:B------:R-:W1:Y:S01]  /*2d70*/  MUFU.LG2 R28, R28 ;  /* 0x0000001c001c7308 */ /* 0x000e620000000c00 */
[-C--:B----4-:R-:W-:Y:S02]  /*2d80*/  FMUL.FTZ R26, R23, R30.reuse ;  /* 0x0000001e171a7220 */ /* 0x090fe40000410000 */
        /* <DEDUP_REMOVED lines=22> */
[----:B-1----:R-:W-:Y:S01]  /*2ef0*/  FFMA.FTZ R27, R28, 0.69314718246459960938, R27 ;  /* 0x3f3172181c1b7823 */ /* 0x002fe2000001001b */
        /* <DEDUP_REMOVED lines=34> */
.L_x_344:
[----:B------:R-:W-:Y:S05]  /*3120*/  BSYNC B0 ;  /* 0x0000000000007941 */ /* 0x000fea0003800000 */
.L_x_343:
        /* <DEDUP_REMOVED lines=24> */
.L_x_349:
        /* <DEDUP_REMOVED lines=129> */
.L_x_348:
[----:B------:R-:W-:Y:S05]  /*3ac0*/  BSYNC B0 ;  /* 0x0000000000007941 */ /* 0x000fea0003800000 */
.L_x_347:
[----:B------:R-:W-:-:S13]  /*3ad0*/  ISETP.NE.AND P0, PT, R36, RZ, PT ;  /* 0x000000ff2400720c */ /* 0x000fda0003f05270 */
[----:B------:R-:W-:Y:S05]  /*3ae0*/  @!P0 BRA `(.L_x_346) ;  /* 0x000002f000008947 */ /* 0x000fea0003800000 */
[----:B------:R-:W-:Y:S01]  /*3af0*/  IADD3 R0, R42, 0x3, RZ ;  /* 0x000000032a007810 */ /* 0x000fe20007ffe0ff */
[----:B------:R-:W-:Y:S02]  /*3b00*/  IMAD.MOV.U32 R15, RZ, RZ, 0x3 ;  /* 0x00000003ff0f7424 */ /* 0x000fe400078e00ff */
[----:B-1----:R-:W-:Y:S01]  /*3b10*/  IMAD.MOV.U32 R7, RZ, RZ, RZ ;  /* 0x000000ffff077224 */ /* 0x002fe200078e00ff */
[----:B------:R-:W-:Y:S02]  /*3b20*/  SHF.R.S32.HI R6, RZ, 0x1f, R0 ;  /* 0x0000001fff067819 */ /* 0x000fe40000011400 */
.L_x_350:
        /* <DEDUP_REMOVED lines=43> */
.L_x_346:
[----:B------:R-:W-:Y:S05]  /*3de0*/  BSYNC B1 ;  /* 0x0000000000017941 */ /* 0x000fea0003800000 */
.L_x_345:
        /* <DEDUP_REMOVED lines=20> */
.L_x_342:
[----:B------:R-:W-:Y:S02]  /*3f30*/  MOV R0, 0x3f50 ;  /* 0x00003f5000007802 */ /* 0x000fe40000000f00 */
[----:B------:R-:W-:Y:S05]  /*3f40*/  CALL.REL.NOINC `($__internal_30_$__cuda_sm70_shflsync_bfly_p) ;  /* 0x000003e000007944 */ /* 0x000fea0003c00000 */
[----:B-12---:R-:W-:Y:S05]  /*3f50*/  BRA `(.L_x_351) ;  /* 0xffffe61000007947 */ /* 0x006fea000383ffff */
        .weak           $__internal_29_$__cuda_sm20_div_u64
        .type           $__internal_29_$__cuda_sm20_div_u64,@function
        .size           $__internal_29_$__cuda_sm20_div_u64,($__internal_30_$__cuda_sm70_shflsync_bfly_p - $__internal_29_$__cuda_sm20_div_u64)
$__internal_29_$__cuda_sm20_div_u64:
        /* <DEDUP_REMOVED lines=39> */
[C---:B------:R-:W-:Y:S01]  /*41d0*/  IMAD.WIDE.U32 R10, R7.reuse, R16, RZ ;  /* 0x00000010070a7225 */ /* 0x040fe200078e00ff */
[----:B------:R-:W-:-:S03]  /*41e0*/  IADD3 R8, R7, 0x1, RZ ;  /* 0x0000000107087810 */ /* 0x000fc60007ffe0ff */
[----:B------:R-:W-:Y:S01]  /*41f0*/  IMAD.X R9, RZ, RZ, R0, P1 ;  /* 0x000000ffff097224 */ /* 0x000fe200008e0600 */
[----:B------:R-:W-:-:S03]  /*4200*/  IADD3 R5, P1, -R10, R5, RZ ;  /* 0x000000050a057210 */ /* 0x000fc60007f3e1ff */
        /* <DEDUP_REMOVED lines=17> */
[----:B------:R-:W-:Y:S06]  /*4320*/  RET.REL.NODEC R4 `(_ZN7cutlass13device_kernelIN5flash19FlashAttnFwdCombineIN4cute5tupleIJNS3_1CILi16EEENS5_ILi64EEEEEELi8ELi256ELi1ELb0ELb1ENS_10bfloat16_tEfNS_4arch4Sm90EEEEEvNT_6ParamsE) ;  /* 0xffffbcd004007950 */ /* 0x000fec0003c3ffff */
        .weak           $__internal_30_$__cuda_sm70_shflsync_bfly_p
        .type           $__internal_30_$__cuda_sm70_shflsync_bfly_p,@function
        .size           $__internal_30_$__cuda_sm70_shflsync_bfly_p,(.L_x_1832 - $__internal_30_$__cuda_sm70_shflsync_bfly_p)
$__internal_30_$__cuda_sm70_shflsync_bfly_p:
[----:B------:R-:W-:Y:S01]  /*4330*/  HFMA2.MMA R11, -RZ, RZ, 0, 0 ;  /* 0x00000000ff0b7435 */ /* 0x000fe200000001ff */
[----:B------:R-:W-:Y:S01]  /*4340*/  MOV R10, R0 ;  /* 0x00000000000a7202 */ /* 0x000fe20000000f00 */
[----:B------:R1:W2:Y:S04]  /*4350*/  SHFL.BFLY PT, R6, R7, 0x8, 0x1f ;  /* 0x0d001f0007067f89 */ /* 0x0002a800000e0000 */
[----:B------:R-:W-:Y:S05]  /*4360*/  RET.REL.NODEC R10 `(_ZN7cutlass13device_kernelIN5flash19FlashAttnFwdCombineIN4cute5tupleIJNS3_1CILi16EEENS5_ILi64EEEEEELi8ELi256ELi1ELb0ELb1ENS_10bfloat16_tEfNS_4arch4Sm90EEEEEvNT_6ParamsE) ;  /* 0xffffbc900a007950 */ /* 0x000fea0003c3ffff */
.L_x_352:
        /* <DEDUP_REMOVED lines=9> */
.L_x_1832:


//--------------------- .text._ZN7cutlass13device_kernelIN5flash19FlashAttnFwdCombineIN4cute5tupleIJNS3_1CILi16EEENS5_ILi64EEEEEELi7ELi256ELi1ELb0ELb1ENS_10bfloat16_tEfNS_4arch4Sm90EEEEEvNT_6ParamsE --------------------------
	.section	.text._ZN7cutlass13device_kernelIN5flash19FlashAttnFwdCombineIN4cute5tupleIJNS3_1CILi16EEENS5_ILi64EEEEEELi7ELi256ELi1ELb0ELb1ENS_10bfloat16_tEfNS_4arch4Sm90EEEEEvNT_6ParamsE,"ax",@progbits
	.sectioninfo	@"SHI_REGISTERS=48"
	.align	128
.text._ZN7cutlass13device_kernelIN5flash19FlashAttnFwdCombineIN4cute5tupleIJNS3_1CILi16EEENS5_ILi64EEEEEELi7ELi256ELi1ELb0ELb1ENS_10bfloat16_tEfNS_4arch4Sm90EEEEEvNT_6ParamsE:
        .type           _ZN7cutlass13device_kernelIN5flash19FlashAttnFwdCombineIN4cute5tupleIJNS3_1CILi16EEENS5_ILi64EEEEEELi7ELi256ELi1ELb0ELb1ENS_10bfloat16_tEfNS_4arch4Sm90EEEEEvNT_6ParamsE,@function
        .size           _ZN7cutlass13device_kernelIN5flash19FlashAttnFwdCombineIN4cute5tupleIJNS3_1CILi16EEENS5_ILi64EEEEEELi7ELi256ELi1ELb0ELb1ENS_10bfloat16_tEfNS_4arch4Sm90EEEEEvNT_6ParamsE,(.L_x_1835 - _ZN7cutlass13device_kernelIN5flash19FlashAttnFwdCombineIN4cute5tupleIJNS3_1CILi16EEENS5_ILi64EEEEEELi7ELi256ELi1ELb0ELb1ENS_10bfloat16_tEfNS_4arch4Sm90EEEEEvNT_6ParamsE)
        .other          _ZN7cutlass13device_kernelIN5flash19FlashAttnFwdCombineIN4cute5tupleIJNS3_1CILi16EEENS5_ILi64EEEEEELi7ELi256ELi1ELb0ELb1ENS_10bfloat16_tEfNS_4arch4Sm90EEEEEvNT_6ParamsE,@"STO_CUDA_ENTRY STV_DEFAULT"
_ZN7cutlass13device_kernelIN5flash19FlashAttnFwdCombineIN4cute5tupleIJNS3_1CILi16EEENS5_ILi64EEEEEELi7ELi256ELi1ELb0ELb1ENS_10bfloat16_tEfNS_4arch4Sm90EEEEEvNT_6ParamsE:
        /* <DEDUP_REMOVED lines=51> */
.L_x_353:
        /* <DEDUP_REMOVED lines=25> */
.L_x_354:
        /* <DEDUP_REMOVED lines=101> */
.L_x_356:
        /* <DEDUP_REMOVED lines=13> */
[----:B------:R-:W-:Y:S05]  /*0be0*/  CALL.REL.NOINC `($__internal_31_$__cuda_sm20_div_u64) ;  /* 0x000025f000007944 */ /* 0x000fea0003c00000 */
[----:B------:R-:W-:Y:S01]  /*0bf0*/  MOV R2, R3 ;  /* 0x0000000300027202 */ /* 0x000fe20000000f00 */
[----:B------:R-:W-:Y:S05]  /*0c00*/  BRA `(.L_x_358) ;  /* 0x0000012000007947 */ /* 0x000fea0003800000 */
.L_x_357:
        /* <DEDUP_REMOVED lines=18> */
.L_x_358:
[----:B------:R-:W-:Y:S02]  /*0d30*/  IADD3 R5, R6, -0x1, RZ ;  /* 0xffffffff06057810 */ /* 0x000fe40007ffe0ff */
[----:B------:R-:W-:-:S03]  /*0d40*/  MOV R8, R2 ;  /* 0x0000000200087202 */ /* 0x000fc60000000f00 */
.L_x_355:
        /* <DEDUP_REMOVED lines=14> */
[C---:B------:R-:W-:Y:S02]  /*0e30*/  IADD3 R7, R3.reuse, 0x10, RZ ;  /* 0x0000001003077810 */ /* 0x040fe40007ffe0ff */
[-C--:B------:R-:W-:Y:S01]  /*0e40*/  ISETP.GE.AND P3, PT, R3, R22.reuse, PT ;  /* 0x000000160300720c */ /* 0x080fe20003f66270 */
[----:B------:R-:W-:Y:S01]  /*0e50*/  IMAD.MOV.U32 R9, RZ, RZ, R13 ;  /* 0x000000ffff097224 */ /* 0x000fe200078e000d */
[----:B------:R-:W-:Y:S01]  /*0e60*/  @P0 SHF.R.U32.HI R9, RZ, R5, R0 ;  /* 0x00000005ff090219 */ /* 0x000fe20000011600 */
[----:B------:R-:W-:Y:S01]  /*0e70*/  IMAD.MOV.U32 R12, RZ, RZ, R18 ;  /* 0x000000ffff0c7224 */ /* 0x000fe200078e0012 */
[----:B------:R-:W-:Y:S02]  /*0e80*/  ISETP.GE.AND P1, PT, R7, R22, PT ;  /* 0x000000160700720c */ /* 0x000fe40003f26270 */
[--C-:B------:R-:W-:Y:S01]  /*0e90*/  SHF.R.S32.HI R0, RZ, 0x1f, R9.reuse ;  /* 0x0000001fff007819 */ /* 0x100fe20000011409 */
[----:B------:R-:W-:Y:S01]  /*0ea0*/  IMAD.MOV R25, RZ, RZ, -R9 ;  /* 0x000000ffff197224 */ /* 0x000fe200078e0a09 */
[----:B------:R-:W-:-:S02]  /*0eb0*/  IADD3 R15, R3, 0x20, RZ ;  /* 0x00000020030f7810 */ /* 0x000fc40007ffe0ff */
[----:B------:R-:W-:Y:S01]  /*0ec0*/  IADD3 R29, R3, 0x40, RZ ;  /* 0x00000040031d7810 */ /* 0x000fe20007ffe0ff */
[----:B------:R-:W-:Y:S01]  /*0ed0*/  IMAD R25, R16, R25, R13 ;  /* 0x0000001910197224 */ /* 0x000fe200078e020d */
[-C--:B------:R-:W-:Y:S01]  /*0ee0*/  ISETP.GE.AND P6, PT, R15, R22.reuse, PT ;  /* 0x000000160f00720c */ /* 0x080fe20003fc6270 */
[----:B------:R-:W-:Y:S01]  /*0ef0*/  IMAD.MOV.U32 R13, RZ, RZ, R19 ;  /* 0x000000ffff0d7224 */ /* 0x000fe200078e0013 */
[----:B------:R-:W-:Y:S01]  /*0f00*/  @!P3 SHF.R.S32.HI R6, RZ, 0x1f, R3 ;  /* 0x0000001fff06b819 */ /* 0x000fe20000011403 */
[----:B------:R-:W-:Y:S01]  /*0f10*/  IMAD R0, R0, c[0x0][0x1c0], RZ ;  /* 0x0000700000007a24 */ /* 0x000fe200078e02ff */
[----:B------:R-:W-:Y:S01]  /*0f20*/  @P3 MOV R10, 0xff800000 ;  /* 0xff800000000a3802 */ /* 0x000fe20000000f00 */
[----:B------:R-:W-:Y:S01]  /*0f30*/  IMAD.WIDE.U32 R12, R9, c[0x0][0x1c0], R12 ;  /* 0x00007000090c7a25 */ /* 0x000fe200078e000c */
[----:B------:R-:W-:Y:S02]  /*0f40*/  @!P1 SHF.R.S32.HI R4, RZ, 0x1f, R7 ;  /* 0x0000001fff049819 */ /* 0x000fe40000011407 */
[----:B------:R-:W-:Y:S01]  /*0f50*/  ISETP.GE.AND P4, PT, R29, R22, PT ;  /* 0x000000161d00720c */ /* 0x000fe20003f86270 */
[----:B------:R-:W-:Y:S01]  /*0f60*/  IMAD R0, R9, c[0x0][0x1c4], R0 ;  /* 0x0000710009007a24 */ /* 0x000fe200078e0200 */
[----:B------:R-:W-:Y:S01]  /*0f70*/  SHF.R.S32.HI R9, RZ, 0x1f, R25 ;  /* 0x0000001fff097819 */ /* 0x000fe20000011419 */
[----:B------:R-:W-:Y:S01]  /*0f80*/  @!P3 IMAD R6, R6, c[0x0][0x1b8], RZ ;  /* 0x00006e000606ba24 */ /* 0x000fe200078e02ff */
[----:B------:R-:W-:Y:S01]  /*0f90*/  IADD3 R24, P2, R25, R12, RZ ;  /* 0x0000000c19187210 */ /* 0x000fe20007f5e0ff */
[----:B------:R-:W-:Y:S01]  /*0fa0*/  @!P1 IMAD R4, R4, c[0x0][0x1b8], RZ ;  /* 0x00006e0004049a24 */ /* 0x000fe200078e02ff */
[----:B------:R1:W-:Y:S01]  /*0fb0*/  @P3 STS [R11.X4], R10 ;  /* 0x0000000a0b003388 */ /* 0x0003e20000004800 */
[----:B------:R-:W-:Y:S01]  /*0fc0*/  @!P3 IMAD R21, R3, c[0x0][0x1bc], R6 ;  /* 0x00006f000315ba24 */ /* 0x000fe200078e0206 */
[----:B------:R-:W-:Y:S01]  /*0fd0*/  IADD3.X R25, R9, R13, R0, P2, !PT ;  /* 0x0000000d09197210 */ /* 0x000fe200017fe400 */
[----:B------:R-:W-:Y:S01]  /*0fe0*/  @!P1 IMAD R9, R7, c[0x0][0x1bc], R4 ;  /* 0x00006f0007099a24 */ /* 0x000fe200078e0204 */
[----:B------:R-:W-:-:S03]  /*0ff0*/  @!P6 SHF.R.S32.HI R0, RZ, 0x1f, R15 ;  /* 0x0000001fff00e819 */ /* 0x000fc6000001140f */
[----:B------:R-:W-:-:S04]  /*1000*/  @!P3 IMAD.WIDE.U32 R12, R3, c[0x0][0x1b8], R24 ;  /* 0x00006e00030cba25 */ /* 0x000fc800078e0018 */
[----:B------:R-:W-:Y:S01]  /*1010*/  @!P3 IMAD.IADD R4, R13, 0x1, R21 ;  /* 0x000000010d04b824 */ /* 0x000fe200078e0215 */
[----:B------:R-:W-:Y:S01]  /*1020*/  IADD3 R13, R3, 0x30, RZ ;  /* 0x00000030030d7810 */ /* 0x000fe20007ffe0ff */
[----:B------:R-:W-:Y:S01]  /*1030*/  @!P6 IMAD R0, R0, c[0x0][0x1b8], RZ ;  /* 0x00006e000000ea24 */ /* 0x000fe200078e02ff */
[C---:B------:R-:W-:Y:S01]  /*1040*/  @!P3 LEA R30, P2, R12.reuse, c[0x0][0x1a0], 0x2 ;  /* 0x000068000c1eba11 */ /* 0x040fe200078410ff */
[----:B------:R-:W-:Y:S01]  /*1050*/  @!P1 IMAD.WIDE.U32 R6, R7, c[0x0][0x1b8], R24 ;  /* 0x00006e0007069a25 */ /* 0x000fe200078e0018 */
[----:B------:R-:W-:Y:S02]  /*1060*/  ISETP.GE.AND P5, PT, R13, R22, PT ;  /* 0x000000160d00720c */ /* 0x000fe40003fa6270 */
[----:B------:R-:W-:Y:S01]  /*1070*/  @!P3 LEA.HI.X R31, R12, c[0x0][0x1a4], R4, 0x2, P2 ;  /* 0x000069000c1fba11 */ /* 0x000fe200010f1404 */
[----:B------:R-:W-:Y:S01]  /*1080*/  @!P6 IMAD R21, R15, c[0x0][0x1bc], R0 ;  /* 0x00006f000f15ea24 */ /* 0x000fe200078e0200 */
[----:B------:R-:W-:Y:S01]  /*1090*/  @!P1 LEA R26, P2, R6, c[0x0][0x1a0], 0x2 ;  /* 0x00006800061a9a11 */ /* 0x000fe200078410ff */
[----:B------:R-:W-:Y:S01]  /*10a0*/  @!P1 IMAD.IADD R0, R7, 0x1, R9 ;  /* 0x0000000107009824 */ /* 0x000fe200078e0209 */
[----:B------:R-:W-:Y:S01]  /*10b0*/  IADD3 R9, R3, 0x50, RZ ;  /* 0x0000005003097810 */ /* 0x000fe20007ffe0ff */
[----:B------:R-:W-:Y:S01]  /*10c0*/  @!P6 IMAD.WIDE.U32 R14, R15, c[0x0][0x1b8], R24 ;  /* 0x00006e000f0eea25 */ /* 0x000fe200078e0018 */
[----:B------:R-:W-:-:S02]  /*10d0*/  @P1 MOV R12, 0xff800000 ;  /* 0xff800000000c1802 */ /* 0x000fc40000000f00 */
[----:B------:R-:W-:Y:S01]  /*10e0*/  @!P1 LEA.HI.X R27, R6, c[0x0][0x1a4], R0, 0x2, P2 ;  /* 0x00006900061b9a11 */ /* 0x000fe200010f1400 */
[----:B-1----:R-:W-:Y:S01]  /*10f0*/  IMAD.SHL.U32 R10, R11, 0x4, RZ ;  /* 0x000000040b0a7824 */ /* 0x002fe200078e00ff */
[----:B------:R-:W-:Y:S01]  /*1100*/  IADD3 R7, R3, 0x60, RZ ;  /* 0x0000006003077810 */ /* 0x000fe20007ffe0ff */
[----:B------:R-:W-:Y:S01]  /*1110*/  @!P6 IMAD.IADD R0, R15, 0x1, R21 ;  /* 0x000000010f00e824 */ /* 0x000fe200078e0215 */
[----:B------:R-:W-:Y:S02]  /*1120*/  @!P5 SHF.R.S32.HI R6, RZ, 0x1f, R13 ;  /* 0x0000001fff06d819 */ /* 0x000fe4000001140d */
[----:B------:R-:W-:Y:S01]  /*1130*/  @!PT LDS RZ, [RZ] ;  /* 0x00000000fffff984 */ /* 0x000fe20000000800 */
[----:B------:R-:W-:Y:S01]  /*1140*/  @!PT LDS RZ, [RZ] ;  /* 0x00000000fffff984 */ /* 0x000fe20000000800 */
[----:B------:R-:W-:Y:S01]  /*1150*/  @!PT LDS RZ, [RZ] ;  /* 0x00000000fffff984 */ /* 0x000fe20000000800 */
[----:B------:R1:W-:Y:S01]  /*1160*/  @!P3 LDGSTS.E.LTC128B [R10], [R30.64] ;  /* 0x000000001e0abfae */ /* 0x0003e2000b921966 */
[-C--:B------:R-:W-:Y:S02]  /*1170*/  ISETP.GE.AND P3, PT, R9, R22.reuse, PT ;  /* 0x000000160900720c */ /* 0x080fe40003f66270 */
[----:B------:R-:W-:Y:S01]  /*1180*/  @!P5 IMAD R6, R6, c[0x0][0x1b8], RZ ;  /* 0x00006e000606da24 */ /* 0x000fe200078e02ff */
[----:B------:R-:W-:Y:S01]  /*1190*/  @!P4 SHF.R.S32.HI R4, RZ, 0x1f, R29 ;  /* 0x0000001fff04c819 */ /* 0x000fe2000001141d */
[----:B------:R2:W-:Y:S01]  /*11a0*/  @P1 STS [R11.X4+0x400], R12 ;  /* 0x0004000c0b001388 */ /* 0x0005e20000004800 */
[----:B------:R-:W-:Y:S01]  /*11b0*/  ISETP.GE.AND P2, PT, R7, R22, PT ;  /* 0x000000160700720c */ /* 0x000fe20003f46270 */
[----:B------:R-:W-:-:S02]  /*11c0*/  @!P5 IMAD R6, R13, c[0x0][0x1bc], R6 ;  /* 0x00006f000d06da24 */ /* 0x000fc400078e0206 */
[----:B------:R-:W-:Y:S01]  /*11d0*/  @!PT LDS RZ, [RZ] ;  /* 0x00000000fffff984 */ /* 0x000fe20000000800 */
[----:B------:R-:W-:Y:S01]  /*11e0*/  @!PT LDS RZ, [RZ] ;  /* 0x00000000fffff984 */ /* 0x000fe20000000800 */
[----:B------:R-:W-:Y:S01]  /*11f0*/  @!PT LDS RZ, [RZ] ;  /* 0x00000000fffff984 */ /* 0x000fe20000000800 */
[----:B------:R3:W-:Y:S01]  /*1200*/  @!P1 LDGSTS.E.LTC128B [R10+0x400], [R26.64] ;  /* 0x004000001a0a9fae */ /* 0x0007e2000b921966 */
[----:B------:R-:W-:Y:S01]  /*1210*/  @!P6 LEA R20, P1, R14, c[0x0][0x1a0], 0x2 ;  /* 0x000068000e14ea11 */ /* 0x000fe200078210ff */
[----:B------:R-:W-:-:S03]  /*1220*/  @!P4 IMAD R4, R4, c[0x0][0x1b8], RZ ;  /* 0x00006e000404ca24 */ /* 0x000fc600078e02ff */
[----:B------:R-:W-:Y:S01]  /*1230*/  @!P6 LEA.HI.X R21, R14, c[0x0][0x1a4], R0, 0x2, P1 ;  /* 0x000069000e15ea11 */ /* 0x000fe200008f1400 */
[C---:B------:R-:W-:Y:S01]  /*1240*/  @!P4 IMAD R4, R29.reuse, c[0x0][0x1bc], R4 ;  /* 0x00006f001d04ca24 */ /* 0x040fe200078e0204 */
[----:B------:R-:W-:Y:S01]  /*1250*/  @!P3 SHF.R.S32.HI R0, RZ, 0x1f, R9 ;  /* 0x0000001fff00b819 */ /* 0x000fe20000011409 */
[----:B------:R-:W-:-:S04]  /*1260*/  @!P4 IMAD.WIDE.U32 R28, R29, c[0x0][0x1b8], R24 ;  /* 0x00006e001d1cca25 */ /* 0x000fc800078e0018 */
[----:B------:R-:W-:Y:S02]  /*1270*/  @!P4 IMAD.IADD R4, R29, 0x1, R4 ;  /* 0x000000011d04c824 */ /* 0x000fe400078e0204 */
[----:B------:R-:W-:Y:S01]  /*1280*/  @!P3 IMAD R0, R0, c[0x0][0x1b8], RZ ;  /* 0x00006e000000ba24 */ /* 0x000fe200078e02ff */
[----:B-1----:R-:W-:Y:S01]  /*1290*/  @!P2 MOV R30, R24 ;  /* 0x00000018001ea202 */ /* 0x002fe20000000f00 */
[--C-:B------:R-:W-:Y:S02]  /*12a0*/  @!P2 IMAD.MOV.U32 R31, RZ, RZ, R25.reuse ;  /* 0x000000ffff1fa224 */ /* 0x100fe400078e0019 */
[----:B--2---:R-:W-:-:S04]  /*12b0*/  @!P5 IMAD.WIDE.U32 R12, R13, c[0x0][0x1b8], R24 ;  /* 0x00006e000d0cda25 */ /* 0x004fc800078e0018 */
[----:B------:R-:W-:Y:S01]  /*12c0*/  @!P5 IMAD.IADD R6, R13, 0x1, R6 ;  /* 0x000000010d06d824 */ /* 0x000fe200078e0206 */
[C---:B------:R-:W-:Y:S01]  /*12d0*/  @!P5 LEA R14, P1, R12.reuse, c[0x0][0x1a0], 0x2 ;  /* 0x000068000c0eda11 */ /* 0x040fe200078210ff */
[----:B---3--:R-:W-:Y:S01]  /*12e0*/  @!P3 IMAD.MOV.U32 R27, RZ, RZ, R25 ;  /* 0x000000ffff1bb224 */ /* 0x008fe200078e0019 */
[----:B------:R-:W-:Y:S01]  /*12f0*/  @!P3 MOV R26, R24 ;  /* 0x00000018001ab202 */ /* 0x000fe20000000f00 */
[----:B------:R-:W-:Y:S01]  /*1300*/  @!P3 IMAD R0, R9, c[0x0][0x1bc], R0 ;  /* 0x00006f000900ba24 */ /* 0x000fe200078e0200 */
[----:B------:R-:W-:Y:S01]  /*1310*/  @!P5 LEA.HI.X R15, R12, c[0x0][0x1a4], R6, 0x2, P1 ;  /* 0x000069000c0fda11 */ /* 0x000fe200008f1406 */
[----:B------:R-:W-:Y:S01]  /*1320*/  @!P2 IMAD.WIDE.U32 R30, R7, c[0x0][0x1b8], R30 ;  /* 0x00006e00071eaa25 */ /* 0x000fe200078e001e */
[----:B------:R-:W-:Y:S02]  /*1330*/  @!P2 SHF.R.S32.HI R6, RZ, 0x1f, R7 ;  /* 0x0000001fff06a819 */ /* 0x000fe40000011407 */
[----:B------:R-:W-:Y:S01]  /*1340*/  @!P4 LEA R12, P1, R28, c[0x0][0x1a0], 0x2 ;  /* 0x000068001c0cca11 */ /* 0x000fe200078210ff */
[----:B------:R-:W-:-:S03]  /*1350*/  @!P3 IMAD.WIDE.U32 R26, R9, c[0x0][0x1b8], R26 ;  /* 0x00006e00091aba25 */ /* 0x000fc600078e001a */
[----:B------:R-:W-:Y:S01]  /*1360*/  @!P4 LEA.HI.X R13, R28, c[0x0][0x1a4], R4, 0x2, P1 ;  /* 0x000069001c0dca11 */ /* 0x000fe200008f1404 */
[----:B------:R-:W-:Y:S01]  /*1370*/  @!P2 IMAD R6, R6, c[0x0][0x1b8], RZ ;  /* 0x00006e000606aa24 */ /* 0x000fe200078e02ff */
[----:B------:R-:W-:Y:S01]  /*1380*/  @!P3 LEA R28, P1, R26, c[0x0][0x1a0], 0x2 ;  /* 0x000068001a1cba11 */ /* 0x000fe200078210ff */
[----:B------:R-:W-:Y:S02]  /*1390*/  @P6 IMAD.MOV.U32 R4, RZ, RZ, -0x800000 ;  /* 0xff800000ff046424 */ /* 0x000fe400078e00ff */
[----:B------:R-:W-:Y:S01]  /*13a0*/  @!P2 IMAD R6, R7, c[0x0][0x1bc], R6 ;  /* 0x00006f000706aa24 */ /* 0x000fe200078e0206 */
[----:B------:R-:W-:Y:S01]  /*13b0*/  IADD3 R7, R3, 0x70, RZ ;  /* 0x0000007003077810 */ /* 0x000fe20007ffe0ff */
[----:B------:R-:W-:Y:S01]  /*13c0*/  @!P3 IMAD.IADD R0, R27, 0x1, R0 ;  /* 0x000000011b00b824 */ /* 0x000fe200078e0200 */
[----:B------:R1:W-:Y:S01]  /*13d0*/  @P6 STS [R11.X4+0x800], R4 ;  /* 0x000800040b006388 */ /* 0x0003e20000004800 */
[----:B------:R-:W-:-:S03]  /*13e0*/  @!P2 IMAD.IADD R6, R31, 0x1, R6 ;  /* 0x000000011f06a824 */ /* 0x000fc600078e0206 */
[----:B------:R-:W-:Y:S01]  /*13f0*/  @!PT LDS RZ, [RZ] ;  /* 0x00000000fffff984 */ /* 0x000fe20000000800 */
[----:B------:R-:W-:Y:S01]  /*1400*/  @!PT LDS RZ, [RZ] ;  /* 0x00000000fffff984 */ /* 0x000fe20000000800 */
[----:B------:R-:W-:Y:S01]  /*1410*/  @!PT LDS RZ, [RZ] ;  /* 0x00000000fffff984 */ /* 0x000fe20000000800 */
[----:B------:R2:W-:Y:S01]  /*1420*/  @!P6 LDGSTS.E.LTC128B [R10+0x800], [R20.64] ;  /* 0x00800000140aefae */ /* 0x0005e2000b921966 */
[----:B------:R-:W-:Y:S02]  /*1430*/  ISETP.GE.AND P6, PT, R7, R22, PT ;  /* 0x000000160700720c */ /* 0x000fe40003fc6270 */
[----:B------:R-:W-:Y:S01]  /*1440*/  @!P3 LEA.HI.X R29, R26, c[0x0][0x1a4], R0, 0x2, P1 ;  /* 0x000069001a1dba11 */ /* 0x000fe200008f1400 */
[----:B------:R-:W-:Y:S01]  /*1450*/  @P3 IMAD.MOV.U32 R26, RZ, RZ, -0x800000 ;  /* 0xff800000ff1a3424 */ /* 0x000fe200078e00ff */
[C---:B------:R-:W-:Y:S02]  /*1460*/  @!P2 LEA R32, P1, R30.reuse, c[0x0][0x1a0], 0x2 ;  /* 0x000068001e20aa11 */ /* 0x040fe400078210ff */
[----:B------:R-:W-:Y:S02]  /*1470*/  @P5 MOV R0, 0xff800000 ;  /* 0xff80000000005802 */ /* 0x000fe40000000f00 */
[----:B------:R-:W-:Y:S01]  /*1480*/  @!P2 LEA.HI.X R33, R30, c[0x0][0x1a4], R6, 0x2, P1 ;  /* 0x000069001e21aa11 */ /* 0x000fe200008f1406 */
[----:B------:R-:W-:-:S02]  /*1490*/  @P4 IMAD.MOV.U32 R6, RZ, RZ, -0x800000 ;  /* 0xff800000ff064424 */ /* 0x000fc400078e00ff */
        /* <DEDUP_REMOVED lines=10> */
[----:B------:R3:W-:Y:S01]  /*1540*/  @!P4 LDGSTS.E.LTC128B [R10+0x1000], [R12.64] ;  /* 0x010000000c0acfae */ /* 0x0007e2000b921966 */
[----:B--2---:R-:W-:-:S03]  /*1550*/  @P2 MOV R20, 0xff800000 ;  /* 0xff80000000142802 */ /* 0x004fc60000000f00 */
        /* <DEDUP_REMOVED lines=25> */
.L_x_360:
[----:B------:R-:W-:Y:S05]  /*16f0*/  BSYNC B0 ;  /* 0x0000000000007941 */ /* 0x000fea0003800000 */
.L_x_359:
[----:B------:R-:W-:Y:S01]  /*1700*/  IADD3 R9, R3, UR36, RZ ;  /* 0x0000002403097c10 */ /* 0x000fe2000fffe0ff */
[----:B-1-3--:R-:W-:Y:S01]  /*1710*/  IMAD.SHL.U32 R6, R23, 0x40, RZ ;  /* 0x0000004017067824 */ /* 0x00afe200078e00ff */
        /* <DEDUP_REMOVED lines=9> */
[--C-:B------:R-:W-:Y:S01]  /*17b0*/  SHF.R.S32.HI R10, RZ, 0x1f, R0.reuse ;  /* 0x0000001fff0a7819 */ /* 0x100fe20000011400 */
        /* <DEDUP_REMOVED lines=50> */
[----:B------:R-:W-:Y:S04]  /*1ae0*/  LDS R28, [R29.X4+0x400] ;  /* 0x000400001d1c7984 */ /* 0x000fe80000004800 */
[----:B------:R-:W4:Y:S04]  /*1af0*/  LDS R27, [R29.X4] ;  /* 0x000000001d1b7984 */ /* 0x000f280000004800 */
[----:B------:R-:W5:Y:S04]  /*1b00*/  LDS R26, [R29.X4+0x800] ;  /* 0x000800001d1a7984 */ /* 0x000f680000004800 */
[----:B-1----:R-:W1:Y:S04]  /*1b10*/  LDS R25, [R29.X4+0xc00] ;  /* 0x000c00001d197984 */ /* 0x002e680000004800 */
[----:B------:R-:W1:Y:S04]  /*1b20*/  LDS R24, [R29.X4+0x1000] ;  /* 0x001000001d187984 */ /* 0x000e680000004800 */
[----:B--2---:R-:W2:Y:S04]  /*1b30*/  LDS R23, [R29.X4+0x1400] ;  /* 0x001400001d177984 */ /* 0x004ea80000004800 */
[----:B------:R-:W2:Y:S04]  /*1b40*/  LDS R22, [R29.X4+0x1800] ;  /* 0x001800001d167984 */ /* 0x000ea80000004800 */
[----:B---3--:R-:W3:Y:S01]  /*1b50*/  LDS R21, [R29.X4+0x1c00] ;  /* 0x001c00001d157984 */ /* 0x008ee20000004800 */
[----:B----4-:R-:W-:-:S04]  /*1b60*/  FMNMX.FTZ R7, R28, R27, !PT ;  /* 0x0000001b1c077209 */ /* 0x010fc80007810000 */
[----:B-----5:R-:W-:-:S04]  /*1b70*/  FMNMX.FTZ R0, R7, R26, !PT ;  /* 0x0000001a07007209 */ /* 0x020fc80007810000 */
[----:B-1----:R-:W-:-:S04]  /*1b80*/  FMNMX.FTZ R7, R0, R25, !PT ;  /* 0x0000001900077209 */ /* 0x002fc80007810000 */
[----:B------:R-:W-:-:S04]  /*1b90*/  FMNMX.FTZ R0, R7, R24, !PT ;  /* 0x0000001807007209 */ /* 0x000fc80007810000 */
[----:B--2---:R-:W-:-:S04]  /*1ba0*/  FMNMX.FTZ R7, R0, R23, !PT ;  /* 0x0000001700077209 */ /* 0x004fc80007810000 */
[----:B------:R-:W-:-:S04]  /*1bb0*/  FMNMX.FTZ R0, R7, R22, !PT ;  /* 0x0000001607007209 */ /* 0x000fc80007810000 */
[----:B---3--:R-:W-:Y:S01]  /*1bc0*/  FMNMX.FTZ R7, R0, R21, !PT ;  /* 0x0000001500077209 */ /* 0x008fe20007810000 */
[----:B------:R-:W-:Y:S05]  /*1bd0*/  BRA.DIV ~URZ, `(.L_x_361) ;  /* 0x000015d27f007947 */ /* 0x000fea000b800000 */
[----:B------:R1:W2:Y:S02]  /*1be0*/  SHFL.BFLY PT, R6, R7, 0x8, 0x1f ;  /* 0x0d001f0007067f89 */ /* 0x0002a400000e0000 */
.L_x_370:
[----:B--2---:R-:W-:Y:S01]  /*1bf0*/  FMNMX.FTZ R9, R7, R6, !PT ;  /* 0x0000000607097209 */ /* 0x004fe20007810000 */
[----:B------:R-:W2:Y:S01]  /*1c00*/  S2UR UR4, SR_CTAID.Y ;  /* 0x00000000000479c3 */ /* 0x000ea20000002600 */
[----:B------:R-:W-:Y:S02]  /*1c10*/  FSETP.NEU.FTZ.AND P2, PT, R28, -INF , PT ;  /* 0xff8000001c00780b */ /* 0x000fe40003f5d000 */
[----:B------:R-:W-:Y:S01]  /*1c20*/  FSETP.NEU.FTZ.AND P1, PT, R26, -INF , PT ;  /* 0xff8000001a00780b */ /* 0x000fe20003f3d000 */
[----:B------:R-:W3:Y:S01]  /*1c30*/  SHFL.BFLY PT, R6, R9, 0x4, 0x1f ;  /* 0x0c801f0009067f89 */ /* 0x000ee200000e0000 */
[----:B------:R-:W-:Y:S02]  /*1c40*/  FSETP.NEU.FTZ.AND P3, PT, R27, -INF , PT ;  /* 0xff8000001b00780b */ /* 0x000fe40003f7d000 */
[----:B---3--:R-:W-:-:S05]  /*1c50*/  FMNMX.FTZ R6, R9, R6, !PT ;  /* 0x0000000609067209 */ /* 0x008fca0007810000 */
[----:B-1----:R-:W1:Y:S02]  /*1c60*/  SHFL.BFLY PT, R7, R6, 0x2, 0x1f ;  /* 0x0c401f0006077f89 */ /* 0x002e6400000e0000 */
        /* <DEDUP_REMOVED lines=15> */
[----:B------:R-:W-:Y:S01]  /*1d60*/  FSETP.NEU.FTZ.AND P3, PT, R24, -INF , PT ;  /* 0xff8000001800780b */ /* 0x000fe20003f7d000 */
        /* <DEDUP_REMOVED lines=26> */
[----:B------:R-:W-:-:S05]  /*1f10*/  @P0 IADD3 R25, R2, 0x70, RZ ;  /* 0x0000007002190810 */ /* 0x000fca0007ffe0ff */
[----:B------:R-:W4:Y:S01]  /*1f20*/  SHFL.BFLY PT, R28, R25, 0x8, 0x1f ;  /* 0x0d001f00191c7f89 */ /* 0x000f2200000e0000 */
[----:B------:R-:W5:Y:S01]  /*1f30*/  MUFU.EX2 R7, R7 ;  /* 0x0000000700077308 */ /* 0x000f620000000800 */
[----:B-1----:R-:W-:-:S07]  /*1f40*/  FADD.FTZ R30, R17, R10 ;  /* 0x0000000a111e7221 */ /* 0x002fce0000010000 */
[----:B------:R-:W1:Y:S01]  /*1f50*/  MUFU.EX2 R6, R6 ;  /* 0x0000000600067308 */ /* 0x000e620000000800 */
[----:B---3--:R-:W-:-:S07]  /*1f60*/  FADD.FTZ R30, R30, R9 ;  /* 0x000000091e1e7221 */ /* 0x008fce0000010000 */
[----:B------:R-:W3:Y:S01]  /*1f70*/  MUFU.EX2 R0, R0 ;  /* 0x0000000000007308 */ /* 0x000ee20000000800 */
[----:B-----5:R-:W-:Y:S01]  /*1f80*/  FADD.FTZ R17, R30, R7 ;  /* 0x000000071e117221 */ /* 0x020fe20000010000 */
[----:B----4-:R-:W-:-:S03]  /*1f90*/  IMNMX R28, R25, R28, !PT ;  /* 0x0000001c191c7217 */ /* 0x010fc60007800200 */
[----:B-1----:R-:W-:Y:S02]  /*1fa0*/  FADD.FTZ R17, R17, R6 ;  /* 0x0000000611117221 */ /* 0x002fe40000010000 */
[----:B------:R-:W1:Y:S02]  /*1fb0*/  SHFL.BFLY PT, R27, R28, 0x4, 0x1f ;  /* 0x0c801f001c1b7f89 */ /* 0x000e6400000e0000 */
[----:B---3--:R-:W-:-:S05]  /*1fc0*/  FADD.FTZ R17, R17, R0 ;  /* 0x0000000011117221 */ /* 0x008fca0000010000 */
[----:B------:R-:W3:Y:S01]  /*1fd0*/  SHFL.BFLY PT, R26, R17, 0x8, 0x1f ;  /* 0x0d001f00111a7f89 */ /* 0x000ee200000e0000 */
[----:B-1----:R-:W-:-:S05]  /*1fe0*/  IMNMX R27, R28, R27, !PT ;  /* 0x0000001b1c1b7217 */ /* 0x002fca0007800200 */
[----:B------:R-:W1:Y:S01]  /*1ff0*/  SHFL.BFLY PT, R24, R27, 0x2, 0x1f ;  /* 0x0c401f001b187f89 */ /* 0x000e6200000e0000 */
[----:B---3--:R-:W-:-:S05]  /*2000*/  FADD.FTZ R23, R17, R26 ;  /* 0x0000001a11177221 */ /* 0x008fca0000010000 */
[----:B------:R-:W3:Y:S01]  /*2010*/  SHFL.BFLY PT, R22, R23, 0x4, 0x1f ;  /* 0x0c801f0017167f89 */ /* 0x000ee200000e0000 */
[----:B-1----:R-:W-:Y:S01]  /*2020*/  IMNMX R24, R27, R24, !PT ;  /* 0x000000181b187217 */ /* 0x002fe20007800200 */
[----:B---3--:R-:W-:-:S04]  /*2030*/  FADD.FTZ R22, R23, R22 ;  /* 0x0000001617167221 */ /* 0x008fc80000010000 */
[----:B------:R-:W1:Y:S04]  /*2040*/  SHFL.BFLY PT, R23, R24, 0x1, 0x1f ;  /* 0x0c201f0018177f89 */ /* 0x000e6800000e0000 */
[----:B------:R-:W3:Y:S01]  /*2050*/  SHFL.BFLY PT, R17, R22, 0x2, 0x1f ;  /* 0x0c401f0016117f89 */ /* 0x000ee200000e0000 */
[----:B-1----:R-:W-:Y:S01]  /*2060*/  IMNMX R2, R24, R23, !PT ;  /* 0x0000001718027217 */ /* 0x002fe20007800200 */
[----:B---3--:R-:W-:Y:S01]  /*2070*/  FADD.FTZ R26, R22, R17 ;  /* 0x00000011161a7221 */ /* 0x008fe20000010000 */
[----:B------:R-:W-:Y:S01]  /*2080*/  HFMA2.MMA R22, -RZ, RZ, 0, 0 ;  /* 0x00000000ff167435 */ /* 0x000fe200000001ff */
[----:B------:R-:W1:Y:S04]  /*2090*/  S2R R17, SR_TID.X ;  /* 0x0000000000117919 */ /* 0x000e680000002100 */
[----:B------:R-:W3:Y:S02]  /*20a0*/  SHFL.BFLY PT, R21, R26, 0x1, 0x1f ;  /* 0x0c201f001a157f89 */ /* 0x000ee400000e0000 */
[----:B---3--:R-:W-:-:S05]  /*20b0*/  FADD.FTZ R21, R26, R21 ;  /* 0x000000151a157221 */ /* 0x008fca0000010000 */
[----:B------:R-:W-:-:S13]  /*20c0*/  FSETP.NE.FTZ.AND P0, PT, R21, RZ, PT ;  /* 0x000000ff1500720b */ /* 0x000fda0003f15000 */
[----:B------:R-:W3:Y:S01]  /*20d0*/  @P0 MUFU.RCP R22, R21 ;  /* 0x0000001500160308 */ /* 0x000ee20000001000 */
[----:B-1----:R-:W-:-:S07]  /*20e0*/  ISETP.GT.OR P0, PT, R17, 0xff, P1 ;  /* 0x000000ff1100780c */ /* 0x002fce0000f04670 */
[----:B------:R-:W1:Y:S01]  /*20f0*/  MUFU.LG2 R21, R21 ;  /* 0x0000001500157308 */ /* 0x000e620000000c00 */
[-C--:B---3--:R-:W-:Y:S02]  /*2100*/  FMUL.FTZ R26, R15, R22.reuse ;  /* 0x000000160f1a7220 */ /* 0x088fe40000410000 */
        /* <DEDUP_REMOVED lines=41> */
.L_x_363:
[----:B------:R-:W-:Y:S05]  /*23a0*/  BSYNC B0 ;  /* 0x0000000000007941 */ /* 0x000fea0003800000 */
.L_x_362:
        /* <DEDUP_REMOVED lines=24> */
.L_x_368:
        /* <DEDUP_REMOVED lines=129> */
.L_x_367:
[----:B------:R-:W-:Y:S05]  /*2d40*/  BSYNC B0 ;  /* 0x0000000000007941 */ /* 0x000fea0003800000 */
.L_x_366:
[----:B------:R-:W-:-:S13]  /*2d50*/  ISETP.NE.AND P0, PT, R36, RZ, PT ;  /* 0x000000ff2400720c */ /* 0x000fda0003f05270 */
[----:B------:R-:W-:Y:S05]  /*2d60*/  @!P0 BRA `(.L_x_365) ;  /* 0x000002f000008947 */ /* 0x000fea0003800000 */
[----:B------:R-:W-:Y:S01]  /*2d70*/  IADD3 R0, R42, 0x3, RZ ;  /* 0x000000032a007810 */ /* 0x000fe20007ffe0ff */
[----:B------:R-:W-:Y:S02]  /*2d80*/  IMAD.MOV.U32 R15, RZ, RZ, 0x3 ;  /* 0x00000003ff0f7424 */ /* 0x000fe400078e00ff */
[----:B-1----:R-:W-:Y:S01]  /*2d90*/  IMAD.MOV.U32 R7, RZ, RZ, RZ ;  /* 0x000000ffff077224 */ /* 0x002fe200078e00ff */
[----:B------:R-:W-:Y:S02]  /*2da0*/  SHF.R.S32.HI R6, RZ, 0x1f, R0 ;  /* 0x0000001fff067819 */ /* 0x000fe40000011400 */
.L_x_369:
        /* <DEDUP_REMOVED lines=43> */
.L_x_365:
[----:B------:R-:W-:Y:S05]  /*3060*/  BSYNC B1 ;  /* 0x0000000000017941 */ /* 0x000fea0003800000 */
.L_x_364:
        /* <DEDUP_REMOVED lines=20> */
.L_x_361:
[----:B------:R-:W-:Y:S02]  /*31b0*/  MOV R0, 0x31d0 ;  /* 0x000031d000007802 */ /* 0x000fe40000000f00 */
[----:B------:R-:W-:Y:S05]  /*31c0*/  CALL.REL.NOINC `($__internal_32_$__cuda_sm70_shflsync_bfly_p) ;  /* 0x000003e000007944 */ /* 0x000fea0003c00000 */
[----:B-12---:R-:W-:Y:S05]  /*31d0*/  BRA `(.L_x_370) ;  /* 0xffffea1000007947 */ /* 0x006fea000383ffff */
        .weak           $__internal_31_$__cuda_sm20_div_u64
        .type           $__internal_31_$__cuda_sm20_div_u64,@function
        .size           $__internal_31_$__cuda_sm20_div_u64,($__internal_32_$__cuda_sm70_shflsync_bfly_p - $__internal_31_$__cuda_sm20_div_u64)
$__internal_31_$__cuda_sm20_div_u64:
        /* <DEDUP_REMOVED lines=60> */
[----:B------:R-:W-:Y:S06]  /*35a0*/  RET.REL.NODEC R4 `(_ZN7cutlass13device_kernelIN5flash19FlashAttnFwdCombineIN4cute5tupleIJNS3_1CILi16EEENS5_ILi64EEEEEELi7ELi256ELi1ELb0ELb1ENS_10bfloat16_tEfNS_4arch4Sm90EEEEEvNT_6ParamsE) ;  /* 0xffffca5004007950 */ /* 0x000fec0003c3ffff */
        .weak           $__internal_32_$__cuda_sm70_shflsync_bfly_p
        .type           $__internal_32_$__cuda_sm70_shflsync_bfly_p,@function
        .size           $__internal_32_$__cuda_sm70_shflsync_bfly_p,(.L_x_1835 - $__internal_32_$__cuda_sm70_shflsync_bfly_p)
$__internal_32_$__cuda_sm70_shflsync_bfly_p:
[----:B------:R-:W-:Y:S01]  /*35b0*/  HFMA2.MMA R11, -RZ, RZ, 0, 0 ;  /* 0x00000000ff0b7435 */ /* 0x000fe200000001ff */
[----:B------:R-:W-:Y:S01]  /*35c0*/  MOV R10, R0 ;  /* 0x00000000000a7202 */ /* 0x000fe20000000f00 */
[----:B------:R1:W2:Y:S04]  /*35d0*/  SHFL.BFLY PT, R6, R7, 0x8, 0x1f ;  /* 0x0d001f0007067f89 */ /* 0x0002a800000e0000 */
[----:B------:R-:W-:Y:S05]  /*35e0*/  RET.REL.NODEC R10 `(_ZN7cutlass13device_kernelIN5flash19FlashAttnFwdCombineIN4cute5tupleIJNS3_1CILi16EEENS5_ILi64EEEEEELi7ELi256ELi1ELb0ELb1ENS_10bfloat16_tEfNS_4arch4Sm90EEEEEvNT_6ParamsE) ;  /* 0xffffca100a007950 */ /* 0x000fea0003c3ffff */
.L_x_371:
        /* <DEDUP_REMOVED lines=9> */
.L_x_1835:


//--------------------- .text._ZN7cutlass13device_kernelIN5flash19FlashAttnFwdCombineIN4cute5tupleIJNS3_1CILi16EEENS5_ILi64EEEEEELi6ELi256ELi1ELb0ELb1ENS_10bfloat16_tEfNS_4arch4Sm90EEEEEvNT_6ParamsE --------------------------
	.section	.text._ZN7cutlass13device_kernelIN5flash19FlashAttnFwdCombineIN4cute5tupleIJNS3_1CILi16EEENS5_ILi64EEEEEELi6ELi256ELi1ELb0ELb1ENS_10bfloat16_tEfNS_4arch4Sm90EEEEEvNT_6ParamsE,"ax",@progbits
	.sectioninfo	@"SHI_REGISTERS=42"
	.align	128
.text._ZN7cutlass13device_kernelIN5flash19FlashAttnFwdCombineIN4cute5tupleIJNS3_1CILi16EEENS5_ILi64EEEEEELi6ELi256ELi1ELb0ELb1ENS_10bfloat16_tEfNS_4arch4Sm90EEEEEvNT_6ParamsE:
        .type           _ZN7cutlass13device_kernelIN5flash19FlashAttnFwdCombineIN4cute5tupleIJNS3_1CILi16EEENS5_ILi64EEEEEELi6ELi256ELi1ELb0ELb1ENS_10bfloat16_tEfNS_4arch4Sm90EEEEEvNT_6ParamsE,@function
        .size           _ZN7cutlass13device_kernelIN5flash19FlashAttnFwdCombineIN4cute5tupleIJNS3_1CILi16EEENS5_ILi64EEEEEELi6ELi256ELi1ELb0ELb1ENS_10bfloat16_tEfNS_4arch4Sm90EEEEEvNT_6ParamsE,(.L_x_1838 - _ZN7cutlass13device_kernelIN5flash19FlashAttnFwdCombineIN4cute5tupleIJNS3_1CILi16EEENS5_ILi64EEEEEELi6ELi256ELi1ELb0ELb1ENS_10bfloat16_tEfNS_4arch4Sm90EEEEEvNT_6ParamsE)
        .other          _ZN7cutlass13device_kernelIN5flash19FlashAttnFwdCombineIN4cute5tupleIJNS3_1CILi16EEENS5_ILi64EEEEEELi6ELi256ELi1ELb0ELb1ENS_10bfloat16_tEfNS_4arch4Sm90EEEEEvNT_6ParamsE,@"STO_CUDA_ENTRY STV_DEFAULT"
_ZN7cutlass13device_kernelIN5flash19FlashAttnFwdCombineIN4cute5tupleIJNS3_1CILi16EEENS5_ILi64EEEEEELi6ELi256ELi1ELb0ELb1ENS_10bfloat16_tEfNS_4arch4Sm90EEEEEvNT_6ParamsE:
        /* <DEDUP_REMOVED lines=51> */
.L_x_372:
        /* <DEDUP_REMOVED lines=25> */
.L_x_373:
        /* <DEDUP_REMOVED lines=101> */
.L_x_375:
        /* <DEDUP_REMOVED lines=14> */
[----:B------:R-:W-:Y:S05]  /*0bf0*/  CALL.REL.NOINC `($__internal_33_$__cuda_sm20_div_u64) ;  /* 0x00001fc000007944 */ /* 0x000fea0003c00000 */
[----:B------:R-:W-:Y:S05]  /*0c00*/  BRA `(.L_x_377) ;  /* 0x0000013000007947 */ /* 0x000fea0003800000 */
.L_x_376:
        /* <DEDUP_REMOVED lines=19> */
.L_x_377:
[----:B------:R-:W-:Y:S02]  /*0d40*/  IADD3 R3, R7, -0x1, RZ ;  /* 0xffffffff07037810 */ /* 0x000fe40007ffe0ff */
[----:B------:R-:W-:-:S03]  /*0d50*/  MOV R5, R0 ;  /* 0x0000000000057202 */ /* 0x000fc60000000f00 */
.L_x_374:
        /* <DEDUP_REMOVED lines=15> */
[C---:B------:R-:W-:Y:S01]  /*0e50*/  ISETP.GE.AND P6, PT, R8.reuse, R17, PT ;  /* 0x000000110800720c */ /* 0x040fe20003fc6270 */
[----:B------:R-:W-:Y:S01]  /*0e60*/  IMAD.MOV.U32 R4, RZ, RZ, R6 ;  /* 0x000000ffff047224 */ /* 0x000fe200078e0006 */
[----:B------:R-:W-:Y:S01]  /*0e70*/  @P0 SHF.R.U32.HI R4, RZ, R3, R0 ;  /* 0x00000003ff040219 */ /* 0x000fe20000011600 */
[----:B------:R-:W-:Y:S01]  /*0e80*/  IMAD.MOV.U32 R21, RZ, RZ, R19 ;  /* 0x000000ffff157224 */ /* 0x000fe200078e0013 */
[----:B------:R-:W-:Y:S02]  /*0e90*/  IADD3 R12, R8, 0x20, RZ ;  /* 0x00000020080c7810 */ /* 0x000fe40007ffe0ff */
[----:B------:R-:W-:Y:S01]  /*0ea0*/  ISETP.GE.AND P5, PT, R14, R17, PT ;  /* 0x000000110e00720c */ /* 0x000fe20003fa6270 */
[--C-:B------:R-:W-:Y:S01]  /*0eb0*/  IMAD.MOV R24, RZ, RZ, -R4.reuse ;  /* 0x000000ffff187224 */ /* 0x100fe200078e0a04 */
[----:B------:R-:W-:-:S02]  /*0ec0*/  SHF.R.S32.HI R0, RZ, 0x1f, R4 ;  /* 0x0000001fff007819 */ /* 0x000fc40000011404 */
[----:B------:R-:W-:Y:S01]  /*0ed0*/  MOV R20, R18 ;  /* 0x0000001200147202 */ /* 0x000fe20000000f00 */
[----:B------:R-:W-:Y:S01]  /*0ee0*/  IMAD R24, R16, R24, R6 ;  /* 0x0000001810187224 */ /* 0x000fe200078e0206 */
[----:B------:R-:W-:Y:S01]  /*0ef0*/  ISETP.GE.AND P4, PT, R12, R17, PT ;  /* 0x000000110c00720c */ /* 0x000fe20003f86270 */
[----:B------:R-:W-:Y:S01]  /*0f00*/  IMAD R0, R0, c[0x0][0x1c0], RZ ;  /* 0x0000700000007a24 */ /* 0x000fe200078e02ff */
[----:B------:R-:W-:Y:S01]  /*0f10*/  @!P6 SHF.R.S32.HI R7, RZ, 0x1f, R8 ;  /* 0x0000001fff07e819 */ /* 0x000fe20000011408 */
[----:B------:R-:W-:Y:S01]  /*0f20*/  IMAD.WIDE.U32 R20, R4, c[0x0][0x1c0], R20 ;  /* 0x0000700004147a25 */ /* 0x000fe200078e0014 */
[----:B------:R-:W-:-:S03]  /*0f30*/  SHF.R.S32.HI R9, RZ, 0x1f, R24 ;  /* 0x0000001fff097819 */ /* 0x000fc60000011418 */
[----:B------:R-:W-:Y:S01]  /*0f40*/  IMAD R0, R4, c[0x0][0x1c4], R0 ;  /* 0x0000710004007a24 */ /* 0x000fe200078e0200 */
[----:B------:R-:W-:Y:S01]  /*0f50*/  IADD3 R24, P1, R24, R20, RZ ;  /* 0x0000001418187210 */ /* 0x000fe20007f3e0ff */
[----:B------:R-:W-:Y:S01]  /*0f60*/  @!P6 IMAD R7, R7, c[0x0][0x1b8], RZ ;  /* 0x00006e000707ea24 */ /* 0x000fe200078e02ff */
[----:B------:R-:W-:Y:S02]  /*0f70*/  @!P5 SHF.R.S32.HI R6, RZ, 0x1f, R14 ;  /* 0x0000001fff06d819 */ /* 0x000fe4000001140e */
[----:B------:R-:W-:Y:S01]  /*0f80*/  IADD3.X R25, R9, R21, R0, P1, !PT ;  /* 0x0000001509197210 */ /* 0x000fe20000ffe400 */
[----:B------:R-:W-:Y:S01]  /*0f90*/  @!P6 IMAD R7, R8, c[0x0][0x1bc], R7 ;  /* 0x00006f000807ea24 */ /* 0x000fe200078e0207 */
[----:B------:R-:W-:Y:S01]  /*0fa0*/  @!P4 SHF.R.S32.HI R4, RZ, 0x1f, R12 ;  /* 0x0000001fff04c819 */ /* 0x000fe2000001140c */
[----:B------:R-:W-:Y:S01]  /*0fb0*/  @!P5 IMAD R6, R6, c[0x0][0x1b8], RZ ;  /* 0x00006e000606da24 */ /* 0x000fe200078e02ff */
[----:B------:R-:W-:Y:S01]  /*0fc0*/  @!P5 MOV R21, R25 ;  /* 0x000000190015d202 */ /* 0x000fe20000000f00 */
[----:B------:R-:W-:Y:S01]  /*0fd0*/  @!P5 IMAD.MOV.U32 R20, RZ, RZ, R24 ;  /* 0x000000ffff14d224 */ /* 0x000fe200078e0018 */
[----:B------:R-:W-:Y:S01]  /*0fe0*/  IADD3 R9, R8, 0x30, RZ ;  /* 0x0000003008097810 */ /* 0x000fe20007ffe0ff */
[----:B------:R-:W-:-:S02]  /*0ff0*/  @!P4 IMAD R4, R4, c[0x0][0x1b8], RZ ;  /* 0x00006e000404ca24 */ /* 0x000fc400078e02ff */
[----:B------:R-:W-:Y:S01]  /*1000*/  @!P6 IMAD.WIDE.U32 R26, R8, c[0x0][0x1b8], R24 ;  /* 0x00006e00081aea25 */ /* 0x000fe200078e0018 */
[----:B------:R-:W-:-:S03]  /*1010*/  ISETP.GE.AND P3, PT, R9, R17, PT ;  /* 0x000000110900720c */ /* 0x000fc60003f66270 */
[C---:B------:R-:W-:Y:S02]  /*1020*/  @!P5 IMAD R6, R14.reuse, c[0x0][0x1bc], R6 ;  /* 0x00006f000e06da24 */ /* 0x040fe400078e0206 */
[----:B------:R-:W-:Y:S01]  /*1030*/  @!P5 IMAD.WIDE.U32 R14, R14, c[0x0][0x1b8], R20 ;  /* 0x00006e000e0eda25 */ /* 0x000fe200078e0014 */
[----:B------:R-:W-:-:S03]  /*1040*/  @!P6 LEA R20, P1, R26, c[0x0][0x1a0], 0x2 ;  /* 0x000068001a14ea11 */ /* 0x000fc600078210ff */
[----:B------:R-:W-:Y:S01]  /*1050*/  @!P4 IMAD R4, R12, c[0x0][0x1bc], R4 ;  /* 0x00006f000c04ca24 */ /* 0x000fe200078e0204 */
[----:B------:R-:W-:Y:S01]  /*1060*/  @!P5 IADD3 R6, R15, R6, RZ ;  /* 0x000000060f06d210 */ /* 0x000fe20007ffe0ff */
[----:B------:R-:W-:Y:S01]  /*1070*/  @!P6 IMAD.IADD R7, R27, 0x1, R7 ;  /* 0x000000011b07e824 */ /* 0x000fe200078e0207 */
[----:B------:R-:W-:Y:S01]  /*1080*/  @!P5 LEA R28, P2, R14, c[0x0][0x1a0], 0x2 ;  /* 0x000068000e1cda11 */ /* 0x000fe200078410ff */
[----:B------:R-:W-:Y:S02]  /*1090*/  @P6 IMAD.MOV.U32 R0, RZ, RZ, -0x800000 ;  /* 0xff800000ff006424 */ /* 0x000fe400078e00ff */
[----:B------:R-:W-:Y:S01]  /*10a0*/  @!P4 IMAD.WIDE.U32 R12, R12, c[0x0][0x1b8], R24 ;  /* 0x00006e000c0cca25 */ /* 0x000fe200078e0018 */
[----:B------:R-:W-:Y:S02]  /*10b0*/  @!P6 LEA.HI.X R21, R26, c[0x0][0x1a4], R7, 0x2, P1 ;  /* 0x000069001a15ea11 */ /* 0x000fe400008f1407 */
[----:B------:R1:W-:Y:S01]  /*10c0*/  @P6 STS [R10.X4], R0 ;  /* 0x000000000a006388 */ /* 0x0003e20000004800 */
[----:B------:R-:W-:Y:S01]  /*10d0*/  @!P4 IMAD.IADD R4, R13, 0x1, R4 ;  /* 0x000000010d04c824 */ /* 0x000fe200078e0204 */
[----:B------:R-:W-:Y:S01]  /*10e0*/  @!P4 LEA R26, P1, R12, c[0x0][0x1a0], 0x2 ;  /* 0x000068000c1aca11 */ /* 0x000fe200078210ff */
[----:B------:R-:W-:Y:S01]  /*10f0*/  IMAD.SHL.U32 R7, R10, 0x4, RZ ;  /* 0x000000040a077824 */ /* 0x000fe200078e00ff */
[----:B------:R-:W-:-:S02]  /*1100*/  @!P5 LEA.HI.X R29, R14, c[0x0][0x1a4], R6, 0x2, P2 ;  /* 0x000069000e1dda11 */ /* 0x000fc400010f1406 */
[----:B------:R-:W-:Y:S01]  /*1110*/  @!P4 LEA.HI.X R27, R12, c[0x0][0x1a4], R4, 0x2, P1 ;  /* 0x000069000c1bca11 */ /* 0x000fe200008f1404 */
[----:B------:R-:W-:Y:S01]  /*1120*/  @P4 IMAD.MOV.U32 R4, RZ, RZ, -0x800000 ;  /* 0xff800000ff044424 */ /* 0x000fe200078e00ff */
[----:B------:R-:W-:Y:S01]  /*1130*/  @!PT LDS RZ, [RZ] ;  /* 0x00000000fffff984 */ /* 0x000fe20000000800 */
[----:B------:R-:W-:Y:S01]  /*1140*/  @!PT LDS RZ, [RZ] ;  /* 0x00000000fffff984 */ /* 0x000fe20000000800 */
[----:B------:R-:W-:Y:S01]  /*1150*/  @!PT LDS RZ, [RZ] ;  /* 0x00000000fffff984 */ /* 0x000fe20000000800 */
[----:B------:R2:W-:Y:S01]  /*1160*/  @!P6 LDGSTS.E.LTC128B [R7], [R20.64] ;  /* 0x000000001407efae */ /* 0x0005e2000b921966 */
[----:B-1----:R-:W-:-:S05]  /*1170*/  @P5 MOV R0, 0xff800000 ;  /* 0xff80000000005802 */ /* 0x002fca0000000f00 */
        /* <DEDUP_REMOVED lines=26> */
.L_x_379:
[----:B------:R-:W-:Y:S05]  /*1320*/  BSYNC B0 ;  /* 0x0000000000007941 */ /* 0x000fea0003800000 */
.L_x_378:
[----:B--2---:R-:W-:Y:S01]  /*1330*/  IADD3 R4, R8, UR36, RZ ;  /* 0x0000002408047c10 */ /* 0x004fe2000fffe0ff */
[----:B------:R-:W-:Y:S01]  /*1340*/  IMAD.SHL.U32 R14, R2, 0x4, RZ ;  /* 0x00000004020e7824 */ /* 0x000fe200078e00ff */
[----:B------:R-:W0:Y:S03]  /*1350*/  LDGDEPBAR ;  /* 0x00000000000079af */ /* 0x000e260000000000 */
[----:B------:R-:W-:Y:S01]  /*1360*/  @P0 IMAD.HI.U32 R6, R4, R5, RZ ;  /* 0x0000000504060227 */ /* 0x000fe200078e00ff */
[----:B------:R-:W-:-:S03]  /*1370*/  SHF.R.S32.HI R34, RZ, 0x1f, R14 ;  /* 0x0000001fff227819 */ /* 0x000fc6000001140e */
[----:B------:R-:W-:Y:S01]  /*1380*/  IMAD.MOV.U32 R0, RZ, RZ, R4 ;  /* 0x000000ffff007224 */ /* 0x000fe200078e0004 */
[----:B------:R-:W-:Y:S01]  /*1390*/  @P0 SHF.R.U32.HI R0, RZ, R3, R6 ;  /* 0x00000003ff000219 */ /* 0x000fe20000011606 */
[----:B------:R-:W-:Y:S01]  /*13a0*/  IMAD.SHL.U32 R6, R23, 0x40, RZ ;  /* 0x0000004017067824 */ /* 0x000fe200078e00ff */
[----:B------:R-:W-:Y:S01]  /*13b0*/  ISETP.GE.AND P0, PT, R4, R22, PT ;  /* 0x000000160400720c */ /* 0x000fe20003f06270 */
[----:B------:R-:W-:Y:S01]  /*13c0*/  IMAD R15, R8, 0x40, R14 ;  /* 0x00000040080f7824 */ /* 0x000fe200078e020e */
[--C-:B------:R-:W-:Y:S01]  /*13d0*/  SHF.R.S32.HI R10, RZ, 0x1f, R0.reuse ;  /* 0x0000001fff0a7819 */ /* 0x100fe20000011400 */
[----:B------:R-:W-:Y:S01]  /*13e0*/  IMAD.MOV R9, RZ, RZ, -R0 ;  /* 0x000000ffff097224 */ /* 0x000fe200078e0a00 */
[----:B-1----:R-:W-:Y:S02]  /*13f0*/  IADD3 R13, -R6, c[0x0][0x16c], RZ ;  /* 0x00005b00060d7a10 */ /* 0x002fe40007ffe1ff */
[----:B------:R-:W-:Y:S01]  /*1400*/  SHF.R.S32.HI R7, RZ, 0x1f, R6 ;  /* 0x0000001fff077819 */ /* 0x000fe20000011406 */
[----:B------:R-:W-:Y:S01]  /*1410*/  IMAD R9, R16, R9, R4 ;  /* 0x0000000910097224 */ /* 0x000fe200078e0204 */
[----:B------:R-:W-:Y:S01]  /*1420*/  ISETP.GE.AND P4, PT, R14, R13, PT ;  /* 0x0000000d0e00720c */ /* 0x000fe20003f86270 */
[----:B------:R-:W-:Y:S01]  /*1430*/  IMAD R10, R10, c[0x0][0x190], RZ ;  /* 0x000064000a0a7a24 */ /* 0x000fe200078e02ff */
[C---:B------:R-:W-:Y:S01]  /*1440*/  SEL R4, R0.reuse, 0xffffffff, !P0 ;  /* 0xffffffff00047807 */ /* 0x040fe20004000000 */
[----:B------:R-:W-:Y:S01]  /*1450*/  IMAD.WIDE.U32 R6, R0, c[0x0][0x190], R6 ;  /* 0x0000640000067a25 */ /* 0x000fe200078e0006 */
[----:B------:R-:W-:-:S02]  /*1460*/  IADD3 R33, P0, R9, R18, RZ ;  /* 0x0000001209217210 */ /* 0x000fc40007f1e0ff */
[----:B------:R-:W-:Y:S01]  /*1470*/  ISETP.LT.OR P4, PT, R4, RZ, P4 ;  /* 0x000000ff0400720c */ /* 0x000fe20002781670 */
[----:B------:R-:W-:Y:S01]  /*1480*/  IMAD R10, R0, c[0x0][0x194], R10 ;  /* 0x00006500000a7a24 */ /* 0x000fe200078e020a */
[----:B------:R-:W-:Y:S02]  /*1490*/  LEA.HI.X.SX32 R32, R9, R19, 0x1, P0 ;  /* 0x0000001309207211 */ /* 0x000fe400000f0eff */
[----:B------:R-:W-:Y:S01]  /*14a0*/  ISETP.LT.OR P3, PT, R17, 0x3, P4 ;  /* 0x000000031100780c */ /* 0x000fe20002761670 */
        /* <DEDUP_REMOVED lines=31> */
[----:B--2---:R-:W-:-:S05]  /*16a0*/  IMAD.SHL.U32 R23, R2, 0x10, RZ ;  /* 0x0000001002177824 */ /* 0x004fca00078e00ff */
[----:B------:R-:W-:Y:S01]  /*16b0*/  LOP3.LUT R23, R23, 0xf0, RZ, 0xc0, !PT ;  /* 0x000000f017177812 */ /* 0x000fe200078ec0ff */
[----:B------:R-:W-:-:S04]  /*16c0*/  DEPBAR.LE SB0, 0x3 ;  /* 0x000080c00000791a */ /* 0x000fc80000000000 */
[----:B------:R-:W-:Y:S01]  /*16d0*/  WARPSYNC 0xffffffff ;  /* 0xffffffff00007948 */ /* 0x000fe20003800000 */
[----:B---3--:R-:W-:Y:S02]  /*16e0*/  LOP3.LUT R0, R23, 0xf, R8, 0xf8, !PT ;  /* 0x0000000f17007812 */ /* 0x008fe400078ef808 */
[----:B------:R-:W-:-:S04]  /*16f0*/  SHF.R.U32.HI R23, RZ, 0x4, R23 ;  /* 0x00000004ff177819 */ /* 0x000fc80000011617 */
[----:B------:R-:W-:Y:S01]  /*1700*/  LOP3.LUT R23, R0, R23, RZ, 0x3c, !PT ;  /* 0x0000001700177212 */ /* 0x000fe200078e3cff */
[----:B------:R-:W-:Y:S06]  /*1710*/  BAR.SYNC.DEFER_BLOCKING 0x0 ;  /* 0x0000000000007b1d */ /* 0x000fec0000010000 */
[----:B------:R-:W-:Y:S04]  /*1720*/  LDS R22, [R23.X4+0x400] ;  /* 0x0004000017167984 */ /* 0x000fe80000004800 */
[----:B------:R-:W2:Y:S04]  /*1730*/  LDS R21, [R23.X4] ;  /* 0x0000000017157984 */ /* 0x000ea80000004800 */
[----:B------:R-:W3:Y:S04]  /*1740*/  LDS R20, [R23.X4+0x800] ;  /* 0x0008000017147984 */ /* 0x000ee80000004800 */
[----:B------:R-:W4:Y:S01]  /*1750*/  LDS R17, [R23.X4+0xc00] ;  /* 0x000c000017117984 */ /* 0x000f220000004800 */
[----:B--2---:R-:W-:-:S04]  /*1760*/  FMNMX.FTZ R7, R22, R21, !PT ;  /* 0x0000001516077209 */ /* 0x004fc80007810000 */
[----:B---3--:R-:W-:-:S04]  /*1770*/  FMNMX.FTZ R7, R7, R20, !PT ;  /* 0x0000001407077209 */ /* 0x008fc80007810000 */
[----:B----4-:R-:W-:Y:S01]  /*1780*/  FMNMX.FTZ R7, R7, R17, !PT ;  /* 0x0000001107077209 */ /* 0x010fe20007810000 */
[----:B------:R-:W-:Y:S05]  /*1790*/  BRA.DIV ~URZ, `(.L_x_380) ;  /* 0x000013f27f007947 */ /* 0x000fea000b800000 */
[----:B-1----:R1:W2:Y:S02]  /*17a0*/  SHFL.BFLY PT, R6, R7, 0x8, 0x1f ;  /* 0x0d001f0007067f89 */ /* 0x0022a400000e0000 */
.L_x_389:
[----:B-12---:R-:W-:Y:S01]  /*17b0*/  FMNMX.FTZ R7, R7, R6, !PT ;  /* 0x0000000607077209 */ /* 0x006fe20007810000 */
[----:B------:R-:W1:Y:S01]  /*17c0*/  S2UR UR4, SR_CTAID.Y ;  /* 0x00000000000479c3 */ /* 0x000e620000002600 */
[----:B------:R-:W-:Y:S02]  /*17d0*/  FSETP.NEU.FTZ.AND P2, PT, R22, -INF , PT ;  /* 0xff8000001600780b */ /* 0x000fe40003f5d000 */
[----:B------:R-:W-:Y:S01]  /*17e0*/  FSETP.NEU.FTZ.AND P1, PT, R20, -INF , PT ;  /* 0xff8000001400780b */ /* 0x000fe20003f3d000 */
[----:B------:R-:W2:Y:S01]  /*17f0*/  SHFL.BFLY PT, R6, R7, 0x4, 0x1f ;  /* 0x0c801f0007067f89 */ /* 0x000ea200000e0000 */
[----:B------:R-:W-:Y:S02]  /*1800*/  FSETP.NEU.FTZ.AND P3, PT, R21, -INF , PT ;  /* 0xff8000001500780b */ /* 0x000fe40003f7d000 */
[----:B--2---:R-:W-:-:S05]  /*1810*/  FMNMX.FTZ R6, R7, R6, !PT ;  /* 0x0000000607067209 */ /* 0x004fca0007810000 */
[----:B------:R-:W2:Y:S02]  /*1820*/  SHFL.BFLY PT, R0, R6, 0x2, 0x1f ;  /* 0x0c401f0006007f89 */ /* 0x000ea400000e0000 */
[----:B--2---:R-:W-:-:S05]  /*1830*/  FMNMX.FTZ R0, R6, R0, !PT ;  /* 0x0000000006007209 */ /* 0x004fca0007810000 */
[----:B------:R-:W2:Y:S02]  /*1840*/  SHFL.BFLY PT, R12, R0, 0x1, 0x1f ;  /* 0x0c201f00000c7f89 */ /* 0x000ea400000e0000 */
[----:B--2---:R-:W-:-:S04]  /*1850*/  FMNMX.FTZ R12, R0, R12, !PT ;  /* 0x0000000c000c7209 */ /* 0x004fc80007810000 */
        /* <DEDUP_REMOVED lines=8> */
[C---:B------:R-:W-:Y:S01]  /*18e0*/  SEL R20, R2.reuse, 0xffffffff, P3 ;  /* 0xffffffff02147807 */ /* 0x040fe20001800000 */
[----:B------:R-:W2:Y:S01]  /*18f0*/  MUFU.EX2 R9, R9 ;  /* 0x0000000900097308 */ /* 0x000ea20000000800 */
[----:B------:R-:W-:Y:S01]  /*1900*/  FADD.FTZ R0, R17, -R0 ;  /* 0x8000000011007221 */ /* 0x000fe20000010000 */
[----:B------:R-:W-:Y:S01]  /*1910*/  @P2 IADD3 R20, R2, 0x10, RZ ;  /* 0x0000001002142810 */ /* 0x000fe20007ffe0ff */
        /* <DEDUP_REMOVED lines=8> */
[----:B--2---:R-:W-:-:S07]  /*19a0*/  FADD.FTZ R11, RZ, R9 ;  /* 0x00000009ff0b7221 */ /* 0x004fce0000010000 */
[----:B------:R-:W2:Y:S01]  /*19b0*/  MUFU.EX2 R0, R0 ;  /* 0x0000000000007308 */ /* 0x000ea20000000800 */
[----:B---3--:R-:W-:-:S04]  /*19c0*/  FADD.FTZ R11, R11, R7 ;  /* 0x000000070b0b7221 */ /* 0x008fc80000010000 */
[----:B-----5:R-:W-:Y:S01]  /*19d0*/  FADD.FTZ R11, R11, R6 ;  /* 0x000000060b0b7221 */ /* 0x020fe20000010000 */
[----:B----4-:R-:W-:-:S03]  /*19e0*/  IMNMX R20, R20, R17, !PT ;  /* 0x0000001114147217 */ /* 0x010fc60007800200 */
[----:B--2---:R-:W-:Y:S02]  /*19f0*/  FADD.FTZ R11, R11, R0 ;  /* 0x000000000b0b7221 */ /* 0x004fe40000010000 */
[----:B------:R-:W2:Y:S04]  /*1a00*/  SHFL.BFLY PT, R17, R20, 0x4, 0x1f ;  /* 0x0c801f0014117f89 */ /* 0x000ea800000e0000 */
[----:B------:R-:W3:Y:S01]  /*1a10*/  SHFL.BFLY PT, R10, R11, 0x8, 0x1f ;  /* 0x0d001f000b0a7f89 */ /* 0x000ee200000e0000 */
[----:B--2---:R-:W-:Y:S01]  /*1a20*/  IMNMX R17, R20, R17, !PT ;  /* 0x0000001114117217 */ /* 0x004fe20007800200 */
[----:B---3--:R-:W-:-:S04]  /*1a30*/  FADD.FTZ R10, R11, R10 ;  /* 0x0000000a0b0a7221 */ /* 0x008fc80000010000 */
[----:B------:R-:W2:Y:S04]  /*1a40*/  SHFL.BFLY PT, R21, R17, 0x2, 0x1f ;  /* 0x0c401f0011157f89 */ /* 0x000ea800000e0000 */
[----:B------:R-:W3:Y:S01]  /*1a50*/  SHFL.BFLY PT, R11, R10, 0x4, 0x1f ;  /* 0x0c801f000a0b7f89 */ /* 0x000ee200000e0000 */
[----:B--2---:R-:W-:Y:S01]  /*1a60*/  IMNMX R21, R17, R21, !PT ;  /* 0x0000001511157217 */ /* 0x004fe20007800200 */
[----:B------:R-:W-:Y:S01]  /*1a70*/  HFMA2.MMA R17, -RZ, RZ, 0, 0 ;  /* 0x00000000ff117435 */ /* 0x000fe200000001ff */
[----:B---3--:R-:W-:-:S03]  /*1a80*/  FADD.FTZ R11, R10, R11 ;  /* 0x0000000b0a0b7221 */ /* 0x008fc60000010000 */
[----:B------:R-:W2:Y:S04]  /*1a90*/  SHFL.BFLY PT, R20, R21, 0x1, 0x1f ;  /* 0x0c201f0015147f89 */ /* 0x000ea800000e0000 */
[----:B------:R-:W3:Y:S01]  /*1aa0*/  SHFL.BFLY PT, R10, R11, 0x2, 0x1f ;  /* 0x0c401f000b0a7f89 */ /* 0x000ee200000e0000 */
[----:B--2---:R-:W-:Y:S01]  /*1ab0*/  IMNMX R20, R21, R20, !PT ;  /* 0x0000001415147217 */ /* 0x004fe20007800200 */
[----:B---3--:R-:W-:-:S05]  /*1ac0*/  FADD.FTZ R10, R11, R10 ;  /* 0x0000000a0b0a7221 */ /* 0x008fca0000010000 */
[----:B------:R-:W2:Y:S02]  /*1ad0*/  SHFL.BFLY PT, R11, R10, 0x1, 0x1f ;  /* 0x0c201f000a0b7f89 */ /* 0x000ea400000e0000 */
[----:B--2---:R-:W-:Y:S02]  /*1ae0*/  FADD.FTZ R11, R10, R11 ;  /* 0x0000000b0a0b7221 */ /* 0x004fe40000010000 */
[----:B------:R-:W2:Y:S03]  /*1af0*/  S2R R10, SR_TID.X ;  /* 0x00000000000a7919 */ /* 0x000ea60000002100 */
[----:B------:R-:W-:-:S13]  /*1b00*/  FSETP.NE.FTZ.AND P0, PT, R11, RZ, PT ;  /* 0x000000ff0b00720b */ /* 0x000fda0003f15000 */
[----:B------:R-:W3:Y:S01]  /*1b10*/  @P0 MUFU.RCP R17, R11 ;  /* 0x0000000b00110308 */ /* 0x000ee20000001000 */
[----:B--2---:R-:W-:-:S07]  /*1b20*/  ISETP.GT.OR P0, PT, R10, 0xff, P1 ;  /* 0x000000ff0a00780c */ /* 0x004fce0000f04670 */
[----:B------:R-:W2:Y:S01]  /*1b30*/  MUFU.LG2 R11, R11 ;  /* 0x0000000b000b7308 */ /* 0x000ea20000000c00 */
[-C--:B---3--:R-:W-:Y:S02]  /*1b40*/  FMUL.FTZ R9, R9, R17.reuse ;  /* 0x0000001109097220 */ /* 0x088fe40000410000 */
[-C--:B------:R-:W-:Y:S02]  /*1b50*/  FMUL.FTZ R7, R7, R17.reuse ;  /* 0x0000001107077220 */ /* 0x080fe40000410000 */
[-C--:B------:R-:W-:Y:S01]  /*1b60*/  FMUL.FTZ R6, R6, R17.reuse ;  /* 0x0000001106067220 */ /* 0x080fe20000410000 */
[----:B------:R3:W-:Y:S01]  /*1b70*/  STS [R23.X4], R9 ;  /* 0x0000000917007388 */ /* 0x0007e20000004800 */
[----:B------:R-:W-:-:S03]  /*1b80*/  FMUL.FTZ R0, R0, R17 ;  /* 0x0000001100007220 */ /* 0x000fc60000410000 */
[----:B------:R3:W-:Y:S01]  /*1b90*/  STS [R23.X4+0x400], R7 ;  /* 0x0004000717007388 */ /* 0x0007e20000004800 */
[----:B--2---:R-:W-:-:S03]  /*1ba0*/  FFMA.FTZ R12, R11, 0.69314718246459960938, R12 ;  /* 0x3f3172180b0c7823 */ /* 0x004fc6000001000c */
[----:B------:R3:W-:Y:S04]  /*1bb0*/  STS [R23.X4+0x800], R6 ;  /* 0x0008000617007388 */ /* 0x0007e80000004800 */
[----:B------:R3:W-:Y:S04]  /*1bc0*/  STS [R23.X4+0xc00], R0 ;  /* 0x000c000017007388 */ /* 0x0007e80000004800 */
[----:B------:R3:W-:Y:S01]  /*1bd0*/  @!P0 STS [R8.X4+0x1000], R20 ;  /* 0x0010001408008388 */ /* 0x0007e20000004800 */
[----:B-1----:R-:W-:-:S13]  /*1be0*/  ISETP.NE.AND P0, PT, RZ, UR4, PT ;  /* 0x00000004ff007c0c */ /* 0x002fda000bf05270 */
        /* <DEDUP_REMOVED lines=23> */
.L_x_382:
[----:B------:R-:W-:Y:S05]  /*1d60*/  BSYNC B0 ;  /* 0x0000000000007941 */ /* 0x000fea0003800000 */
.L_x_381:
[----:B------:R-:W-:Y:S01]  /*1d70*/  BAR.SYNC.DEFER_BLOCKING 0x0 ;  /* 0x0000000000007b1d */ /* 0x000fe20000010000 */
[----:B-1----:R-:W-:Y:S01]  /*1d80*/  IMAD.MOV.U32 R12, RZ, RZ, RZ ;  /* 0x000000ffff0c7224 */ /* 0x002fe200078e00ff */
[----:B------:R-:W-:Y:S01]  /*1d90*/  CS2R R10, SRZ ;  /* 0x00000000000a7805 */ /* 0x000fe2000001ff00 */
[----:B---3--:R-:W-:-:S03]  /*1da0*/  MOV R9, RZ ;  /* 0x000000ff00097202 */ /* 0x008fc60000000f00 */
        /* <DEDUP_REMOVED lines=20> */
.L_x_387:
        /* <DEDUP_REMOVED lines=129> */
.L_x_386:
[----:B------:R-:W-:Y:S05]  /*2700*/  BSYNC B0 ;  /* 0x0000000000007941 */ /* 0x000fea0003800000 */
.L_x_385:
        /* <DEDUP_REMOVED lines=8> */
.L_x_388:
        /* <DEDUP_REMOVED lines=43> */
.L_x_384:
[----:B------:R-:W-:Y:S05]  /*2a40*/  BSYNC B1 ;  /* 0x0000000000017941 */ /* 0x000fea0003800000 */
.L_x_383:
        /* <DEDUP_REMOVED lines=20> */
.L_x_380:
[----:B-1----:R-:W-:Y:S02]  /*2b90*/  MOV R0, 0x2bb0 ;  /* 0x00002bb000007802 */ /* 0x002fe40000000f00 */
[----:B------:R-:W-:Y:S05]  /*2ba0*/  CALL.REL.NOINC `($__internal_34_$__cuda_sm70_shflsync_bfly_p) ;  /* 0x000003e000007944 */ /* 0x000fea0003c00000 */
[----:B-12---:R-:W-:Y:S05]  /*2bb0*/  BRA `(.L_x_389) ;  /* 0xffffebf000007947 */ /* 0x006fea000383ffff */
        .weak           $__internal_33_$__cuda_sm20_div_u64
        .type           $__internal_33_$__cuda_sm20_div_u64,@function
        .size           $__internal_33_$__cuda_sm20_div_u64,($__internal_34_$__cuda_sm70_shflsync_bfly_p - $__internal_33_$__cuda_sm20_div_u64)
$__internal_33_$__cuda_sm20_div_u64:
[----:B------:R-:W-:-:S04]  /*2bc0*/  IMAD.MOV.U32 R9, RZ, RZ, RZ ;  /* 0x000000ffff097224 */ /* 0x000fc800078e00ff */
[----:B------:R-:W1:Y:S08]  /*2bd0*/  I2F.U64.RP R10, R8 ;  /* 0x00000008000a7312 */ /* 0x000e700000309000 */
[----:B-1----:R-:W1:Y:S02]  /*2be0*/  MUFU.RCP R10, R10 ;  /* 0x0000000a000a7308 */ /* 0x002e640000001000 */
[----:B-1----:R-:W-:-:S06]  /*2bf0*/  IADD3 R10, R10, 0x1ffffffe, RZ ;  /* 0x1ffffffe0a0a7810 */ /* 0x002fcc0007ffe0ff */
[----:B------:R-:W1:Y:S02]  /*2c00*/  F2I.U64.TRUNC R10, R10 ;  /* 0x0000000a000a7311 */ /* 0x000e64000020d800 */
[----:B-1----:R-:W-:-:S04]  /*2c10*/  IMAD.WIDE.U32 R12, R10, R8, RZ ;  /* 0x000000080a0c7225 */ /* 0x002fc800078e00ff */
[----:B------:R-:W-:Y:S01]  /*2c20*/  IMAD R2, R11, R8, R13 ;  /* 0x000000080b027224 */ /* 0x000fe200078e020d */
[----:B------:R-:W-:Y:S02]  /*2c30*/  IADD3 R6, P1, RZ, -R12, RZ ;  /* 0x8000000cff067210 */ /* 0x000fe40007f3e0ff */
[----:B------:R-:W-:-:S03]  /*2c40*/  MOV R13, R10 ;  /* 0x0000000a000d7202 */ /* 0x000fc60000000f00 */
[----:B------:R-:W-:-:S04]  /*2c50*/  IMAD.HI.U32 R12, R10, R6, RZ ;  /* 0x000000060a0c7227 */ /* 0x000fc800078e00ff */
[----:B------:R-:W-:-:S04]  /*2c60*/  IMAD.X R2, RZ, RZ, ~R2, P1 ;  /* 0x000000ffff027224 */ /* 0x000fc800008e0e02 */
[----:B------:R-:W-:-:S04]  /*2c70*/  IMAD.WIDE.U32 R12, P3, R10, R2, R12 ;  /* 0x000000020a0c7225 */ /* 0x000fc8000786000c */
[C---:B------:R-:W-:Y:S02]  /*2c80*/  IMAD R0, R11.reuse, R2, RZ ;  /* 0x000000020b007224 */ /* 0x040fe400078e02ff */
[----:B------:R-:W-:-:S04]  /*2c90*/  IMAD.HI.U32 R6, P2, R11, R6, R12 ;  /* 0x000000060b067227 */ /* 0x000fc8000784000c */
[----:B------:R-:W-:Y:S01]  /*2ca0*/  IMAD.HI.U32 R2, R11, R2, RZ ;  /* 0x000000020b027227 */ /* 0x000fe200078e00ff */
[----:B------:R-:W-:-:S03]  /*2cb0*/  IADD3 R13, P1, R0, R6, RZ ;  /* 0x00000006000d7210 */ /* 0x000fc60007f3e0ff */
[----:B------:R-:W-:Y:S02]  /*2cc0*/  IMAD.X R2, R2, 0x1, R11, P3 ;  /* 0x0000000102027824 */ /* 0x000fe400018e060b */
[----:B------:R-:W-:-:S03]  /*2cd0*/  IMAD.WIDE.U32 R10, R13, R8, RZ ;  /* 0x000000080d0a7225 */ /* 0x000fc600078e00ff */
[----:B------:R-:W-:Y:S02]  /*2ce0*/  IADD3.X R6, RZ, RZ, R2, P1, P2 ;  /* 0x000000ffff067210 */ /* 0x000fe40000fe4402 */
[----:B------:R-:W-:-:S03]  /*2cf0*/  IADD3 R2, P1, RZ, -R10, RZ ;  /* 0x8000000aff027210 */ /* 0x000fc60007f3e0ff */
[----:B------:R-:W-:Y:S01]  /*2d00*/  IMAD R0, R6, R8, R11 ;  /* 0x0000000806007224 */ /* 0x000fe200078e020b */
[----:B------:R-:W-:Y:S01]  /*2d10*/  HFMA2.MMA R11, -RZ, RZ, 0, 0 ;  /* 0x00000000ff0b7435 */ /* 0x000fe200000001ff */
[----:B------:R-:W-:-:S03]  /*2d20*/  IMAD.HI.U32 R12, R13, R2, RZ ;  /* 0x000000020d0c7227 */ /* 0x000fc600078e00ff */
[----:B------:R-:W-:-:S05]  /*2d30*/  IADD3.X R0, RZ, ~R0, RZ, P1, !PT ;  /* 0x80000000ff007210 */ /* 0x000fca0000ffe4ff */
[----:B------:R-:W-:-:S04]  /*2d40*/  IMAD.WIDE.U32 R12, P3, R13, R0, R12 ;  /* 0x000000000d0c7225 */ /* 0x000fc8000786000c */
[C---:B------:R-:W-:Y:S02]  /*2d50*/  IMAD R9, R6.reuse, R0, RZ ;  /* 0x0000000006097224 */ /* 0x040fe400078e02ff */
[----:B------:R-:W-:-:S04]  /*2d60*/  IMAD.HI.U32 R2, P2, R6, R2, R12 ;  /* 0x0000000206027227 */ /* 0x000fc8000784000c */
[----:B------:R-:W-:Y:S01]  /*2d70*/  IMAD.HI.U32 R0, R6, R0, RZ ;  /* 0x0000000006007227 */ /* 0x000fe200078e00ff */
[----:B------:R-:W-:-:S03]  /*2d80*/  IADD3 R9, P1, R9, R2, RZ ;  /* 0x0000000209097210 */ /* 0x000fc60007f3e0ff */
[----:B------:R-:W-:Y:S02]  /*2d90*/  IMAD.X R0, R0, 0x1, R6, P3 ;  /* 0x0000000100007824 */ /* 0x000fe400018e0606 */
[----:B------:R-:W-:-:S03]  /*2da0*/  IMAD.HI.U32 R10, R9, R4, RZ ;  /* 0x00000004090a7227 */ /* 0x000fc600078e00ff */
[----:B------:R-:W-:-:S03]  /*2db0*/  IADD3.X R2, RZ, RZ, R0, P1, P2 ;  /* 0x000000ffff027210 */ /* 0x000fc60000fe4400 */
[----:B------:R-:W-:-:S04]  /*2dc0*/  IMAD.WIDE.U32 R10, R9, R3, R10 ;  /* 0x00000003090a7225 */ /* 0x000fc800078e000a */
[C---:B------:R-:W-:Y:S02]  /*2dd0*/  IMAD R0, R2.reuse, R3, RZ ;  /* 0x0000000302007224 */ /* 0x040fe400078e02ff */
[----:B------:R-:W-:-:S04]  /*2de0*/  IMAD.HI.U32 R6, P2, R2, R4, R10 ;  /* 0x0000000402067227 */ /* 0x000fc8000784000a */
[----:B------:R-:W-:Y:S01]  /*2df0*/  IMAD.HI.U32 R2, R2, R3, RZ ;  /* 0x0000000302027227 */ /* 0x000fe200078e00ff */
[----:B------:R-:W-:-:S03]  /*2e00*/  IADD3 R0, P1, R0, R6, RZ ;  /* 0x0000000600007210 */ /* 0x000fc60007f3e0ff */
[----:B------:R-:W-:Y:S01]  /*2e10*/  IMAD.X R2, RZ, RZ, R2, P2 ;  /* 0x000000ffff027224 */ /* 0x000fe200010e0602 */
[C---:B------:R-:W-:Y:S01]  /*2e20*/  IADD3 R9, R0.reuse, 0x1, RZ ;  /* 0x0000000100097810 */ /* 0x040fe20007ffe0ff */
[----:B------:R-:W-:-:S03]  /*2e30*/  IMAD.WIDE.U32 R10, R0, R8, RZ ;  /* 0x00000008000a7225 */ /* 0x000fc600078e00ff */
[----:B------:R-:W-:Y:S02]  /*2e40*/  IADD3.X R2, RZ, R2, RZ, P1, !PT ;  /* 0x00000002ff027210 */ /* 0x000fe40000ffe4ff */
[----:B------:R-:W-:-:S03]  /*2e50*/  IADD3 R4, P1, -R10, R4, RZ ;  /* 0x000000040a047210 */ /* 0x000fc60007f3e1ff */
[-C--:B------:R-:W-:Y:S01]  /*2e60*/  IMAD R2, R2, R8.reuse, R11 ;  /* 0x0000000802027224 */ /* 0x080fe200078e020b */
[----:B------:R-:W-:-:S03]  /*2e70*/  ISETP.GE.U32.AND P2, PT, R4, R8, PT ;  /* 0x000000080400720c */ /* 0x000fc60003f46070 */
[----:B------:R-:W-:Y:S01]  /*2e80*/  IMAD.X R3, R3, 0x1, ~R2, P1 ;  /* 0x0000000103037824 */ /* 0x000fe200008e0e02 */
[----:B------:R-:W-:-:S04]  /*2e90*/  IADD3 R6, P1, -R8, R4, RZ ;  /* 0x0000000408067210 */ /* 0x000fc80007f3e1ff */
[C---:B------:R-:W-:Y:S02]  /*2ea0*/  ISETP.GE.U32.AND.EX P2, PT, R3.reuse, RZ, PT, P2 ;  /* 0x000000ff0300720c */ /* 0x040fe40003f46120 */
[----:B------:R-:W-:Y:S02]  /*2eb0*/  IADD3.X R2, R3, -0x1, RZ, P1, !PT ;  /* 0xffffffff03027810 */ /* 0x000fe40000ffe4ff */
[----:B------:R-:W-:Y:S02]  /*2ec0*/  SEL R6, R6, R4, P2 ;  /* 0x0000000406067207 */ /* 0x000fe40001000000 */
[----:B------:R-:W-:Y:S01]  /*2ed0*/  SEL R2, R2, R3, P2 ;  /* 0x0000000302027207 */ /* 0x000fe20001000000 */
[----:B------:R-:W-:Y:S01]  /*2ee0*/  IMAD.MOV.U32 R3, RZ, RZ, 0x0 ;  /* 0x00000000ff037424 */ /* 0x000fe200078e00ff */
[----:B------:R-:W-:Y:S02]  /*2ef0*/  SEL R9, R9, R0, P2 ;  /* 0x0000000009097207 */ /* 0x000fe40001000000 */
[----:B------:R-:W-:-:S02]  /*2f00*/  ISETP.GE.U32.AND P2, PT, R6, R8, PT ;  /* 0x000000080600720c */ /* 0x000fc40003f46070 */
[----:B------:R-:W-:Y:S02]  /*2f10*/  ISETP.NE.U32.AND P1, PT, R8, RZ, PT ;  /* 0x000000ff0800720c */ /* 0x000fe40003f25070 */
[----:B------:R-:W-:Y:S02]  /*2f20*/  IADD3 R0, R9, 0x1, RZ ;  /* 0x0000000109007810 */ /* 0x000fe40007ffe0ff */
[----:B------:R-:W-:Y:S02]  /*2f30*/  ISETP.GE.U32.AND.EX P2, PT, R2, RZ, PT, P2 ;  /* 0x000000ff0200720c */ /* 0x000fe40003f46120 */
[----:B------:R-:W-:Y:S02]  /*2f40*/  MOV R2, R5 ;  /* 0x0000000500027202 */ /* 0x000fe40000000f00 */
[----:B------:R-:W-:Y:S02]  /*2f50*/  ISETP.NE.AND.EX P1, PT, RZ, RZ, PT, P1 ;  /* 0x000000ffff00720c */ /* 0x000fe40003f25310 */
[----:B------:R-:W-:-:S04]  /*2f60*/  SEL R0, R0, R9, P2 ;  /* 0x0000000900007207 */ /* 0x000fc80001000000 */
[----:B------:R-:W-:Y:S01]  /*2f70*/  SEL R0, R0, 0xffffffff, P1 ;  /* 0xffffffff00007807 */ /* 0x000fe20000800000 */
[----:B------:R-:W-:Y:S06]  /*2f80*/  RET.REL.NODEC R2 `(_ZN7cutlass13device_kernelIN5flash19FlashAttnFwdCombineIN4cute5tupleIJNS3_1CILi16EEENS5_ILi64EEEEEELi6ELi256ELi1ELb0ELb1ENS_10bfloat16_tEfNS_4arch4Sm90EEEEEvNT_6ParamsE) ;  /* 0xffffd07002007950 */ /* 0x000fec0003c3ffff */
        .weak           $__internal_34_$__cuda_sm70_shflsync_bfly_p
        .type           $__internal_34_$__cuda_sm70_shflsync_bfly_p,@function
        .size           $__internal_34_$__cuda_sm70_shflsync_bfly_p,(.L_x_1838 - $__internal_34_$__cuda_sm70_shflsync_bfly_p)
$__internal_34_$__cuda_sm70_shflsync_bfly_p:
[----:B------:R-:W-:Y:S01]  /*2f90*/  HFMA2.MMA R11, -RZ, RZ, 0, 0 ;  /* 0x00000000ff0b7435 */ /* 0x000fe200000001ff */
[----:B------:R-:W-:Y:S01]  /*2fa0*/  MOV R10, R0 ;  /* 0x00000000000a7202 */ /* 0x000fe20000000f00 */
[----:B------:R1:W2:Y:S04]  /*2fb0*/  SHFL.BFLY PT, R6, R7, 0x8, 0x1f ;  /* 0x0d001f0007067f89 */ /* 0x0002a800000e0000 */
[----:B------:R-:W-:Y:S05]  /*2fc0*/  RET.REL.NODEC R10 `(_ZN7cutlass13device_kernelIN5flash19FlashAttnFwdCombineIN4cute5tupleIJNS3_1CILi16EEENS5_ILi64EEEEEELi6ELi256ELi1ELb0ELb1ENS_10bfloat16_tEfNS_4arch4Sm90EEEEEvNT_6ParamsE) ;  /* 0xffffd0300a007950 */ /* 0x000fea0003c3ffff */
.L_x_390:
        /* <DEDUP_REMOVED lines=11> */
.L_x_1838:


//--------------------- .text._ZN7cutlass13device_kernelIN5flash19FlashAttnFwdCombineIN4cute5tupleIJNS3_1CILi16EEENS5_ILi64EEEEEELi5ELi256ELi1ELb0ELb1ENS_10bfloat16_tEfNS_4arch4Sm90EEEEEvNT_6ParamsE --------------------------
	.section	.text._ZN7cutlass13device_kernelIN5flash19FlashAttnFwdCombineIN4cute5tupleIJNS3_1CILi16EEENS5_ILi64EEEEEELi5ELi256ELi1ELb0ELb1ENS_10bfloat16_tEfNS_4arch4Sm90EEEEEvNT_6ParamsE,"ax",@progbits
	.sectioninfo	@"SHI_REGISTERS=42"
	.align	128
.text._ZN7cutlass13device_kernelIN5flash19FlashAttnFwdCombineIN4cute5tupleIJNS3_1CILi16EEENS5_ILi64EEEEEELi5ELi256ELi1ELb0ELb1ENS_10bfloat16_tEfNS_4arch4Sm90EEEEEvNT_6ParamsE:
        .type           _ZN7cutlass13device_kernelIN5flash19FlashAttnFwdCombineIN4cute5tupleIJNS3_1CILi16EEENS5_ILi64EEEEEELi5ELi256ELi1ELb0ELb1ENS_10bfloat16_tEfNS_4arch4Sm90EEEEEvNT_6ParamsE,@function
        .size           _ZN7cutlass13device_kernelIN5flash19FlashAttnFwdCombineIN4cute5tupleIJNS3_1CILi16EEENS5_ILi64EEEEEELi5ELi256ELi1ELb0ELb1ENS_10bfloat16_tEfNS_4arch4Sm90EEEEEvNT_6ParamsE,(.L_x_1841 - _ZN7cutlass13device_kernelIN5flash19FlashAttnFwdCombineIN4cute5tupleIJNS3_1CILi16EEENS5_ILi64EEEEEELi5ELi256ELi1ELb0ELb1ENS_10bfloat16_tEfNS_4arch4Sm90EEEEEvNT_6ParamsE)
        .other          _ZN7cutlass13device_kernelIN5flash19FlashAttnFwdCombineIN4cute5tupleIJNS3_1CILi16EEENS5_ILi64EEEEEELi5ELi256ELi1ELb0ELb1ENS_10bfloat16_tEfNS_4arch4Sm90EEEEEvNT_6ParamsE,@"STO_CUDA_ENTRY STV_DEFAULT"
_ZN7cutlass13device_kernelIN5flash19FlashAttnFwdCombineIN4cute5tupleIJNS3_1CILi16EEENS5_ILi64EEEEEELi5ELi256ELi1ELb0ELb1ENS_10bfloat16_tEfNS_4arch4Sm90EEEEEvNT_6ParamsE:
        /* <DEDUP_REMOVED lines=51> */
.L_x_391:
        /* <DEDUP_REMOVED lines=25> */
.L_x_392:
        /* <DEDUP_REMOVED lines=101> */
.L_x_394:
        /* <DEDUP_REMOVED lines=14> */
[----:B------:R-:W-:Y:S05]  /*0bf0*/  CALL.REL.NOINC `($__internal_35_$__cuda_sm20_div_u64) ;  /* 0x00001c8000007944 */ /* 0x000fea0003c00000 */
[----:B------:R-:W-:Y:S05]  /*0c00*/  BRA `(.L_x_396) ;  /* 0x0000013000007947 */ /* 0x000fea0003800000 */
.L_x_395:
        /* <DEDUP_REMOVED lines=19> */
.L_x_396:
[----:B------:R-:W-:Y:S02]  /*0d40*/  IADD3 R3, R7, -0x1, RZ ;  /* 0xffffffff07037810 */ /* 0x000fe40007ffe0ff */
[----:B------:R-:W-:-:S03]  /*0d50*/  MOV R5, R0 ;  /* 0x0000000000057202 */ /* 0x000fc60000000f00 */
.L_x_393:
        /* <DEDUP_REMOVED lines=22> */
[----:B------:R-:W-:Y:S01]  /*0ec0*/  IMAD R12, R16, R12, R6 ;  /* 0x0000000c100c7224 */ /* 0x000fe200078e0206 */
[----:B------:R-:W-:Y:S01]  /*0ed0*/  IADD3 R6, R8, 0x10, RZ ;  /* 0x0000001008067810 */ /* 0x000fe20007ffe0ff */
[----:B------:R-:W-:-:S03]  /*0ee0*/  IMAD R4, R4, c[0x0][0x1c0], RZ ;  /* 0x0000700004047a24 */ /* 0x000fc600078e02ff */
[----:B------:R-:W-:Y:S01]  /*0ef0*/  SHF.R.S32.HI R7, RZ, 0x1f, R12 ;  /* 0x0000001fff077819 */ /* 0x000fe2000001140c */
[----:B------:R-:W-:Y:S01]  /*0f00*/  IMAD R4, R0, c[0x0][0x1c4], R4 ;  /* 0x0000710000047a24 */ /* 0x000fe200078e0204 */
[----:B------:R-:W-:Y:S02]  /*0f10*/  @!P3 SHF.R.S32.HI R0, RZ, 0x1f, R8 ;  /* 0x0000001fff00b819 */ /* 0x000fe40000011408 */
[----:B------:R-:W-:Y:S02]  /*0f20*/  IADD3 R12, P1, R12, R10, RZ ;  /* 0x0000000a0c0c7210 */ /* 0x000fe40007f3e0ff */
[----:B------:R-:W-:Y:S01]  /*0f30*/  ISETP.GE.AND P2, PT, R6, R17, PT ;  /* 0x000000110600720c */ /* 0x000fe20003f46270 */
[----:B------:R-:W-:Y:S01]  /*0f40*/  @!P3 IMAD R0, R0, c[0x0][0x1b8], RZ ;  /* 0x00006e000000ba24 */ /* 0x000fe200078e02ff */
[----:B------:R-:W-:Y:S01]  /*0f50*/  IADD3.X R13, R7, R11, R4, P1, !PT ;  /* 0x0000000b070d7210 */ /* 0x000fe20000ffe404 */
[----:B------:R-:W-:Y:S01]  /*0f60*/  @P3 IMAD.MOV.U32 R4, RZ, RZ, -0x800000 ;  /* 0xff800000ff043424 */ /* 0x000fe200078e00ff */
[----:B------:R-:W-:Y:S01]  /*0f70*/  SHF.L.U32 R7, R9, 0x2, RZ ;  /* 0x0000000209077819 */ /* 0x000fe200000006ff */
[----:B------:R-:W-:-:S02]  /*0f80*/  @!P3 IMAD R0, R8, c[0x0][0x1bc], R0 ;  /* 0x00006f000800ba24 */ /* 0x000fc400078e0200 */
[----:B------:R-:W-:Y:S01]  /*0f90*/  @!P3 IMAD.WIDE.U32 R14, R8, c[0x0][0x1b8], R12 ;  /* 0x00006e00080eba25 */ /* 0x000fe200078e000c */
[----:B------:R1:W-:Y:S04]  /*0fa0*/  @P3 STS [R9.X4], R4 ;  /* 0x0000000409003388 */ /* 0x0003e80000004800 */
[----:B------:R-:W-:Y:S02]  /*0fb0*/  @!P3 IADD3 R0, R15, R0, RZ ;  /* 0x000000000f00b210 */ /* 0x000fe40007ffe0ff */
[----:B------:R-:W-:-:S04]  /*0fc0*/  @!P3 LEA R10, P1, R14, c[0x0][0x1a0], 0x2 ;  /* 0x000068000e0aba11 */ /* 0x000fc800078210ff */
[----:B------:R-:W-:Y:S01]  /*0fd0*/  @!P3 LEA.HI.X R11, R14, c[0x0][0x1a4], R0, 0x2, P1 ;  /* 0x000069000e0bba11 */ /* 0x000fe200008f1400 */
[----:B------:R-:W-:-:S04]  /*0fe0*/  @P2 IMAD.MOV.U32 R0, RZ, RZ, -0x800000 ;  /* 0xff800000ff002424 */ /* 0x000fc800078e00ff */
        /* <DEDUP_REMOVED lines=19> */
.L_x_398:
[----:B------:R-:W-:Y:S05]  /*1120*/  BSYNC B0 ;  /* 0x0000000000007941 */ /* 0x000fea0003800000 */
.L_x_397:
[----:B-1----:R-:W-:Y:S01]  /*1130*/  IADD3 R4, R8, UR36, RZ ;  /* 0x0000002408047c10 */ /* 0x002fe2000fffe0ff */
        /* <DEDUP_REMOVED lines=11> */
[----:B------:R-:W-:Y:S02]  /*11f0*/  IADD3 R13, -R6, c[0x0][0x16c], RZ ;  /* 0x00005b00060d7a10 */ /* 0x000fe40007ffe1ff */
        /* <DEDUP_REMOVED lines=42> */
[----:B---3--:R-:W-:Y:S01]  /*14a0*/  IMAD.SHL.U32 R20, R2, 0x10, RZ ;  /* 0x0000001002147824 */ /* 0x008fe200078e00ff */
[----:B------:R-:W-:-:S04]  /*14b0*/  DEPBAR.LE SB0, 0x3 ;  /* 0x000080c00000791a */ /* 0x000fc80000000000 */
[----:B------:R-:W-:Y:S01]  /*14c0*/  WARPSYNC 0xffffffff ;  /* 0xffffffff00007948 */ /* 0x000fe20003800000 */
[----:B------:R-:W-:-:S04]  /*14d0*/  LOP3.LUT R20, R20, 0xf0, RZ, 0xc0, !PT ;  /* 0x000000f014147812 */ /* 0x000fc800078ec0ff */
[----:B------:R-:W-:Y:S02]  /*14e0*/  LOP3.LUT R0, R20, 0xf, R8, 0xf8, !PT ;  /* 0x0000000f14007812 */ /* 0x000fe400078ef808 */
[----:B------:R-:W-:-:S04]  /*14f0*/  SHF.R.U32.HI R20, RZ, 0x4, R20 ;  /* 0x00000004ff147819 */ /* 0x000fc80000011614 */
[----:B------:R-:W-:Y:S01]  /*1500*/  LOP3.LUT R20, R0, R20, RZ, 0x3c, !PT ;  /* 0x0000001400147212 */ /* 0x000fe200078e3cff */
[----:B------:R-:W-:Y:S06]  /*1510*/  BAR.SYNC.DEFER_BLOCKING 0x0 ;  /* 0x0000000000007b1d */ /* 0x000fec0000010000 */
[----:B------:R-:W-:Y:S04]  /*1520*/  LDS R11, [R20.X4+0x400] ;  /* 0x00040000140b7984 */ /* 0x000fe80000004800 */
[----:B-1----:R-:W1:Y:S02]  /*1530*/  LDS R10, [R20.X4] ;  /* 0x00000000140a7984 */ /* 0x002e640000004800 */
[----:B-1----:R-:W-:Y:S01]  /*1540*/  FMNMX.FTZ R7, R11, R10, !PT ;  /* 0x0000000a0b077209 */ /* 0x002fe20007810000 */
[----:B------:R-:W-:Y:S05]  /*1550*/  BRA.DIV ~URZ, `(.L_x_399) ;  /* 0x000012f27f007947 */ /* 0x000fea000b800000 */
[----:B--2---:R1:W2:Y:S02]  /*1560*/  SHFL.BFLY PT, R6, R7, 0x8, 0x1f ;  /* 0x0d001f0007067f89 */ /* 0x0042a400000e0000 */
.L_x_408:
[----:B-12---:R-:W-:Y:S01]  /*1570*/  FMNMX.FTZ R7, R7, R6, !PT ;  /* 0x0000000607077209 */ /* 0x006fe20007810000 */
[----:B------:R-:W1:Y:S01]  /*1580*/  S2UR UR4, SR_CTAID.Y ;  /* 0x00000000000479c3 */ /* 0x000e620000002600 */
[----:B------:R-:W-:-:S03]  /*1590*/  FSETP.NEU.FTZ.AND P1, PT, R10, -INF , PT ;  /* 0xff8000000a00780b */ /* 0x000fc60003f3d000 */
[----:B------:R-:W2:Y:S02]  /*15a0*/  SHFL.BFLY PT, R6, R7, 0x4, 0x1f ;  /* 0x0c801f0007067f89 */ /* 0x000ea400000e0000 */
        /* <DEDUP_REMOVED lines=8> */
[--C-:B------:R-:W-:Y:S01]  /*1630*/  FADD.FTZ R9, R10, -R7.reuse ;  /* 0x800000070a097221 */ /* 0x100fe20000010000 */
[C---:B------:R-:W-:Y:S01]  /*1640*/  SEL R10, R2.reuse, 0xffffffff, P1 ;  /* 0xffffffff020a7807 */ /* 0x040fe20000800000 */
[----:B------:R-:W-:Y:S01]  /*1650*/  FADD.FTZ R7, R11, -R7 ;  /* 0x800000070b077221 */ /* 0x000fe20000010000 */
[----:B------:R-:W-:Y:S01]  /*1660*/  ISETP.NE.AND P1, PT, R2, RZ, PT ;  /* 0x000000ff0200720c */ /* 0x000fe20003f25270 */
[----:B------:R-:W-:Y:S02]  /*1670*/  FMUL.FTZ R9, R9, 1.4426950216293334961 ;  /* 0x3fb8aa3b09097820 */ /* 0x000fe40000410000 */
[----:B------:R-:W-:-:S04]  /*1680*/  FMUL.FTZ R7, R7, 1.4426950216293334961 ;  /* 0x3fb8aa3b07077820 */ /* 0x000fc80000410000 */
[----:B------:R-:W2:Y:S01]  /*1690*/  MUFU.EX2 R9, R9 ;  /* 0x0000000900097308 */ /* 0x000ea20000000800 */
[----:B------:R-:W-:-:S05]  /*16a0*/  @P0 IADD3 R10, R2, 0x10, RZ ;  /* 0x00000010020a0810 */ /* 0x000fca0007ffe0ff */
[----:B------:R-:W3:Y:S02]  /*16b0*/  SHFL.BFLY PT, R11, R10, 0x8, 0x1f ;  /* 0x0d001f000a0b7f89 */ /* 0x000ee400000e0000 */
[----:B------:R-:W4:Y:S01]  /*16c0*/  MUFU.EX2 R7, R7 ;  /* 0x0000000700077308 */ /* 0x000f220000000800 */
[----:B--2---:R-:W-:-:S04]  /*16d0*/  FADD.FTZ R6, RZ, R9 ;  /* 0x00000009ff067221 */ /* 0x004fc80000010000 */
[----:B----4-:R-:W-:-:S05]  /*16e0*/  FADD.FTZ R6, R6, R7 ;  /* 0x0000000706067221 */ /* 0x010fca0000010000 */
[----:B------:R-:W2:Y:S01]  /*16f0*/  SHFL.BFLY PT, R0, R6, 0x8, 0x1f ;  /* 0x0d001f0006007f89 */ /* 0x000ea200000e0000 */
[----:B---3--:R-:W-:-:S05]  /*1700*/  IMNMX R11, R10, R11, !PT ;  /* 0x0000000b0a0b7217 */ /* 0x008fca0007800200 */
[----:B------:R-:W3:Y:S01]  /*1710*/  SHFL.BFLY PT, R10, R11, 0x4, 0x1f ;  /* 0x0c801f000b0a7f89 */ /* 0x000ee200000e0000 */
[----:B--2---:R-:W-:-:S05]  /*1720*/  FADD.FTZ R0, R6, R0 ;  /* 0x0000000006007221 */ /* 0x004fca0000010000 */
[----:B------:R-:W2:Y:S01]  /*1730*/  SHFL.BFLY PT, R6, R0, 0x4, 0x1f ;  /* 0x0c801f0000067f89 */ /* 0x000ea200000e0000 */
[----:B---3--:R-:W-:-:S05]  /*1740*/  IMNMX R10, R11, R10, !PT ;  /* 0x0000000a0b0a7217 */ /* 0x008fca0007800200 */
[----:B------:R-:W3:Y:S01]  /*1750*/  SHFL.BFLY PT, R12, R10, 0x2, 0x1f ;  /* 0x0c401f000a0c7f89 */ /* 0x000ee200000e0000 */
[----:B--2---:R-:W-:-:S05]  /*1760*/  FADD.FTZ R6, R0, R6 ;  /* 0x0000000600067221 */ /* 0x004fca0000010000 */
[----:B------:R-:W2:Y:S01]  /*1770*/  SHFL.BFLY PT, R0, R6, 0x2, 0x1f ;  /* 0x0c401f0006007f89 */ /* 0x000ea200000e0000 */
[----:B---3--:R-:W-:Y:S01]  /*1780*/  IMNMX R12, R10, R12, !PT ;  /* 0x0000000c0a0c7217 */ /* 0x008fe20007800200 */
[----:B------:R-:W-:-:S04]  /*1790*/  IMAD.MOV.U32 R10, RZ, RZ, RZ ;  /* 0x000000ffff0a7224 */ /* 0x000fc800078e00ff */
[----:B------:R-:W3:Y:S01]  /*17a0*/  SHFL.BFLY PT, R11, R12, 0x1, 0x1f ;  /* 0x0c201f000c0b7f89 */ /* 0x000ee200000e0000 */
[----:B--2---:R-:W-:-:S05]  /*17b0*/  FADD.FTZ R0, R6, R0 ;  /* 0x0000000006007221 */ /* 0x004fca0000010000 */
[----:B------:R-:W2:Y:S01]  /*17c0*/  SHFL.BFLY PT, R6, R0, 0x1, 0x1f ;  /* 0x0c201f0000067f89 */ /* 0x000ea200000e0000 */
[----:B---3--:R-:W-:Y:S01]  /*17d0*/  IMNMX R11, R12, R11, !PT ;  /* 0x0000000b0c0b7217 */ /* 0x008fe20007800200 */
[----:B--2---:R-:W-:Y:S02]  /*17e0*/  FADD.FTZ R6, R0, R6 ;  /* 0x0000000600067221 */ /* 0x004fe40000010000 */
[----:B------:R-:W2:Y:S03]  /*17f0*/  S2R R0, SR_TID.X ;  /* 0x0000000000007919 */ /* 0x000ea60000002100 */
[----:B------:R-:W-:-:S13]  /*1800*/  FSETP.NE.FTZ.AND P0, PT, R6, RZ, PT ;  /* 0x000000ff0600720b */ /* 0x000fda0003f15000 */
[----:B------:R-:W3:Y:S01]  /*1810*/  @P0 MUFU.RCP R10, R6 ;  /* 0x00000006000a0308 */ /* 0x000ee20000001000 */
[----:B--2---:R-:W-:-:S07]  /*1820*/  ISETP.GT.OR P0, PT, R0, 0xff, P1 ;  /* 0x000000ff0000780c */ /* 0x004fce0000f04670 */
[----:B------:R-:W2:Y:S01]  /*1830*/  MUFU.LG2 R6, R6 ;  /* 0x0000000600067308 */ /* 0x000ea20000000c00 */
[-C--:B---3--:R-:W-:Y:S02]  /*1840*/  FMUL.FTZ R9, R9, R10.reuse ;  /* 0x0000000a09097220 */ /* 0x088fe40000410000 */
[----:B------:R-:W-:-:S03]  /*1850*/  FMUL.FTZ R7, R7, R10 ;  /* 0x0000000a07077220 */ /* 0x000fc60000410000 */
[----:B------:R3:W-:Y:S04]  /*1860*/  STS [R20.X4], R9 ;  /* 0x0000000914007388 */ /* 0x0007e80000004800 */
[----:B------:R3:W-:Y:S01]  /*1870*/  STS [R20.X4+0x400], R7 ;  /* 0x0004000714007388 */ /* 0x0007e20000004800 */
[----:B--2---:R-:W-:-:S03]  /*1880*/  FFMA.FTZ R17, R6, 0.69314718246459960938, R17 ;  /* 0x3f31721806117823 */ /* 0x004fc60000010011 */
[----:B------:R3:W-:Y:S01]  /*1890*/  @!P0 STS [R8.X4+0x800], R11 ;  /* 0x0008000b08008388 */ /* 0x0007e20000004800 */
[----:B-1----:R-:W-:-:S13]  /*18a0*/  ISETP.NE.AND P0, PT, RZ, UR4, PT ;  /* 0x00000004ff007c0c */ /* 0x002fda000bf05270 */
        /* <DEDUP_REMOVED lines=23> */
.L_x_401:
[----:B------:R-:W-:Y:S05]  /*1a20*/  BSYNC B0 ;  /* 0x0000000000007941 */ /* 0x000fea0003800000 */
.L_x_400:
        /* <DEDUP_REMOVED lines=24> */
.L_x_406:
        /* <DEDUP_REMOVED lines=129> */
.L_x_405:
[----:B------:R-:W-:Y:S05]  /*23c0*/  BSYNC B0 ;  /* 0x0000000000007941 */ /* 0x000fea0003800000 */
.L_x_404:
        /* <DEDUP_REMOVED lines=8> */
.L_x_407:
        /* <DEDUP_REMOVED lines=43> */
.L_x_403:
[----:B------:R-:W-:Y:S05]  /*2700*/  BSYNC B1 ;  /* 0x0000000000017941 */ /* 0x000fea0003800000 */
.L_x_402:
        /* <DEDUP_REMOVED lines=20> */
.L_x_399:
[----:B--2---:R-:W-:Y:S02]  /*2850*/  MOV R0, 0x2870 ;  /* 0x0000287000007802 */ /* 0x004fe40000000f00 */
[----:B------:R-:W-:Y:S05]  /*2860*/  CALL.REL.NOINC `($__internal_36_$__cuda_sm70_shflsync_bfly_p) ;  /* 0x000003e000007944 */ /* 0x000fea0003c00000 */
[----:B-12---:R-:W-:Y:S05]  /*2870*/  BRA `(.L_x_408) ;  /* 0xffffecf000007947 */ /* 0x006fea000383ffff */
        .weak           $__internal_35_$__cuda_sm20_div_u64
        .type           $__internal_35_$__cuda_sm20_div_u64,@function
        .size           $__internal_35_$__cuda_sm20_div_u64,($__internal_36_$__cuda_sm70_shflsync_bfly_p - $__internal_35_$__cuda_sm20_div_u64)
$__internal_35_$__cuda_sm20_div_u64:
        /* <DEDUP_REMOVED lines=60> */
[----:B------:R-:W-:Y:S06]  /*2c40*/  RET.REL.NODEC R2 `(_ZN7cutlass13device_kernelIN5flash19FlashAttnFwdCombineIN4cute5tupleIJNS3_1CILi16EEENS5_ILi64EEEEEELi5ELi256ELi1ELb0ELb1ENS_10bfloat16_tEfNS_4arch4Sm90EEEEEvNT_6ParamsE) ;  /* 0xffffd3b002007950 */ /* 0x000fec0003c3ffff */
        .weak           $__internal_36_$__cuda_sm70_shflsync_bfly_p
        .type           $__internal_36_$__cuda_sm70_shflsync_bfly_p,@function
        .size           $__internal_36_$__cuda_sm70_shflsync_bfly_p,(.L_x_1841 - $__internal_36_$__cuda_sm70_shflsync_bfly_p)
$__internal_36_$__cuda_sm70_shflsync_bfly_p:
[----:B------:R-:W-:Y:S01]  /*2c50*/  HFMA2.MMA R23, -RZ, RZ, 0, 0 ;  /* 0x00000000ff177435 */ /* 0x000fe200000001ff */
[----:B------:R-:W-:Y:S01]  /*2c60*/  MOV R22, R0 ;  /* 0x0000000000167202 */ /* 0x000fe20000000f00 */
[----:B------:R1:W2:Y:S04]  /*2c70*/  SHFL.BFLY PT, R6, R7, 0x8, 0x1f ;  /* 0x0d001f0007067f89 */ /* 0x0002a800000e0000 */
[----:B------:R-:W-:Y:S05]  /*2c80*/  RET.REL.NODEC R22 `(_ZN7cutlass13device_kernelIN5flash19FlashAttnFwdCombineIN4cute5tupleIJNS3_1CILi16EEENS5_ILi64EEEEEELi5ELi256ELi1ELb0ELb1ENS_10bfloat16_tEfNS_4arch4Sm90EEEEEvNT_6ParamsE) ;  /* 0xffffd37016007950 */ /* 0x000fea0003c3ffff */
.L_x_409:
        /* <DEDUP_REMOVED lines=15> */
.L_x_1841:


//--------------------- .text._ZN7cutlass13device_kernelIN5flash19FlashAttnFwdCombineIN4cute5tupleIJNS3_1CILi16EEENS5_ILi64EEEEEELi4ELi256ELi1ELb0ELb1ENS_10bfloat16_tEfNS_4arch4Sm90EEEEEvNT_6ParamsE --------------------------
	.section	.text._ZN7cutlass13device_kernelIN5flash19FlashAttnFwdCombineIN4cute5tupleIJNS3_1CILi16EEENS5_ILi64EEEEEELi4ELi256ELi1ELb0ELb1ENS_10bfloat16_tEfNS_4arch4Sm90EEEEEvNT_6ParamsE,"ax",@progbits
	.sectioninfo	@"SHI_REGISTERS=42"
	.align	128
.text._ZN7cutlass13device_kernelIN5flash19FlashAttnFwdCombineIN4cute5tupleIJNS3_1CILi16EEENS5_ILi64EEEEEELi4ELi256ELi1ELb0ELb1ENS_10bfloat16_tEfNS_4arch4Sm90EEEEEvNT_6ParamsE:
        .type           _ZN7cutlass13device_kernelIN5flash19FlashAttnFwdCombineIN4cute5tupleIJNS3_1CILi16EEENS5_ILi64EEEEEELi4ELi256ELi1ELb0ELb1ENS_10bfloat16_tEfNS_4arch4Sm90EEEEEvNT_6ParamsE,@function
        .size           _ZN7cutlass13device_kernelIN5flash19FlashAttnFwdCombineIN4cute5tupleIJNS3_1CILi16EEENS5_ILi64EEEEEELi4ELi256ELi1ELb0ELb1ENS_10bfloat16_tEfNS_4arch4Sm90EEEEEvNT_6ParamsE,(.L_x_1844 - _ZN7cutlass13device_kernelIN5flash19FlashAttnFwdCombineIN4cute5tupleIJNS3_1CILi16EEENS5_ILi64EEEEEELi4ELi256ELi1ELb0ELb1ENS_10bfloat16_tEfNS_4arch4Sm90EEEEEvNT_6ParamsE)
        .other          _ZN7cutlass13device_kernelIN5flash19FlashAttnFwdCombineIN4cute5tupleIJNS3_1CILi16EEENS5_ILi64EEEEEELi4ELi256ELi1ELb0ELb1ENS_10bfloat16_tEfNS_4arch4Sm90EEEEEvNT_6ParamsE,@"STO_CUDA_ENTRY STV_DEFAULT"
_ZN7cutlass13device_kernelIN5flash19FlashAttnFwdCombineIN4cute5tupleIJNS3_1CILi16EEENS5_ILi64EEEEEELi4ELi256ELi1ELb0ELb1ENS_10bfloat16_tEfNS_4arch4Sm90EEEEEvNT_6ParamsE:
        /* <DEDUP_REMOVED lines=51> */
.L_x_410:
        /* <DEDUP_REMOVED lines=25> */
.L_x_411:
        /* <DEDUP_REMOVED lines=101> */
.L_x_413:
        /* <DEDUP_REMOVED lines=14> */
[----:B------:R-:W-:Y:S05]  /*0bf0*/  CALL.REL.NOINC `($__internal_37_$__cuda_sm20_div_u64) ;  /* 0x00001af000007944 */ /* 0x000fea0003c00000 */
[----:B------:R-:W-:Y:S05]  /*0c00*/  BRA `(.L_x_415) ;  /* 0x0000013000007947 */ /* 0x000fea0003800000 */
.L_x_414:
        /* <DEDUP_REMOVED lines=19> */
.L_x_415:
[----:B------:R-:W-:Y:S02]  /*0d40*/  IADD3 R3, R7, -0x1, RZ ;  /* 0xffffffff07037810 */ /* 0x000fe40007ffe0ff */
[----:B------:R-:W-:-:S03]  /*0d50*/  MOV R5, R0 ;  /* 0x0000000000057202 */ /* 0x000fc60000000f00 */
.L_x_412:
[----:B------:R-:W-:Y:S01]  /*0d60*/  SHF.R.S32.HI R8, RZ, 0x1f, R24 ;  /* 0x0000001fff087819 */ /* 0x000fe20000011418 */
[----:B------:R-:W-:Y:S03]  /*0d70*/  BSSY B0, `(.L_x_416) ;  /* 0x000002b000007945 */ /* 0x000fe60003800000 */
[----:B------:R-:W-:-:S04]  /*0d80*/  LEA.HI R8, R8, R24, RZ, 0x4 ;  /* 0x0000001808087211 */ /* 0x000fc800078f20ff */
[----:B------:R-:W-:Y:S02]  /*0d90*/  LOP3.LUT R2, R8, 0xfffffff0, RZ, 0xc0, !PT ;  /* 0xfffffff008027812 */ /* 0x000fe400078ec0ff */
[----:B------:R-:W-:-:S03]  /*0da0*/  SHF.R.S32.HI R8, RZ, 0x4, R8 ;  /* 0x00000004ff087819 */ /* 0x000fc60000011408 */
[----:B------:R-:W-:-:S05]  /*0db0*/  IMAD.IADD R2, R24, 0x1, -R2 ;  /* 0x0000000118027824 */ /* 0x000fca00078e0a02 */
[----:B------:R-:W-:-:S04]  /*0dc0*/  IADD3 R0, R2, UR36, RZ ;  /* 0x0000002402007c10 */ /* 0x000fc8000fffe0ff */
[----:B------:R-:W-:-:S13]  /*0dd0*/  ISETP.GE.AND P1, PT, R0, R22, PT ;  /* 0x000000160000720c */ /* 0x000fda0003f26270 */
[----:B------:R-:W-:Y:S05]  /*0de0*/  @P1 BRA `(.L_x_417) ;  /* 0x0000023000001947 */ /* 0x000fea0003800000 */
[C---:B------:R-:W-:Y:S01]  /*0df0*/  IMAD.SHL.U32 R7, R8.reuse, 0x10, RZ ;  /* 0x0000001008077824 */ /* 0x040fe200078e00ff */
[----:B------:R-:W-:Y:S01]  /*0e00*/  ISETP.GE.AND P1, PT, R8, R17, PT ;  /* 0x000000110800720c */ /* 0x000fe20003f26270 */
[----:B------:R-:W-:-:S03]  /*0e10*/  IMAD.MOV.U32 R9, RZ, RZ, R0 ;  /* 0x000000ffff097224 */ /* 0x000fc600078e0000 */
[----:B------:R-:W-:-:S04]  /*0e20*/  LOP3.LUT R7, R7, 0xf0, RZ, 0xc0, !PT ;  /* 0x000000f007077812 */ /* 0x000fc800078ec0ff */
[----:B------:R-:W-:Y:S02]  /*0e30*/  LOP3.LUT R24, R7, 0xf, R24, 0xf8, !PT ;  /* 0x0000000f07187812 */ /* 0x000fe400078ef818 */
[----:B------:R-:W-:-:S03]  /*0e40*/  SHF.R.U32.HI R7, RZ, 0x4, R7 ;  /* 0x00000004ff077819 */ /* 0x000fc60000011607 */
[----:B------:R-:W-:Y:S01]  /*0e50*/  @P1 IMAD.MOV.U32 R4, RZ, RZ, -0x800000 ;  /* 0xff800000ff041424 */ /* 0x000fe200078e00ff */
[----:B------:R-:W-:-:S05]  /*0e60*/  LOP3.LUT R7, R24, R7, RZ, 0x3c, !PT ;  /* 0x0000000718077212 */ /* 0x000fca00078e3cff */
        /* <DEDUP_REMOVED lines=8> */
[----:B------:R-:W-:Y:S01]  /*0ef0*/  SHF.R.S32.HI R4, RZ, 0x1f, R9 ;  /* 0x0000001fff047819 */ /* 0x000fe20000011409 */
[----:B------:R-:W-:Y:S01]  /*0f00*/  IMAD.MOV.U32 R11, RZ, RZ, R19 ;  /* 0x000000ffff0b7224 */ /* 0x000fe200078e0013 */
[----:B------:R-:W-:Y:S01]  /*0f10*/  SHF.L.U32 R7, R7, 0x2, RZ ;  /* 0x0000000207077819 */ /* 0x000fe200000006ff */
[----:B------:R-:W-:Y:S02]  /*0f20*/  IMAD R6, R6, c[0x0][0x1b8], RZ ;  /* 0x00006e0006067a24 */ /* 0x000fe400078e02ff */
[----:B------:R-:W-:-:S04]  /*0f30*/  IMAD.WIDE.U32 R10, R8, c[0x0][0x1b8], R10 ;  /* 0x00006e00080a7a25 */ /* 0x000fc800078e000a */
[----:B------:R-:W-:Y:S02]  /*0f40*/  IMAD R6, R8, c[0x0][0x1bc], R6 ;  /* 0x00006f0008067a24 */ /* 0x000fe400078e0206 */
[----:B------:R-:W-:-:S03]  /*0f50*/  IMAD R4, R4, c[0x0][0x1c0], RZ ;  /* 0x0000700004047a24 */ /* 0x000fc600078e02ff */
[----:B------:R-:W-:Y:S01]  /*0f60*/  IADD3 R11, R11, R6, RZ ;  /* 0x000000060b0b7210 */ /* 0x000fe20007ffe0ff */
[----:B------:R-:W-:Y:S01]  /*0f70*/  IMAD R4, R9, c[0x0][0x1c4], R4 ;  /* 0x0000710009047a24 */ /* 0x000fe200078e0204 */
[----:B------:R-:W-:-:S03]  /*0f80*/  SHF.R.S32.HI R6, RZ, 0x1f, R0 ;  /* 0x0000001fff067819 */ /* 0x000fc60000011400 */
        /* <DEDUP_REMOVED lines=9> */
.L_x_417:
[----:B------:R-:W-:Y:S05]  /*1020*/  BSYNC B0 ;  /* 0x0000000000007941 */ /* 0x000fea0003800000 */
.L_x_416:
[----:B------:R-:W-:Y:S01]  /*1030*/  IADD3 R4, R8, UR36, RZ ;  /* 0x0000002408047c10 */ /* 0x000fe2000fffe0ff */
        /* <DEDUP_REMOVED lines=9> */
[--C-:B-1----:R-:W-:Y:S01]  /*10d0*/  SHF.R.S32.HI R10, RZ, 0x1f, R0.reuse ;  /* 0x0000001fff0a7819 */ /* 0x102fe20000011400 */
        /* <DEDUP_REMOVED lines=23> */
[----:B------:R-:W-:Y:S01]  /*1250*/  @!P3 LEA R9, P1, R0, R36, 0x1 ;  /* 0x000000240009b211 */ /* 0x000fe200078208ff */
[----:B------:R-:W-:Y:S01]  /*1260*/  IMAD.SHL.U32 R17, R2, 0x10, RZ ;  /* 0x0000001002117824 */ /* 0x000fe200078e00ff */
        /* <DEDUP_REMOVED lines=15> */
[----:B------:R-:W-:-:S03]  /*1360*/  LOP3.LUT R17, R17, 0xf0, RZ, 0xc0, !PT ;  /* 0x000000f011117812 */ /* 0x000fc600078ec0ff */
[----:B------:R-:W0:Y:S04]  /*1370*/  LDGDEPBAR ;  /* 0x00000000000079af */ /* 0x000e280000000000 */
[----:B------:R2:W-:Y:S04]  /*1380*/  @!P4 LDGSTS.E.BYPASS.LTC128B.128 [R6+0x1440], [R22.64] ;  /* 0x014400001606cfae */ /* 0x0005e8000b901d66 */
[----:B------:R-:W0:Y:S04]  /*1390*/  LDGDEPBAR ;  /* 0x00000000000079af */ /* 0x000e280000000000 */
[----:B------:R3:W-:Y:S04]  /*13a0*/  @!P3 LDGSTS.E.BYPASS.LTC128B.128 [R0+0x2440], [R20.64] ;  /* 0x024400001400bfae */ /* 0x0007e8000b901d66 */
[----:B------:R-:W0:Y:S01]  /*13b0*/  LDGDEPBAR ;  /* 0x00000000000079af */ /* 0x000e220000000000 */
[----:B---3--:R-:W-:Y:S01]  /*13c0*/  LOP3.LUT R0, R17, 0xf, R8, 0xf8, !PT ;  /* 0x0000000f11007812 */ /* 0x008fe200078ef808 */
[----:B------:R-:W-:-:S04]  /*13d0*/  DEPBAR.LE SB0, 0x3 ;  /* 0x000080c00000791a */ /* 0x000fc80000000000 */
[----:B------:R-:W-:Y:S01]  /*13e0*/  WARPSYNC 0xffffffff ;  /* 0xffffffff00007948 */ /* 0x000fe20003800000 */
[----:B------:R-:W-:-:S04]  /*13f0*/  SHF.R.U32.HI R17, RZ, 0x4, R17 ;  /* 0x00000004ff117819 */ /* 0x000fc80000011611 */
[----:B------:R-:W-:Y:S01]  /*1400*/  LOP3.LUT R17, R0, R17, RZ, 0x3c, !PT ;  /* 0x0000001100117212 */ /* 0x000fe200078e3cff */
[----:B------:R-:W-:Y:S06]  /*1410*/  BAR.SYNC.DEFER_BLOCKING 0x0 ;  /* 0x0000000000007b1d */ /* 0x000fec0000010000 */
[----:B--2---:R1:W2:Y:S01]  /*1420*/  LDS R6, [R17.X4] ;  /* 0x0000000011067984 */ /* 0x0042a20000004800 */
[----:B------:R-:W-:Y:S05]  /*1430*/  BRA.DIV ~URZ, `(.L_x_418) ;  /* 0x000012727f007947 */ /* 0x000fea000b800000 */
[----:B--2---:R2:W3:Y:S02]  /*1440*/  SHFL.BFLY PT, R0, R6, 0x8, 0x1f ;  /* 0x0d001f0006007f89 */ /* 0x0044e400000e0000 */
.L_x_427:
[----:B---3--:R-:W-:Y:S01]  /*1450*/  FMNMX.FTZ R0, R6, R0, !PT ;  /* 0x0000000006007209 */ /* 0x008fe20007810000 */
[----:B------:R-:W3:Y:S01]  /*1460*/  S2UR UR4, SR_CTAID.Y ;  /* 0x00000000000479c3 */ /* 0x000ee20000002600 */
[----:B------:R-:W-:-:S03]  /*1470*/  ISETP.NE.AND P1, PT, R2, RZ, PT ;  /* 0x000000ff0200720c */ /* 0x000fc60003f25270 */
[----:B------:R-:W4:Y:S02]  /*1480*/  SHFL.BFLY PT, R7, R0, 0x4, 0x1f ;  /* 0x0c801f0000077f89 */ /* 0x000f2400000e0000 */
[----:B----4-:R-:W-:-:S05]  /*1490*/  FMNMX.FTZ R7, R0, R7, !PT ;  /* 0x0000000700077209 */ /* 0x010fca0007810000 */
[----:B------:R-:W4:Y:S02]  /*14a0*/  SHFL.BFLY PT, R0, R7, 0x2, 0x1f ;  /* 0x0c401f0007007f89 */ /* 0x000f2400000e0000 */
[----:B----4-:R-:W-:-:S05]  /*14b0*/  FMNMX.FTZ R0, R7, R0, !PT ;  /* 0x0000000007007209 */ /* 0x010fca0007810000 */
[----:B------:R-:W4:Y:S02]  /*14c0*/  SHFL.BFLY PT, R12, R0, 0x1, 0x1f ;  /* 0x0c201f00000c7f89 */ /* 0x000f2400000e0000 */
[----:B----4-:R-:W-:-:S04]  /*14d0*/  FMNMX.FTZ R12, R0, R12, !PT ;  /* 0x0000000c000c7209 */ /* 0x010fc80007810000 */
[----:B------:R-:W-:-:S04]  /*14e0*/  FSETP.NEU.FTZ.AND P0, PT, R12, -INF , PT ;  /* 0xff8000000c00780b */ /* 0x000fc80003f1d000 */
[----:B------:R-:W-:Y:S02]  /*14f0*/  FSEL R7, R12, RZ, P0 ;  /* 0x000000ff0c077208 */ /* 0x000fe40000000000 */
[----:B------:R-:W-:-:S03]  /*1500*/  FSETP.NEU.FTZ.AND P0, PT, R6, -INF , PT ;  /* 0xff8000000600780b */ /* 0x000fc60003f1d000 */
[----:B------:R-:W-:-:S04]  /*1510*/  FADD.FTZ R7, R6, -R7 ;  /* 0x8000000706077221 */ /* 0x000fc80000010000 */
[----:B------:R-:W-:-:S06]  /*1520*/  FMUL.FTZ R7, R7, 1.4426950216293334961 ;  /* 0x3fb8aa3b07077820 */ /* 0x000fcc0000410000 */
[----:B------:R-:W4:Y:S02]  /*1530*/  MUFU.EX2 R7, R7 ;  /* 0x0000000700077308 */ /* 0x000f240000000800 */
[----:B----4-:R-:W-:-:S05]  /*1540*/  FADD.FTZ R9, RZ, R7 ;  /* 0x00000007ff097221 */ /* 0x010fca0000010000 */
[----:B------:R-:W4:Y:S02]  /*1550*/  SHFL.BFLY PT, R0, R9, 0x8, 0x1f ;  /* 0x0d001f0009007f89 */ /* 0x000f2400000e0000 */
[----:B----4-:R-:W-:Y:S01]  /*1560*/  FADD.FTZ R0, R9, R0 ;  /* 0x0000000009007221 */ /* 0x010fe20000010000 */
[----:B------:R-:W-:-:S04]  /*1570*/  SEL R9, R2, 0xffffffff, P0 ;  /* 0xffffffff02097807 */ /* 0x000fc80000000000 */
[----:B--2---:R-:W2:Y:S04]  /*1580*/  SHFL.BFLY PT, R6, R0, 0x4, 0x1f ;  /* 0x0c801f0000067f89 */ /* 0x004ea800000e0000 */
[----:B-1----:R-:W1:Y:S01]  /*1590*/  SHFL.BFLY PT, R10, R9, 0x8, 0x1f ;  /* 0x0d001f00090a7f89 */ /* 0x002e6200000e0000 */
[----:B--2---:R-:W-:Y:S01]  /*15a0*/  FADD.FTZ R6, R0, R6 ;  /* 0x0000000600067221 */ /* 0x004fe20000010000 */
[----:B-1----:R-:W-:-:S04]  /*15b0*/  IMNMX R10, R9, R10, !PT ;  /* 0x0000000a090a7217 */ /* 0x002fc80007800200 */
[----:B------:R-:W1:Y:S04]  /*15c0*/  SHFL.BFLY PT, R0, R6, 0x2, 0x1f ;  /* 0x0c401f0006007f89 */ /* 0x000e6800000e0000 */
[----:B------:R-:W2:Y:S01]  /*15d0*/  SHFL.BFLY PT, R9, R10, 0x4, 0x1f ;  /* 0x0c801f000a097f89 */ /* 0x000ea200000e0000 */
[----:B-1----:R-:W-:Y:S01]  /*15e0*/  FADD.FTZ R0, R6, R0 ;  /* 0x0000000006007221 */ /* 0x002fe20000010000 */
[----:B--2---:R-:W-:-:S04]  /*15f0*/  IMNMX R9, R10, R9, !PT ;  /* 0x000000090a097217 */ /* 0x004fc80007800200 */
[----:B------:R-:W1:Y:S04]  /*1600*/  SHFL.BFLY PT, R6, R0, 0x1, 0x1f ;  /* 0x0c201f0000067f89 */ /* 0x000e6800000e0000 */
[----:B------:R-:W2:Y:S01]  /*1610*/  SHFL.BFLY PT, R11, R9, 0x2, 0x1f ;  /* 0x0c401f00090b7f89 */ /* 0x000ea200000e0000 */
[----:B-1----:R-:W-:-:S03]  /*1620*/  FADD.FTZ R6, R0, R6 ;  /* 0x0000000600067221 */ /* 0x002fc60000010000 */
[----:B------:R-:W1:Y:S01]  /*1630*/  S2R R0, SR_TID.X ;  /* 0x0000000000007919 */ /* 0x000e620000002100 */
[----:B--2---:R-:W-:Y:S01]  /*1640*/  IMNMX R11, R9, R11, !PT ;  /* 0x0000000b090b7217 */ /* 0x004fe20007800200 */
[----:B------:R-:W-:Y:S01]  /*1650*/  IMAD.MOV.U32 R9, RZ, RZ, RZ ;  /* 0x000000ffff097224 */ /* 0x000fe200078e00ff */
[----:B------:R-:W-:-:S03]  /*1660*/  FSETP.NE.FTZ.AND P0, PT, R6, RZ, PT ;  /* 0x000000ff0600720b */ /* 0x000fc60003f15000 */
[----:B------:R-:W2:Y:S10]  /*1670*/  SHFL.BFLY PT, R10, R11, 0x1, 0x1f ;  /* 0x0c201f000b0a7f89 */ /* 0x000eb400000e0000 */
[----:B------:R-:W4:Y:S01]  /*1680*/  @P0 MUFU.RCP R9, R6 ;  /* 0x0000000600090308 */ /* 0x000f220000001000 */
[----:B-1----:R-:W-:-:S07]  /*1690*/  ISETP.GT.OR P0, PT, R0, 0xff, P1 ;  /* 0x000000ff0000780c */ /* 0x002fce0000f04670 */
[----:B------:R-:W1:Y:S01]  /*16a0*/  MUFU.LG2 R6, R6 ;  /* 0x0000000600067308 */ /* 0x000e620000000c00 */
[----:B--2---:R-:W-:Y:S01]  /*16b0*/  IMNMX R10, R11, R10, !PT ;  /* 0x0000000a0b0a7217 */ /* 0x004fe20007800200 */
[----:B----4-:R-:W-:-:S05]  /*16c0*/  FMUL.FTZ R9, R7, R9 ;  /* 0x0000000907097220 */ /* 0x010fca0000410000 */
[----:B------:R2:W-:Y:S01]  /*16d0*/  STS [R17.X4], R9 ;  /* 0x0000000911007388 */ /* 0x0005e20000004800 */
[----:B-1----:R-:W-:-:S03]  /*16e0*/  FFMA.FTZ R12, R6, 0.69314718246459960938, R12 ;  /* 0x3f317218060c7823 */ /* 0x002fc6000001000c */
        /* <DEDUP_REMOVED lines=25> */
.L_x_420:
[----:B------:R-:W-:Y:S05]  /*1880*/  BSYNC B0 ;  /* 0x0000000000007941 */ /* 0x000fea0003800000 */
.L_x_419:
        /* <DEDUP_REMOVED lines=24> */
.L_x_425:
        /* <DEDUP_REMOVED lines=129> */
.L_x_424:
[----:B------:R-:W-:Y:S05]  /*2220*/  BSYNC B0 ;  /* 0x0000000000007941 */ /* 0x000fea0003800000 */
.L_x_423:
        /* <DEDUP_REMOVED lines=8> */
.L_x_426:
        /* <DEDUP_REMOVED lines=43> */
.L_x_422:
[----:B------:R-:W-:Y:S05]  /*2560*/  BSYNC B1 ;  /* 0x0000000000017941 */ /* 0x000fea0003800000 */
.L_x_421:
        /* <DEDUP_REMOVED lines=20> */
.L_x_418:
[----:B------:R-:W-:Y:S02]  /*26b0*/  MOV R0, 0x26d0 ;  /* 0x000026d000007802 */ /* 0x000fe40000000f00 */
[----:B-12---:R-:W-:Y:S05]  /*26c0*/  CALL.REL.NOINC `($__internal_38_$__cuda_sm70_shflsync_bfly_p) ;  /* 0x000003f000007944 */ /* 0x006fea0003c00000 */
[----:B--2---:R-:W-:Y:S01]  /*26d0*/  MOV R0, R7 ;  /* 0x0000000700007202 */ /* 0x004fe20000000f00 */
[----:B-1----:R-:W-:Y:S05]  /*26e0*/  BRA `(.L_x_427) ;  /* 0xffffed6000007947 */ /* 0x002fea000383ffff */
        .weak           $__internal_37_$__cuda_sm20_div_u64
        .type           $__internal_37_$__cuda_sm20_div_u64,@function
        .size           $__internal_37_$__cuda_sm20_div_u64,($__internal_38_$__cuda_sm70_shflsync_bfly_p - $__internal_37_$__cuda_sm20_div_u64)
$__internal_37_$__cuda_sm20_div_u64:
        /* <DEDUP_REMOVED lines=60> */
[----:B------:R-:W-:Y:S06]  /*2ab0*/  RET.REL.NODEC R2 `(_ZN7cutlass13device_kernelIN5flash19FlashAttnFwdCombineIN4cute5tupleIJNS3_1CILi16EEENS5_ILi64EEEEEELi4ELi256ELi1ELb0ELb1ENS_10bfloat16_tEfNS_4arch4Sm90EEEEEvNT_6ParamsE) ;  /* 0xffffd54002007950 */ /* 0x000fec0003c3ffff */
        .weak           $__internal_38_$__cuda_sm70_shflsync_bfly_p
        .type           $__internal_38_$__cuda_sm70_shflsync_bfly_p,@function
        .size           $__internal_38_$__cuda_sm70_shflsync_bfly_p,(.L_x_1844 - $__internal_38_$__cuda_sm70_shflsync_bfly_p)
$__internal_38_$__cuda_sm70_shflsync_bfly_p:
[----:B------:R-:W-:Y:S01]  /*2ac0*/  HFMA2.MMA R11, -RZ, RZ, 0, 0 ;  /* 0x00000000ff0b7435 */ /* 0x000fe200000001ff */
[----:B------:R-:W-:Y:S01]  /*2ad0*/  MOV R10, R0 ;  /* 0x00000000000a7202 */ /* 0x000fe20000000f00 */
[----:B------:R1:W2:Y:S04]  /*2ae0*/  SHFL.BFLY PT, R7, R6, 0x8, 0x1f ;  /* 0x0d001f0006077f89 */ /* 0x0002a800000e0000 */
[----:B------:R-:W-:Y:S05]  /*2af0*/  RET.REL.NODEC R10 `(_ZN7cutlass13device_kernelIN5flash19FlashAttnFwdCombineIN4cute5tupleIJNS3_1CILi16EEENS5_ILi64EEEEEELi4ELi256ELi1ELb0ELb1ENS_10bfloat16_tEfNS_4arch4Sm90EEEEEvNT_6ParamsE) ;  /* 0xffffd5000a007950 */ /* 0x000fea0003c3ffff */
.L_x_428:
        /* <DEDUP_REMOVED lines=16> */
.L_x_1844:


//--------------------- .text._ZN7cutlass13device_kernelIN5flash19FlashAttnFwdCombineIN4cute5tupleIJNS3_1CILi16EEENS5_ILi64EEEEEELi8ELi256ELi1ELb0ELb0ENS_10bfloat16_tEfNS_4arch4Sm80EEEEEvNT_6ParamsE --------------------------
	.section	.text._ZN7cutlass13device_kernelIN5flash19FlashAttnFwdCombineIN4cute5tupleIJNS3_1CILi16EEENS5_ILi64EEEEEELi8ELi256ELi1ELb0ELb0ENS_10bfloat16_tEfNS_4arch4Sm80EEEEEvNT_6ParamsE,"ax",@progbits
	.sectioninfo	@"SHI_REGISTERS=55"
	.align	128
.text._ZN7cutlass13device_kernelIN5flash19FlashAttnFwdCombineIN4cute5tupleIJNS3_1CILi16EEENS5_ILi64EEEEEELi8ELi256ELi1ELb0ELb0ENS_10bfloat16_tEfNS_4arch4Sm80EEEEEvNT_6ParamsE:
        .type           _ZN7cutlass13device_kernelIN5flash19FlashAttnFwdCombineIN4cute5tupleIJNS3_1CILi16EEENS5_ILi64EEEEEELi8ELi256ELi1ELb0ELb0ENS_10bfloat16_tEfNS_4arch4Sm80EEEEEvNT_6ParamsE,@function
        .size           _ZN7cutlass13device_kernelIN5flash19FlashAttnFwdCombineIN4cute5tupleIJNS3_1CILi16EEENS5_ILi64EEEEEELi8ELi256ELi1ELb0ELb0ENS_10bfloat16_tEfNS_4arch4Sm80EEEEEvNT_6ParamsE,(.L_x_1847 - _ZN7cutlass13device_kernelIN5flash19FlashAttnFwdCombineIN4cute5tupleIJNS3_1CILi16EEENS5_ILi64EEEEEELi8ELi256ELi1ELb0ELb0ENS_10bfloat16_tEfNS_4arch4Sm80EEEEEvNT_6ParamsE)
        .other          _ZN7cutlass13device_kernelIN5flash19FlashAttnFwdCombineIN4cute5tupleIJNS3_1CILi16EEENS5_ILi64EEEEEELi8ELi256ELi1ELb0ELb0ENS_10bfloat16_tEfNS_4arch4Sm80EEEEEvNT_6ParamsE,@"STO_CUDA_ENTRY STV_DEFAULT"
_ZN7cutlass13device_kernelIN5flash19FlashAttnFwdCombineIN4cute5tupleIJNS3_1CILi16EEENS5_ILi64EEEEEELi8ELi256ELi1ELb0ELb0ENS_10bfloat16_tEfNS_4arch4Sm80EEEEEvNT_6ParamsE:
        /* <DEDUP_REMOVED lines=58> */
.L_x_429:
        /* <DEDUP_REMOVED lines=289> */
.L_x_431:
[----:B------:R-:W-:Y:S05]  /*15b0*/  BSYNC B0 ;  /* 0x0000000000007941 */ /* 0x000fea0003800000 */
.L_x_430:
        /* <DEDUP_REMOVED lines=100> */
.L_x_441:
        /* <DEDUP_REMOVED lines=194> */
.L_x_434:
[----:B------:R-:W-:Y:S05]  /*2820*/  BSYNC B0 ;  /* 0x0000000000007941 */ /* 0x000fea0003800000 */
.L_x_433:
        /* <DEDUP_REMOVED lines=24> */
.L_x_439:
        /* <DEDUP_REMOVED lines=129> */
.L_x_438:
[----:B------:R-:W-:Y:S05]  /*31c0*/  BSYNC B0 ;  /* 0x0000000000007941 */ /* 0x000fea0003800000 */
.L_x_437:
[----:B------:R-:W-:-:S13]  /*31d0*/  ISETP.NE.AND P0, PT, R38, RZ, PT ;  /* 0x000000ff2600720c */ /* 0x000fda0003f05270 */
[----:B------:R-:W-:Y:S05]  /*31e0*/  @!P0 BRA `(.L_x_436) ;  /* 0x000002f000008947 */ /* 0x000fea0003800000 */
[----:B------:R-:W-:Y:S01]  /*31f0*/  IADD3 R0, R44, 0x3, RZ ;  /* 0x000000032c007810 */ /* 0x000fe20007ffe0ff */
[----:B------:R-:W-:Y:S02]  /*3200*/  IMAD.MOV.U32 R15, RZ, RZ, 0x3 ;  /* 0x00000003ff0f7424 */ /* 0x000fe400078e00ff */
[----:B------:R-:W-:Y:S01]  /*3210*/  IMAD.MOV.U32 R7, RZ, RZ, RZ ;  /* 0x000000ffff077224 */ /* 0x000fe200078e00ff */
[----:B------:R-:W-:Y:S02]  /*3220*/  SHF.R.S32.HI R6, RZ, 0x1f, R0 ;  /* 0x0000001fff067819 */ /* 0x000fe40000011400 */
.L_x_440:
        /* <DEDUP_REMOVED lines=43> */
.L_x_436:
[----:B------:R-:W-:Y:S05]  /*34e0*/  BSYNC B1 ;  /* 0x0000000000017941 */ /* 0x000fea0003800000 */
.L_x_435:
        /* <DEDUP_REMOVED lines=24> */
.L_x_432:
[----:B------:R-:W-:Y:S02]  /*3670*/  MOV R0, 0x3690 ;  /* 0x0000369000007802 */ /* 0x000fe40000000f00 */
[----:B------:R-:W-:Y:S05]  /*3680*/  CALL.REL.NOINC `($__internal_39_$__cuda_sm70_shflsync_bfly_p) ;  /* 0x0000001000007944 */ /* 0x000fea0003c00000 */
[----:B-12---:R-:W-:Y:S05]  /*3690*/  BRA `(.L_x_441) ;  /* 0xffffe56000007947 */ /* 0x006fea000383ffff */
        .weak           $__internal_39_$__cuda_sm70_shflsync_bfly_p
        .type           $__internal_39_$__cuda_sm70_shflsync_bfly_p,@function
        .size           $__internal_39_$__cuda_sm70_shflsync_bfly_p,(.L_x_1847 - $__internal_39_$__cuda_sm70_shflsync_bfly_p)
$__internal_39_$__cuda_sm70_shflsync_bfly_p:
[----:B------:R-:W-:Y:S01]  /*36a0*/  HFMA2.MMA R9, -RZ, RZ, 0, 0 ;  /* 0x00000000ff097435 */ /* 0x000fe200000001ff */
[----:B------:R-:W-:Y:S01]  /*36b0*/  MOV R8, R0 ;  /* 0x0000000000087202 */ /* 0x000fe20000000f00 */
[----:B------:R1:W2:Y:S04]  /*36c0*/  SHFL.BFLY PT, R5, R6, 0x8, 0x1f ;  /* 0x0d001f0006057f89 */ /* 0x0002a800000e0000 */
[----:B------:R-:W-:Y:S05]  /*36d0*/  RET.REL.NODEC R8 `(_ZN7cutlass13device_kernelIN5flash19FlashAttnFwdCombineIN4cute5tupleIJNS3_1CILi16EEENS5_ILi64EEEEEELi8ELi256ELi1ELb0ELb0ENS_10bfloat16_tEfNS_4arch4Sm80EEEEEvNT_6ParamsE) ;  /* 0xffffc92008007950 */ /* 0x000fea0003c3ffff */
.L_x_442:
        /* <DEDUP_REMOVED lines=10> */
.L_x_1847:


//--------------------- .text._ZN7cutlass13device_kernelIN5flash19FlashAttnFwdCombineIN4cute5tupleIJNS3_1CILi16EEENS5_ILi64EEEEEELi7ELi256ELi1ELb0ELb0ENS_10bfloat16_tEfNS_4arch4Sm80EEEEEvNT_6ParamsE --------------------------
	.section	.text._ZN7cutlass13device_kernelIN5flash19FlashAttnFwdCombineIN4cute5tupleIJNS3_1CILi16EEENS5_ILi64EEEEEELi7ELi256ELi1ELb0ELb0ENS_10bfloat16_tEfNS_4arch4Sm80EEEEEvNT_6ParamsE,"ax",@progbits
	.sectioninfo	@"SHI_REGISTERS=48"
	.align	128
.text._ZN7cutlass13device_kernelIN5flash19FlashAttnFwdCombineIN4cute5tupleIJNS3_1CILi16EEENS5_ILi64EEEEEELi7ELi256ELi1ELb0ELb0ENS_10bfloat16_tEfNS_4arch4Sm80EEEEEvNT_6ParamsE:
        .type           _ZN7cutlass13device_kernelIN5flash19FlashAttnFwdCombineIN4cute5tupleIJNS3_1CILi16EEENS5_ILi64EEEEEELi7ELi256ELi1ELb0ELb0ENS_10bfloat16_tEfNS_4arch4Sm80EEEEEvNT_6ParamsE,@function
        .size           _ZN7cutlass13device_kernelIN5flash19FlashAttnFwdCombineIN4cute5tupleIJNS3_1CILi16EEENS5_ILi64EEEEEELi7ELi256ELi1ELb0ELb0ENS_10bfloat16_tEfNS_4arch4Sm80EEEEEvNT_6ParamsE,(.L_x_1849 - _ZN7cutlass13device_kernelIN5flash19FlashAttnFwdCombineIN4cute5tupleIJNS3_1CILi16EEENS5_ILi64EEEEEELi7ELi256ELi1ELb0ELb0ENS_10bfloat16_tEfNS_4arch4Sm80EEEEEvNT_6ParamsE)
        .other          _ZN7cutlass13device_kernelIN5flash19FlashAttnFwdCombineIN4cute5tupleIJNS3_1CILi16EEENS5_ILi64EEEEEELi7ELi256ELi1ELb0ELb0ENS_10bfloat16_tEfNS_4arch4Sm80EEEEEvNT_6ParamsE,@"STO_CUDA_ENTRY STV_DEFAULT"
_ZN7cutlass13device_kernelIN5flash19FlashAttnFwdCombineIN4cute5tupleIJNS3_1CILi16EEENS5_ILi64EEEEEELi7ELi256ELi1ELb0ELb0ENS_10bfloat16_tEfNS_4arch4Sm80EEEEEvNT_6ParamsE:
        /* <DEDUP_REMOVED lines=58> */
.L_x_443:
        /* <DEDUP_REMOVED lines=165> */
.L_x_445:
[----:B------:R-:W-:Y:S05]  /*0df0*/  BSYNC B0 ;  /* 0x0000000000007941 */ /* 0x000fea0003800000 */
.L_x_444:
        /* <DEDUP_REMOVED lines=84> */
.L_x_455:
        /* <DEDUP_REMOVED lines=130> */
.L_x_448:
[----:B------:R-:W-:Y:S05]  /*1b60*/  BSYNC B0 ;  /* 0x0000000000007941 */ /* 0x000fea0003800000 */
.L_x_447:
        /* <DEDUP_REMOVED lines=24> */
.L_x_453:
        /* <DEDUP_REMOVED lines=129> */
.L_x_452:
[----:B------:R-:W-:Y:S05]  /*2500*/  BSYNC B0 ;  /* 0x0000000000007941 */ /* 0x000fea0003800000 */
.L_x_451:
        /* <DEDUP_REMOVED lines=8> */
.L_x_454:
        /* <DEDUP_REMOVED lines=43> */
.L_x_450:
[----:B------:R-:W-:Y:S05]  /*2840*/  BSYNC B1 ;  /* 0x0000000000017941 */ /* 0x000fea0003800000 */
.L_x_449:
        /* <DEDUP_REMOVED lines=24> */
.L_x_446:
[----:B------:R-:W-:Y:S02]  /*29d0*/  MOV R0, 0x29f0 ;  /* 0x000029f000007802 */ /* 0x000fe40000000f00 */
[----:B------:R-:W-:Y:S05]  /*29e0*/  CALL.REL.NOINC `($__internal_40_$__cuda_sm70_shflsync_bfly_p) ;  /* 0x0000001000007944 */ /* 0x000fea0003c00000 */
[----:B-12---:R-:W-:Y:S05]  /*29f0*/  BRA `(.L_x_455) ;  /* 0xffffe94000007947 */ /* 0x006fea000383ffff */
        .weak           $__internal_40_$__cuda_sm70_shflsync_bfly_p
        .type           $__internal_40_$__cuda_sm70_shflsync_bfly_p,@function
        .size           $__internal_40_$__cuda_sm70_shflsync_bfly_p,(.L_x_1849 - $__internal_40_$__cuda_sm70_shflsync_bfly_p)
$__internal_40_$__cuda_sm70_shflsync_bfly_p:
[----:B------:R-:W-:Y:S01]  /*2a00*/  HFMA2.MMA R9, -RZ, RZ, 0, 0 ;  /* 0x00000000ff097435 */ /* 0x000fe200000001ff */
[----:B------:R-:W-:Y:S01]  /*2a10*/  MOV R8, R0 ;  /* 0x0000000000087202 */ /* 0x000fe20000000f00 */
[----:B------:R1:W2:Y:S04]  /*2a20*/  SHFL.BFLY PT, R5, R6, 0x8, 0x1f ;  /* 0x0d001f0006057f89 */ /* 0x0002a800000e0000 */
[----:B------:R-:W-:Y:S05]  /*2a30*/  RET.REL.NODEC R8 `(_ZN7cutlass13device_kernelIN5flash19FlashAttnFwdCombineIN4cute5tupleIJNS3_1CILi16EEENS5_ILi64EEEEEELi7ELi256ELi1ELb0ELb0ENS_10bfloat16_tEfNS_4arch4Sm80EEEEEvNT_6ParamsE) ;  /* 0xffffd5c008007950 */ /* 0x000fea0003c3ffff */
.L_x_456:
        /* <DEDUP_REMOVED lines=12> */
.L_x_1849:


//--------------------- .text._ZN7cutlass13device_kernelIN5flash19FlashAttnFwdCombineIN4cute5tupleIJNS3_1CILi16EEENS5_ILi64EEEEEELi6ELi256ELi1ELb0ELb0ENS_10bfloat16_tEfNS_4arch4Sm80EEEEEvNT_6ParamsE --------------------------
	.section	.text._ZN7cutlass13device_kernelIN5flash19FlashAttnFwdCombineIN4cute5tupleIJNS3_1CILi16EEENS5_ILi64EEEEEELi6ELi256ELi1ELb0ELb0ENS_10bfloat16_tEfNS_4arch4Sm80EEEEEvNT_6ParamsE,"ax",@progbits
	.sectioninfo	@"SHI_REGISTERS=48"
	.align	128
.text._ZN7cutlass13device_kernelIN5flash19FlashAttnFwdCombineIN4cute5tupleIJNS3_1CILi16EEENS5_ILi64EEEEEELi6ELi256ELi1ELb0ELb0ENS_10bfloat16_tEfNS_4arch4Sm80EEEEEvNT_6ParamsE:
        .type           _ZN7cutlass13device_kernelIN5flash19FlashAttnFwdCombineIN4cute5tupleIJNS3_1CILi16EEENS5_ILi64EEEEEELi6ELi256ELi1ELb0ELb0ENS_10bfloat16_tEfNS_4arch4Sm80EEEEEvNT_6ParamsE,@function
        .size           _ZN7cutlass13device_kernelIN5flash19FlashAttnFwdCombineIN4cute5tupleIJNS3_1CILi16EEENS5_ILi64EEEEEELi6ELi256ELi1ELb0ELb0ENS_10bfloat16_tEfNS_4arch4Sm80EEEEEvNT_6ParamsE,(.L_x_1851 - _ZN7cutlass13device_kernelIN5flash19FlashAttnFwdCombineIN4cute5tupleIJNS3_1CILi16EEENS5_ILi64EEEEEELi6ELi256ELi1ELb0ELb0ENS_10bfloat16_tEfNS_4arch4Sm80EEEEEvNT_6ParamsE)
        .other          _ZN7cutlass13device_kernelIN5flash19FlashAttnFwdCombineIN4cute5tupleIJNS3_1CILi16EEENS5_ILi64EEEEEELi6ELi256ELi1ELb0ELb0ENS_10bfloat16_tEfNS_4arch4Sm80EEEEEvNT_6ParamsE,@"STO_CUDA_ENTRY STV_DEFAULT"
_ZN7cutlass13device_kernelIN5flash19FlashAttnFwdCombineIN4cute5tupleIJNS3_1CILi16EEENS5_ILi64EEEEEELi6ELi256ELi1ELb0ELb0ENS_10bfloat16_tEfNS_4arch4Sm80EEEEEvNT_6ParamsE:
        /* <DEDUP_REMOVED lines=58> */
.L_x_457:
        /* <DEDUP_REMOVED lines=97> */
.L_x_459:
[----:B------:R-:W-:Y:S05]  /*09b0*/  BSYNC B0 ;  /* 0x0000000000007941 */ /* 0x000fea0003800000 */
.L_x_458:
        /* <DEDUP_REMOVED lines=76> */
.L_x_469:
        /* <DEDUP_REMOVED lines=95> */
.L_x_462:
[----:B------:R-:W-:Y:S05]  /*1470*/  BSYNC B0 ;  /* 0x0000000000007941 */ /* 0x000fea0003800000 */
.L_x_461:
        /* <DEDUP_REMOVED lines=24> */
.L_x_467:
        /* <DEDUP_REMOVED lines=129> */
.L_x_466:
[----:B------:R-:W-:Y:S05]  /*1e10*/  BSYNC B0 ;  /* 0x0000000000007941 */ /* 0x000fea0003800000 */
.L_x_465:
[----:B------:R-:W-:-:S13]  /*1e20*/  ISETP.NE.AND P0, PT, R38, RZ, PT ;  /* 0x000000ff2600720c */ /* 0x000fda0003f05270 */
[----:B------:R-:W-:Y:S05]  /*1e30*/  @!P0 BRA `(.L_x_464) ;  /* 0x000002f000008947 */ /* 0x000fea0003800000 */
[----:B------:R-:W-:Y:S01]  /*1e40*/  IADD3 R0, R44, 0x3, RZ ;  /* 0x000000032c007810 */ /* 0x000fe20007ffe0ff */
[----:B------:R-:W-:Y:S02]  /*1e50*/  IMAD.MOV.U32 R15, RZ, RZ, 0x3 ;  /* 0x00000003ff0f7424 */ /* 0x000fe400078e00ff */
[----:B------:R-:W-:Y:S01]  /*1e60*/  IMAD.MOV.U32 R7, RZ, RZ, RZ ;  /* 0x000000ffff077224 */ /* 0x000fe200078e00ff */
[----:B------:R-:W-:Y:S02]  /*1e70*/  SHF.R.S32.HI R6, RZ, 0x1f, R0 ;  /* 0x0000001fff067819 */ /* 0x000fe40000011400 */
.L_x_468:
        /* <DEDUP_REMOVED lines=43> */
.L_x_464:
[----:B------:R-:W-:Y:S05]  /*2130*/  BSYNC B1 ;  /* 0x0000000000017941 */ /* 0x000fea0003800000 */
.L_x_463:
        /* <DEDUP_REMOVED lines=24> */
.L_x_460:
[----:B---3--:R-:W-:Y:S02]  /*22c0*/  MOV R0, 0x22e0 ;  /* 0x000022e000007802 */ /* 0x008fe40000000f00 */
[----:B------:R-:W-:Y:S05]  /*22d0*/  CALL.REL.NOINC `($__internal_41_$__cuda_sm70_shflsync_bfly_p) ;  /* 0x0000001000007944 */ /* 0x000fea0003c00000 */
[----:B-12---:R-:W-:Y:S05]  /*22e0*/  BRA `(.L_x_469) ;  /* 0xffffeb9000007947 */ /* 0x006fea000383ffff */
        .weak           $__internal_41_$__cuda_sm70_shflsync_bfly_p
        .type           $__internal_41_$__cuda_sm70_shflsync_bfly_p,@function
        .size           $__internal_41_$__cuda_sm70_shflsync_bfly_p,(.L_x_1851 - $__internal_41_$__cuda_sm70_shflsync_bfly_p)
$__internal_41_$__cuda_sm70_shflsync_bfly_p:
[----:B------:R-:W-:Y:S01]  /*22f0*/  HFMA2.MMA R9, -RZ, RZ, 0, 0 ;  /* 0x00000000ff097435 */ /* 0x000fe200000001ff */
[----:B------:R-:W-:Y:S01]  /*2300*/  MOV R8, R0 ;  /* 0x0000000000087202 */ /* 0x000fe20000000f00 */
[----:B------:R1:W2:Y:S04]  /*2310*/  SHFL.BFLY PT, R5, R7, 0x8, 0x1f ;  /* 0x0d001f0007057f89 */ /* 0x0002a800000e0000 */
[----:B------:R-:W-:Y:S05]  /*2320*/  RET.REL.NODEC R8 `(_ZN7cutlass13device_kernelIN5flash19FlashAttnFwdCombineIN4cute5tupleIJNS3_1CILi16EEENS5_ILi64EEEEEELi6ELi256ELi1ELb0ELb0ENS_10bfloat16_tEfNS_4arch4Sm80EEEEEvNT_6ParamsE) ;  /* 0xffffdcd008007950 */ /* 0x000fea0003c3ffff */
.L_x_470:
        /* <DEDUP_REMOVED lines=13> */
.L_x_1851:


//--------------------- .text._ZN7cutlass13device_kernelIN5flash19FlashAttnFwdCombineIN4cute5tupleIJNS3_1CILi16EEENS5_ILi64EEEEEELi5ELi256ELi1ELb0ELb0ENS_10bfloat16_tEfNS_4arch4Sm80EEEEEvNT_6ParamsE --------------------------
	.section	.text._ZN7cutlass13device_kernelIN5flash19FlashAttnFwdCombineIN4cute5tupleIJNS3_1CILi16EEENS5_ILi64EEEEEELi5ELi256ELi1ELb0ELb0ENS_10bfloat16_tEfNS_4arch4Sm80EEEEEvNT_6ParamsE,"ax",@progbits
	.sectioninfo	@"SHI_REGISTERS=48"
	.align	128
.text._ZN7cutlass13device_kernelIN5flash19FlashAttnFwdCombineIN4cute5tupleIJNS3_1CILi16EEENS5_ILi64EEEEEELi5ELi256ELi1ELb0ELb0ENS_10bfloat16_tEfNS_4arch4Sm80EEEEEvNT_6ParamsE:
        .type           _ZN7cutlass13device_kernelIN5flash19FlashAttnFwdCombineIN4cute5tupleIJNS3_1CILi16EEENS5_ILi64EEEEEELi5ELi256ELi1ELb0ELb0ENS_10bfloat16_tEfNS_4arch4Sm80EEEEEvNT_6ParamsE,@function
        .size           _ZN7cutlass13device_kernelIN5flash19FlashAttnFwdCombineIN4cute5tupleIJNS3_1CILi16EEENS5_ILi64EEEEEELi5ELi256ELi1ELb0ELb0ENS_10bfloat16_tEfNS_4arch4Sm80EEEEEvNT_6ParamsE,(.L_x_1853 - _ZN7cutlass13device_kernelIN5flash19FlashAttnFwdCombineIN4cute5tupleIJNS3_1CILi16EEENS5_ILi64EEEEEELi5ELi256ELi1ELb0ELb0ENS_10bfloat16_tEfNS_4arch4Sm80EEEEEvNT_6ParamsE)
        .other          _ZN7cutlass13device_kernelIN5flash19FlashAttnFwdCombineIN4cute5tupleIJNS3_1CILi16EEENS5_ILi64EEEEEELi5ELi256ELi1ELb0ELb0ENS_10bfloat16_tEfNS_4arch4Sm80EEEEEvNT_6ParamsE,@"STO_CUDA_ENTRY STV_DEFAULT"
_ZN7cutlass13device_kernelIN5flash19FlashAttnFwdCombineIN4cute5tupleIJNS3_1CILi16EEENS5_ILi64EEEEEELi5ELi256ELi1ELb0ELb0ENS_10bfloat16_tEfNS_4arch4Sm80EEEEEvNT_6ParamsE:
        /* <DEDUP_REMOVED lines=58> */
.L_x_471:
        /* <DEDUP_REMOVED lines=65> */
.L_x_473:
[----:B------:R-:W-:Y:S05]  /*07b0*/  BSYNC B0 ;  /* 0x0000000000007941 */ /* 0x000fea0003800000 */
.L_x_472:
        /* <DEDUP_REMOVED lines=72> */
.L_x_483:
        /* <DEDUP_REMOVED lines=82> */
.L_x_476:
[----:B------:R-:W-:Y:S05]  /*1160*/  BSYNC B0 ;  /* 0x0000000000007941 */ /* 0x000fea0003800000 */
.L_x_475:
        /* <DEDUP_REMOVED lines=24> */
.L_x_481:
        /* <DEDUP_REMOVED lines=129> */
.L_x_480:
[----:B------:R-:W-:Y:S05]  /*1b00*/  BSYNC B0 ;  /* 0x0000000000007941 */ /* 0x000fea0003800000 */
.L_x_479:
        /* <DEDUP_REMOVED lines=8> */
.L_x_482:
        /* <DEDUP_REMOVED lines=43> */
.L_x_478:
[----:B------:R-:W-:Y:S05]  /*1e40*/  BSYNC B1 ;  /* 0x0000000000017941 */ /* 0x000fea0003800000 */
.L_x_477:
        /* <DEDUP_REMOVED lines=24> */
.L_x_474:
[----:B--2---:R-:W-:Y:S02]  /*1fd0*/  MOV R0, 0x1ff0 ;  /* 0x00001ff000007802 */ /* 0x004fe40000000f00 */
[----:B------:R-:W-:Y:S05]  /*1fe0*/  CALL.REL.NOINC `($__internal_42_$__cuda_sm70_shflsync_bfly_p) ;  /* 0x0000001000007944 */ /* 0x000fea0003c00000 */
[----:B-12---:R-:W-:Y:S05]  /*1ff0*/  BRA `(.L_x_483) ;  /* 0xffffec4000007947 */ /* 0x006fea000383ffff */
        .weak           $__internal_42_$__cuda_sm70_shflsync_bfly_p
        .type           $__internal_42_$__cuda_sm70_shflsync_bfly_p,@function
        .size           $__internal_42_$__cuda_sm70_shflsync_bfly_p,(.L_x_1853 - $__internal_42_$__cuda_sm70_shflsync_bfly_p)
$__internal_42_$__cuda_sm70_shflsync_bfly_p:
[----:B------:R-:W-:Y:S01]  /*2000*/  HFMA2.MMA R11, -RZ, RZ, 0, 0 ;  /* 0x00000000ff0b7435 */ /* 0x000fe200000001ff */
[----:B------:R-:W-:Y:S01]  /*2010*/  MOV R10, R0 ;  /* 0x00000000000a7202 */ /* 0x000fe20000000f00 */
[----:B------:R1:W2:Y:S04]  /*2020*/  SHFL.BFLY PT, R5, R6, 0x8, 0x1f ;  /* 0x0d001f0006057f89 */ /* 0x0002a800000e0000 */
[----:B------:R-:W-:Y:S05]  /*2030*/  RET.REL.NODEC R10 `(_ZN7cutlass13device_kernelIN5flash19FlashAttnFwdCombineIN4cute5tupleIJNS3_1CILi16EEENS5_ILi64EEEEEELi5ELi256ELi1ELb0ELb0ENS_10bfloat16_tEfNS_4arch4Sm80EEEEEvNT_6ParamsE) ;  /* 0xffffdfc00a007950 */ /* 0x000fea0003c3ffff */
.L_x_484:
        /* <DEDUP_REMOVED lines=12> */
.L_x_1853:


//--------------------- .text._ZN7cutlass13device_kernelIN5flash19FlashAttnFwdCombineIN4cute5tupleIJNS3_1CILi16EEENS5_ILi64EEEEEELi4ELi256ELi1ELb0ELb0ENS_10bfloat16_tEfNS_4arch4Sm80EEEEEvNT_6ParamsE --------------------------
	.section	.text._ZN7cutlass13device_kernelIN5flash19FlashAttnFwdCombineIN4cute5tupleIJNS3_1CILi16EEENS5_ILi64EEEEEELi4ELi256ELi1ELb0ELb0ENS_10bfloat16_tEfNS_4arch4Sm80EEEEEvNT_6ParamsE,"ax",@progbits
	.sectioninfo	@"SHI_REGISTERS=48"
	.align	128
.text._ZN7cutlass13device_kernelIN5flash19FlashAttnFwdCombineIN4cute5tupleIJNS3_1CILi16EEENS5_ILi64EEEEEELi4ELi256ELi1ELb0ELb0ENS_10bfloat16_tEfNS_4arch4Sm80EEEEEvNT_6ParamsE:
        .type           _ZN7cutlass13device_kernelIN5flash19FlashAttnFwdCombineIN4cute5tupleIJNS3_1CILi16EEENS5_ILi64EEEEEELi4ELi256ELi1ELb0ELb0ENS_10bfloat16_tEfNS_4arch4Sm80EEEEEvNT_6ParamsE,@function
        .size           _ZN7cutlass13device_kernelIN5flash19FlashAttnFwdCombineIN4cute5tupleIJNS3_1CILi16EEENS5_ILi64EEEEEELi4ELi256ELi1ELb0ELb0ENS_10bfloat16_tEfNS_4arch4Sm80EEEEEvNT_6ParamsE,(.L_x_1855 - _ZN7cutlass13device_kernelIN5flash19FlashAttnFwdCombineIN4cute5tupleIJNS3_1CILi16EEENS5_ILi64EEEEEELi4ELi256ELi1ELb0ELb0ENS_10bfloat16_tEfNS_4arch4Sm80EEEEEvNT_6ParamsE)
        .other          _ZN7cutlass13device_kernelIN5flash19FlashAttnFwdCombineIN4cute5tupleIJNS3_1CILi16EEENS5_ILi64EEEEEELi4ELi256ELi1ELb0ELb0ENS_10bfloat16_tEfNS_4arch4Sm80EEEEEvNT_6ParamsE,@"STO_CUDA_ENTRY STV_DEFAULT"
_ZN7cutlass13device_kernelIN5flash19FlashAttnFwdCombineIN4cute5tupleIJNS3_1CILi16EEENS5_ILi64EEEEEELi4ELi256ELi1ELb0ELb0ENS_10bfloat16_tEfNS_4arch4Sm80EEEEEvNT_6ParamsE:
        /* <DEDUP_REMOVED lines=58> */
.L_x_485:
        /* <DEDUP_REMOVED lines=49> */
.L_x_487:
[----:B------:R-:W-:Y:S05]  /*06b0*/  BSYNC B0 ;  /* 0x0000000000007941 */ /* 0x000fea0003800000 */
.L_x_486:
        /* <DEDUP_REMOVED lines=70> */
.L_x_497:
        /* <DEDUP_REMOVED lines=74> */
.L_x_490:
[----:B------:R-:W-:Y:S05]  /*0fc0*/  BSYNC B0 ;  /* 0x0000000000007941 */ /* 0x000fea0003800000 */
.L_x_489:
        /* <DEDUP_REMOVED lines=24> */
.L_x_495:
        /* <DEDUP_REMOVED lines=129> */
.L_x_494:
[----:B------:R-:W-:Y:S05]  /*1960*/  BSYNC B0 ;  /* 0x0000000000007941 */ /* 0x000fea0003800000 */
.L_x_493:
        /* <DEDUP_REMOVED lines=8> */
.L_x_496:
        /* <DEDUP_REMOVED lines=43> */
.L_x_492:
[----:B------:R-:W-:Y:S05]  /*1ca0*/  BSYNC B1 ;  /* 0x0000000000017941 */ /* 0x000fea0003800000 */
.L_x_491:
        /* <DEDUP_REMOVED lines=24> */
.L_x_488:
[----:B------:R-:W-:Y:S02]  /*1e30*/  MOV R0, 0x1e50 ;  /* 0x00001e5000007802 */ /* 0x000fe40000000f00 */
[----:B-1-3--:R-:W-:Y:S05]  /*1e40*/  CALL.REL.NOINC `($__internal_43_$__cuda_sm70_shflsync_bfly_p) ;  /* 0x0000001000007944 */ /* 0x00afea0003c00000 */
[----:B-12---:R-:W-:Y:S05]  /*1e50*/  BRA `(.L_x_497) ;  /* 0xffffecc000007947 */ /* 0x006fea000383ffff */
        .weak           $__internal_43_$__cuda_sm70_shflsync_bfly_p
        .type           $__internal_43_$__cuda_sm70_shflsync_bfly_p,@function
        .size           $__internal_43_$__cuda_sm70_shflsync_bfly_p,(.L_x_1855 - $__internal_43_$__cuda_sm70_shflsync_bfly_p)
$__internal_43_$__cuda_sm70_shflsync_bfly_p:
[----:B------:R-:W-:Y:S01]  /*1e60*/  HFMA2.MMA R9, -RZ, RZ, 0, 0 ;  /* 0x00000000ff097435 */ /* 0x000fe200000001ff */
[----:B------:R-:W-:Y:S01]  /*1e70*/  MOV R8, R0 ;  /* 0x0000000000087202 */ /* 0x000fe20000000f00 */
[----:B------:R1:W2:Y:S04]  /*1e80*/  SHFL.BFLY PT, R5, R7, 0x8, 0x1f ;  /* 0x0d001f0007057f89 */ /* 0x0002a800000e0000 */
[----:B------:R-:W-:Y:S05]  /*1e90*/  RET.REL.NODEC R8 `(_ZN7cutlass13device_kernelIN5flash19FlashAttnFwdCombineIN4cute5tupleIJNS3_1CILi16EEENS5_ILi64EEEEEELi4ELi256ELi1ELb0ELb0ENS_10bfloat16_tEfNS_4arch4Sm80EEEEEvNT_6ParamsE) ;  /* 0xffffe16008007950 */ /* 0x000fea0003c3ffff */
.L_x_498:
        /* <DEDUP_REMOVED lines=14> */
.L_x_1855:


//--------------------- .text._ZN7cutlass13device_kernelIN5flash19FlashAttnFwdCombineIN4cute5tupleIJNS3_1CILi16EEENS5_ILi64EEEEEELi8ELi256ELi1ELb0ELb1ENS_10bfloat16_tEfNS_4arch4Sm80EEEEEvNT_6ParamsE --------------------------
	.section	.text._ZN7cutlass13device_kernelIN5flash19FlashAttnFwdCombineIN4cute5tupleIJNS3_1CILi16EEENS5_ILi64EEEEEELi8ELi256ELi1ELb0ELb1ENS_10bfloat16_tEfNS_4arch4Sm80EEEEEvNT_6ParamsE,"ax",@progbits
	.sectioninfo	@"SHI_REGISTERS=55"
	.align	128
.text._ZN7cutlass13device_kernelIN5flash19FlashAttnFwdCombineIN4cute5tupleIJNS3_1CILi16EEENS5_ILi64EEEEEELi8ELi256ELi1ELb0ELb1ENS_10bfloat16_tEfNS_4arch4Sm80EEEEEvNT_6ParamsE:
        .type           _ZN7cutlass13device_kernelIN5flash19FlashAttnFwdCombineIN4cute5tupleIJNS3_1CILi16EEENS5_ILi64EEEEEELi8ELi256ELi1ELb0ELb1ENS_10bfloat16_tEfNS_4arch4Sm80EEEEEvNT_6ParamsE,@function
        .size           _ZN7cutlass13device_kernelIN5flash19FlashAttnFwdCombineIN4cute5tupleIJNS3_1CILi16EEENS5_ILi64EEEEEELi8ELi256ELi1ELb0ELb1ENS_10bfloat16_tEfNS_4arch4Sm80EEEEEvNT_6ParamsE,(.L_x_1857 - _ZN7cutlass13device_kernelIN5flash19FlashAttnFwdCombineIN4cute5tupleIJNS3_1CILi16EEENS5_ILi64EEEEEELi8ELi256ELi1ELb0ELb1ENS_10bfloat16_tEfNS_4arch4Sm80EEEEEvNT_6ParamsE)
        .other          _ZN7cutlass13device_kernelIN5flash19FlashAttnFwdCombineIN4cute5tupleIJNS3_1CILi16EEENS5_ILi64EEEEEELi8ELi256ELi1ELb0ELb1ENS_10bfloat16_tEfNS_4arch4Sm80EEEEEvNT_6ParamsE,@"STO_CUDA_ENTRY STV_DEFAULT"
_ZN7cutlass13device_kernelIN5flash19FlashAttnFwdCombineIN4cute5tupleIJNS3_1CILi16EEENS5_ILi64EEEEEELi8ELi256ELi1ELb0ELb1ENS_10bfloat16_tEfNS_4arch4Sm80EEEEEvNT_6ParamsE:
        /* <DEDUP_REMOVED lines=51> */
.L_x_499:
        /* <DEDUP_REMOVED lines=25> */
.L_x_500:
        /* <DEDUP_REMOVED lines=101> */
.L_x_502:
        /* <DEDUP_REMOVED lines=13> */
[----:B------:R-:W-:Y:S05]  /*0be0*/  CALL.REL.NOINC `($__internal_44_$__cuda_sm20_div_u64) ;  /* 0x0000337000007944 */ /* 0x000fea0003c00000 */
[----:B------:R-:W-:Y:S01]  /*0bf0*/  MOV R2, R3 ;  /* 0x0000000300027202 */ /* 0x000fe20000000f00 */
[----:B------:R-:W-:Y:S05]  /*0c00*/  BRA `(.L_x_504) ;  /* 0x0000012000007947 */ /* 0x000fea0003800000 */
.L_x_503:
        /* <DEDUP_REMOVED lines=18> */
.L_x_504:
[----:B------:R-:W-:Y:S02]  /*0d30*/  IADD3 R5, R6, -0x1, RZ ;  /* 0xffffffff06057810 */ /* 0x000fe40007ffe0ff */
[----:B------:R-:W-:-:S03]  /*0d40*/  MOV R8, R2 ;  /* 0x0000000200087202 */ /* 0x000fc60000000f00 */
.L_x_501:
        /* <DEDUP_REMOVED lines=290> */
.L_x_506:
[----:B------:R-:W-:Y:S05]  /*1f70*/  BSYNC B0 ;  /* 0x0000000000007941 */ /* 0x000fea0003800000 */
.L_x_505:
        /* <DEDUP_REMOVED lines=95> */
.L_x_516:
        /* <DEDUP_REMOVED lines=187> */
.L_x_509:
[----:B------:R-:W-:Y:S05]  /*3120*/  BSYNC B0 ;  /* 0x0000000000007941 */ /* 0x000fea0003800000 */
.L_x_508:
        /* <DEDUP_REMOVED lines=24> */
.L_x_514:
        /* <DEDUP_REMOVED lines=129> */
.L_x_513:
[----:B------:R-:W-:Y:S05]  /*3ac0*/  BSYNC B0 ;  /* 0x0000000000007941 */ /* 0x000fea0003800000 */
.L_x_512:
[----:B------:R-:W-:-:S13]  /*3ad0*/  ISETP.NE.AND P0, PT, R36, RZ, PT ;  /* 0x000000ff2400720c */ /* 0x000fda0003f05270 */
[----:B------:R-:W-:Y:S05]  /*3ae0*/  @!P0 BRA `(.L_x_511) ;  /* 0x000002f000008947 */ /* 0x000fea0003800000 */
[----:B------:R-:W-:Y:S01]  /*3af0*/  IADD3 R0, R42, 0x3, RZ ;  /* 0x000000032a007810 */ /* 0x000fe20007ffe0ff */
[----:B------:R-:W-:Y:S02]  /*3b00*/  IMAD.MOV.U32 R15, RZ, RZ, 0x3 ;  /* 0x00000003ff0f7424 */ /* 0x000fe400078e00ff */
[----:B-1----:R-:W-:Y:S01]  /*3b10*/  IMAD.MOV.U32 R7, RZ, RZ, RZ ;  /* 0x000000ffff077224 */ /* 0x002fe200078e00ff */
[----:B------:R-:W-:Y:S02]  /*3b20*/  SHF.R.S32.HI R6, RZ, 0x1f, R0 ;  /* 0x0000001fff067819 */ /* 0x000fe40000011400 */
.L_x_515:
        /* <DEDUP_REMOVED lines=43> */
.L_x_511:
[----:B------:R-:W-:Y:S05]  /*3de0*/  BSYNC B1 ;  /* 0x0000000000017941 */ /* 0x000fea0003800000 */
.L_x_510:
        /* <DEDUP_REMOVED lines=20> */
.L_x_507:
[----:B------:R-:W-:Y:S02]  /*3f30*/  MOV R0, 0x3f50 ;  /* 0x00003f5000007802 */ /* 0x000fe40000000f00 */
[----:B------:R-:W-:Y:S05]  /*3f40*/  CALL.REL.NOINC `($__internal_45_$__cuda_sm70_shflsync_bfly_p) ;  /* 0x000003e000007944 */ /* 0x000fea0003c00000 */
[----:B-12---:R-:W-:Y:S05]  /*3f50*/  BRA `(.L_x_516) ;  /* 0xffffe61000007947 */ /* 0x006fea000383ffff */
        .weak           $__internal_44_$__cuda_sm20_div_u64
        .type           $__internal_44_$__cuda_sm20_div_u64,@function
        .size           $__internal_44_$__cuda_sm20_div_u64,($__internal_45_$__cuda_sm70_shflsync_bfly_p - $__internal_44_$__cuda_sm20_div_u64)
$__internal_44_$__cuda_sm20_div_u64:
        /* <DEDUP_REMOVED lines=60> */
[----:B------:R-:W-:Y:S06]  /*4320*/  RET.REL.NODEC R4 `(_ZN7cutlass13device_kernelIN5flash19FlashAttnFwdCombineIN4cute5tupleIJNS3_1CILi16EEENS5_ILi64EEEEEELi8ELi256ELi1ELb0ELb1ENS_10bfloat16_tEfNS_4arch4Sm80EEEEEvNT_6ParamsE) ;  /* 0xffffbcd004007950 */ /* 0x000fec0003c3ffff */
        .weak           $__internal_45_$__cuda_sm70_shflsync_bfly_p
        .type           $__internal_45_$__cuda_sm70_shflsync_bfly_p,@function
        .size           $__internal_45_$__cuda_sm70_shflsync_bfly_p,(.L_x_1857 - $__internal_45_$__cuda_sm70_shflsync_bfly_p)
$__internal_45_$__cuda_sm70_shflsync_bfly_p:
[----:B------:R-:W-:Y:S01]  /*4330*/  HFMA2.MMA R11, -RZ, RZ, 0, 0 ;  /* 0x00000000ff0b7435 */ /* 0x000fe200000001ff */
[----:B------:R-:W-:Y:S01]  /*4340*/  MOV R10, R0 ;  /* 0x00000000000a7202 */ /* 0x000fe20000000f00 */
[----:B------:R1:W2:Y:S04]  /*4350*/  SHFL.BFLY PT, R6, R7, 0x8, 0x1f ;  /* 0x0d001f0007067f89 */ /* 0x0002a800000e0000 */
[----:B------:R-:W-:Y:S05]  /*4360*/  RET.REL.NODEC R10 `(_ZN7cutlass13device_kernelIN5flash19FlashAttnFwdCombineIN4cute5tupleIJNS3_1CILi16EEENS5_ILi64EEEEEELi8ELi256ELi1ELb0ELb1ENS_10bfloat16_tEfNS_4arch4Sm80EEEEEvNT_6ParamsE) ;  /* 0xffffbc900a007950 */ /* 0x000fea0003c3ffff */
.L_x_517:
        /* <DEDUP_REMOVED lines=9> */
.L_x_1857:


//--------------------- .text._ZN7cutlass13device_kernelIN5flash19FlashAttnFwdCombineIN4cute5tupleIJNS3_1CILi16EEENS5_ILi64EEEEEELi7ELi256ELi1ELb0ELb1ENS_10bfloat16_tEfNS_4arch4Sm80EEEEEvNT_6ParamsE --------------------------
	.section	.text._ZN7cutlass13device_kernelIN5flash19FlashAttnFwdCombineIN4cute5tupleIJNS3_1CILi16EEENS5_ILi64EEEEEELi7ELi256ELi1ELb0ELb1ENS_10bfloat16_tEfNS_4arch4Sm80EEEEEvNT_6ParamsE,"ax",@progbits
	.sectioninfo	@"SHI_REGISTERS=48"
	.align	128
.text._ZN7cutlass13device_kernelIN5flash19FlashAttnFwdCombineIN4cute5tupleIJNS3_1CILi16EEENS5_ILi64EEEEEELi7ELi256ELi1ELb0ELb1ENS_10bfloat16_tEfNS_4arch4Sm80EEEEEvNT_6ParamsE:
        .type           _ZN7cutlass13device_kernelIN5flash19FlashAttnFwdCombineIN4cute5tupleIJNS3_1CILi16EEENS5_ILi64EEEEEELi7ELi256ELi1ELb0ELb1ENS_10bfloat16_tEfNS_4arch4Sm80EEEEEvNT_6ParamsE,@function
        .size           _ZN7cutlass13device_kernelIN5flash19FlashAttnFwdCombineIN4cute5tupleIJNS3_1CILi16EEENS5_ILi64EEEEEELi7ELi256ELi1ELb0ELb1ENS_10bfloat16_tEfNS_4arch4Sm80EEEEEvNT_6ParamsE,(.L_x_1860 - _ZN7cutlass13device_kernelIN5flash19FlashAttnFwdCombineIN4cute5tupleIJNS3_1CILi16EEENS5_ILi64EEEEEELi7ELi256ELi1ELb0ELb1ENS_10bfloat16_tEfNS_4arch4Sm80EEEEEvNT_6ParamsE)
        .other          _ZN7cutlass13device_kernelIN5flash19FlashAttnFwdCombineIN4cute5tupleIJNS3_1CILi16EEENS5_ILi64EEEEEELi7ELi256ELi1ELb0ELb1ENS_10bfloat16_tEfNS_4arch4Sm80EEEEEvNT_6ParamsE,@"STO_CUDA_ENTRY STV_DEFAULT"
_ZN7cutlass13device_kernelIN5flash19FlashAttnFwdCombineIN4cute5tupleIJNS3_1CILi16EEENS5_ILi64EEEEEELi7ELi256ELi1ELb0ELb1ENS_10bfloat16_tEfNS_4arch4Sm80EEEEEvNT_6ParamsE:
        /* <DEDUP_REMOVED lines=51> */
.L_x_518:
        /* <DEDUP_REMOVED lines=25> */
.L_x_519:
        /* <DEDUP_REMOVED lines=101> */
.L_x_521:
        /* <DEDUP_REMOVED lines=13> */
[----:B------:R-:W-:Y:S05]  /*0be0*/  CALL.REL.NOINC `($__internal_46_$__cuda_sm20_div_u64) ;  /* 0x000025f000007944 */ /* 0x000fea0003c00000 */
[----:B------:R-:W-:Y:S01]  /*0bf0*/  MOV R2, R3 ;  /* 0x0000000300027202 */ /* 0x000fe20000000f00 */
[----:B------:R-:W-:Y:S05]  /*0c00*/  BRA `(.L_x_523) ;  /* 0x0000012000007947 */ /* 0x000fea0003800000 */
.L_x_522:
        /* <DEDUP_REMOVED lines=18> */
.L_x_523:
[----:B------:R-:W-:Y:S02]  /*0d30*/  IADD3 R5, R6, -0x1, RZ ;  /* 0xffffffff06057810 */ /* 0x000fe40007ffe0ff */
[----:B------:R-:W-:-:S03]  /*0d40*/  MOV R8, R2 ;  /* 0x0000000200087202 */ /* 0x000fc60000000f00 */
.L_x_520:
        /* <DEDUP_REMOVED lines=154> */
.L_x_525:
[----:B------:R-:W-:Y:S05]  /*16f0*/  BSYNC B0 ;  /* 0x0000000000007941 */ /* 0x000fea0003800000 */
.L_x_524:
        /* <DEDUP_REMOVED lines=79> */
.L_x_535:
        /* <DEDUP_REMOVED lines=123> */
.L_x_528:
[----:B------:R-:W-:Y:S05]  /*23a0*/  BSYNC B0 ;  /* 0x0000000000007941 */ /* 0x000fea0003800000 */
.L_x_527:
        /* <DEDUP_REMOVED lines=24> */
.L_x_533:
        /* <DEDUP_REMOVED lines=129> */
.L_x_532:
[----:B------:R-:W-:Y:S05]  /*2d40*/  BSYNC B0 ;  /* 0x0000000000007941 */ /* 0x000fea0003800000 */
.L_x_531:
[----:B------:R-:W-:-:S13]  /*2d50*/  ISETP.NE.AND P0, PT, R36, RZ, PT ;  /* 0x000000ff2400720c */ /* 0x000fda0003f05270 */
[----:B------:R-:W-:Y:S05]  /*2d60*/  @!P0 BRA `(.L_x_530) ;  /* 0x000002f000008947 */ /* 0x000fea0003800000 */
[----:B------:R-:W-:Y:S01]  /*2d70*/  IADD3 R0, R42, 0x3, RZ ;  /* 0x000000032a007810 */ /* 0x000fe20007ffe0ff */
[----:B------:R-:W-:Y:S02]  /*2d80*/  IMAD.MOV.U32 R15, RZ, RZ, 0x3 ;  /* 0x00000003ff0f7424 */ /* 0x000fe400078e00ff */
[----:B-1----:R-:W-:Y:S01]  /*2d90*/  IMAD.MOV.U32 R7, RZ, RZ, RZ ;  /* 0x000000ffff077224 */ /* 0x002fe200078e00ff */
[----:B------:R-:W-:Y:S02]  /*2da0*/  SHF.R.S32.HI R6, RZ, 0x1f, R0 ;  /* 0x0000001fff067819 */ /* 0x000fe40000011400 */
.L_x_534:
        /* <DEDUP_REMOVED lines=43> */
.L_x_530:
[----:B------:R-:W-:Y:S05]  /*3060*/  BSYNC B1 ;  /* 0x0000000000017941 */ /* 0x000fea0003800000 */
.L_x_529:
        /* <DEDUP_REMOVED lines=20> */
.L_x_526:
[----:B------:R-:W-:Y:S02]  /*31b0*/  MOV R0, 0x31d0 ;  /* 0x000031d000007802 */ /* 0x000fe40000000f00 */
[----:B------:R-:W-:Y:S05]  /*31c0*/  CALL.REL.NOINC `($__internal_47_$__cuda_sm70_shflsync_bfly_p) ;  /* 0x000003e000007944 */ /* 0x000fea0003c00000 */
[----:B-12---:R-:W-:Y:S05]  /*31d0*/  BRA `(.L_x_535) ;  /* 0xffffea1000007947 */ /* 0x006fea000383ffff */
        .weak           $__internal_46_$__cuda_sm20_div_u64
        .type           $__internal_46_$__cuda_sm20_div_u64,@function
        .size           $__internal_46_$__cuda_sm20_div_u64,($__internal_47_$__cuda_sm70_shflsync_bfly_p - $__internal_46_$__cuda_sm20_div_u64)
$__internal_46_$__cuda_sm20_div_u64:
        /* <DEDUP_REMOVED lines=60> */
[----:B------:R-:W-:Y:S06]  /*35a0*/  RET.REL.NODEC R4 `(_ZN7cutlass13device_kernelIN5flash19FlashAttnFwdCombineIN4cute5tupleIJNS3_1CILi16EEENS5_ILi64EEEEEELi7ELi256ELi1ELb0ELb1ENS_10bfloat16_tEfNS_4arch4Sm80EEEEEvNT_6ParamsE) ;  /* 0xffffca5004007950 */ /* 0x000fec0003c3ffff */
        .weak           $__internal_47_$__cuda_sm70_shflsync_bfly_p
        .type           $__internal_47_$__cuda_sm70_shflsync_bfly_p,@function
        .size           $__internal_47_$__cuda_sm70_shflsync_bfly_p,(.L_x_1860 - $__internal_47_$__cuda_sm70_shflsync_bfly_p)
$__internal_47_$__cuda_sm70_shflsync_bfly_p:
[----:B------:R-:W-:Y:S01]  /*35b0*/  HFMA2.MMA R11, -RZ, RZ, 0, 0 ;  /* 0x00000000ff0b7435 */ /* 0x000fe200000001ff */
[----:B------:R-:W-:Y:S01]  /*35c0*/  MOV R10, R0 ;  /* 0x00000000000a7202 */ /* 0x000fe20000000f00 */
[----:B------:R1:W2:Y:S04]  /*35d0*/  SHFL.BFLY PT, R6, R7, 0x8, 0x1f ;  /* 0x0d001f0007067f89 */ /* 0x0002a800000e0000 */
[----:B------:R-:W-:Y:S05]  /*35e0*/  RET.REL.NODEC R10 `(_ZN7cutlass13device_kernelIN5flash19FlashAttnFwdCombineIN4cute5tupleIJNS3_1CILi16EEENS5_ILi64EEEEEELi7ELi256ELi1ELb0ELb1ENS_10bfloat16_tEfNS_4arch4Sm80EEEEEvNT_6ParamsE) ;  /* 0xffffca100a007950 */ /* 0x000fea0003c3ffff */
.L_x_536:
        /* <DEDUP_REMOVED lines=9> */
.L_x_1860:


//--------------------- .text._ZN7cutlass13device_kernelIN5flash19FlashAttnFwdCombineIN4cute5tupleIJNS3_1CILi16EEENS5_ILi64EEEEEELi6ELi256ELi1ELb0ELb1ENS_10bfloat16_tEfNS_4arch4Sm80EEEEEvNT_6ParamsE --------------------------
	.section	.text._ZN7cutlass13device_kernelIN5flash19FlashAttnFwdCombineIN4cute5tupleIJNS3_1CILi16EEENS5_ILi64EEEEEELi6ELi256ELi1ELb0ELb1ENS_10bfloat16_tEfNS_4arch4Sm80EEEEEvNT_6ParamsE,"ax",@progbits
	.sectioninfo	@"SHI_REGISTERS=42"
	.align	128
.text._ZN7cutlass13device_kernelIN5flash19FlashAttnFwdCombineIN4cute5tupleIJNS3_1CILi16EEENS5_ILi64EEEEEELi6ELi256ELi1ELb0ELb1ENS_10bfloat16_tEfNS_4arch4Sm80EEEEEvNT_6ParamsE:
        .type           _ZN7cutlass13device_kernelIN5flash19FlashAttnFwdCombineIN4cute5tupleIJNS3_1CILi16EEENS5_ILi64EEEEEELi6ELi256ELi1ELb0ELb1ENS_10bfloat16_tEfNS_4arch4Sm80EEEEEvNT_6ParamsE,@function
        .size           _ZN7cutlass13device_kernelIN5flash19FlashAttnFwdCombineIN4cute5tupleIJNS3_1CILi16EEENS5_ILi64EEEEEELi6ELi256ELi1ELb0ELb1ENS_10bfloat16_tEfNS_4arch4Sm80EEEEEvNT_6ParamsE,(.L_x_1863 - _ZN7cutlass13device_kernelIN5flash19FlashAttnFwdCombineIN4cute5tupleIJNS3_1CILi16EEENS5_ILi64EEEEEELi6ELi256ELi1ELb0ELb1ENS_10bfloat16_tEfNS_4arch4Sm80EEEEEvNT_6ParamsE)
        .other          _ZN7cutlass13device_kernelIN5flash19FlashAttnFwdCombineIN4cute5tupleIJNS3_1CILi16EEENS5_ILi64EEEEEELi6ELi256ELi1ELb0ELb1ENS_10bfloat16_tEfNS_4arch4Sm80EEEEEvNT_6ParamsE,@"STO_CUDA_ENTRY STV_DEFAULT"
_ZN7cutlass13device_kernelIN5flash19FlashAttnFwdCombineIN4cute5tupleIJNS3_1CILi16EEENS5_ILi64EEEEEELi6ELi256ELi1ELb0ELb1ENS_10bfloat16_tEfNS_4arch4Sm80EEEEEvNT_6ParamsE:
        /* <DEDUP_REMOVED lines=51> */
.L_x_537:
        /* <DEDUP_REMOVED lines=25> */
.L_x_538:
        /* <DEDUP_REMOVED lines=101> */
.L_x_540:
        /* <DEDUP_REMOVED lines=14> */
[----:B------:R-:W-:Y:S05]  /*0bf0*/  CALL.REL.NOINC `($__internal_48_$__cuda_sm20_div_u64) ;  /* 0x00001fc000007944 */ /* 0x000fea0003c00000 */
[----:B------:R-:W-:Y:S05]  /*0c00*/  BRA `(.L_x_542) ;  /* 0x0000013000007947 */ /* 0x000fea0003800000 */
.L_x_541:
        /* <DEDUP_REMOVED lines=19> */
.L_x_542:
[----:B------:R-:W-:Y:S02]  /*0d40*/  IADD3 R3, R7, -0x1, RZ ;  /* 0xffffffff07037810 */ /* 0x000fe40007ffe0ff */
[----:B------:R-:W-:-:S03]  /*0d50*/  MOV R5, R0 ;  /* 0x0000000000057202 */ /* 0x000fc60000000f00 */
.L_x_539:
        /* <DEDUP_REMOVED lines=92> */
.L_x_544:
[----:B------:R-:W-:Y:S05]  /*1320*/  BSYNC B0 ;  /* 0x0000000000007941 */ /* 0x000fea0003800000 */
.L_x_543:
        /* <DEDUP_REMOVED lines=72> */
.L_x_554:
        /* <DEDUP_REMOVED lines=91> */
.L_x_547:
[----:B------:R-:W-:Y:S05]  /*1d60*/  BSYNC B0 ;  /* 0x0000000000007941 */ /* 0x000fea0003800000 */
.L_x_546:
        /* <DEDUP_REMOVED lines=24> */
.L_x_552:
        /* <DEDUP_REMOVED lines=129> */
.L_x_551:
[----:B------:R-:W-:Y:S05]  /*2700*/  BSYNC B0 ;  /* 0x0000000000007941 */ /* 0x000fea0003800000 */
.L_x_550:
        /* <DEDUP_REMOVED lines=8> */
.L_x_553:
        /* <DEDUP_REMOVED lines=43> */
.L_x_549:
[----:B------:R-:W-:Y:S05]  /*2a40*/  BSYNC B1 ;  /* 0x0000000000017941 */ /* 0x000fea0003800000 */
.L_x_548:
        /* <DEDUP_REMOVED lines=20> */
.L_x_545:
[----:B-1----:R-:W-:Y:S02]  /*2b90*/  MOV R0, 0x2bb0 ;  /* 0x00002bb000007802 */ /* 0x002fe40000000f00 */
[----:B------:R-:W-:Y:S05]  /*2ba0*/  CALL.REL.NOINC `($__internal_49_$__cuda_sm70_shflsync_bfly_p) ;  /* 0x000003e000007944 */ /* 0x000fea0003c00000 */
[----:B-12---:R-:W-:Y:S05]  /*2bb0*/  BRA `(.L_x_554) ;  /* 0xffffebf000007947 */ /* 0x006fea000383ffff */
        .weak           $__internal_48_$__cuda_sm20_div_u64
        .type           $__internal_48_$__cuda_sm20_div_u64,@function
        .size           $__internal_48_$__cuda_sm20_div_u64,($__internal_49_$__cuda_sm70_shflsync_bfly_p - $__internal_48_$__cuda_sm20_div_u64)
$__internal_48_$__cuda_sm20_div_u64:
        /* <DEDUP_REMOVED lines=60> */
[----:B------:R-:W-:Y:S06]  /*2f80*/  RET.REL.NODEC R2 `(_ZN7cutlass13device_kernelIN5flash19FlashAttnFwdCombineIN4cute5tupleIJNS3_1CILi16EEENS5_ILi64EEEEEELi6ELi256ELi1ELb0ELb1ENS_10bfloat16_tEfNS_4arch4Sm80EEEEEvNT_6ParamsE) ;  /* 0xffffd07002007950 */ /* 0x000fec0003c3ffff */
        .weak           $__internal_49_$__cuda_sm70_shflsync_bfly_p
        .type           $__internal_49_$__cuda_sm70_shflsync_bfly_p,@function
        .size           $__internal_49_$__cuda_sm70_shflsync_bfly_p,(.L_x_1863 - $__internal_49_$__cuda_sm70_shflsync_bfly_p)
$__internal_49_$__cuda_sm70_shflsync_bfly_p:
[----:B------:R-:W-:Y:S01]  /*2f90*/  HFMA2.MMA R11, -RZ, RZ, 0, 0 ;  /* 0x00000000ff0b7435 */ /* 0x000fe200000001ff */
[----:B------:R-:W-:Y:S01]  /*2fa0*/  MOV R10, R0 ;  /* 0x00000000000a7202 */ /* 0x000fe20000000f00 */
[----:B------:R1:W2:Y:S04]  /*2fb0*/  SHFL.BFLY PT, R6, R7, 0x8, 0x1f ;  /* 0x0d001f0007067f89 */ /* 0x0002a800000e0000 */
[----:B------:R-:W-:Y:S05]  /*2fc0*/  RET.REL.NODEC R10 `(_ZN7cutlass13device_kernelIN5flash19FlashAttnFwdCombineIN4cute5tupleIJNS3_1CILi16EEENS5_ILi64EEEEEELi6ELi256ELi1ELb0ELb1ENS_10bfloat16_tEfNS_4arch4Sm80EEEEEvNT_6ParamsE) ;  /* 0xffffd0300a007950 */ /* 0x000fea0003c3ffff */
.L_x_555:
        /* <DEDUP_REMOVED lines=11> */
.L_x_1863:


//--------------------- .text._ZN7cutlass13device_kernelIN5flash19FlashAttnFwdCombineIN4cute5tupleIJNS3_1CILi16EEENS5_ILi64EEEEEELi5ELi256ELi1ELb0ELb1ENS_10bfloat16_tEfNS_4arch4Sm80EEEEEvNT_6ParamsE --------------------------
	.section	.text._ZN7cutlass13device_kernelIN5flash19FlashAttnFwdCombineIN4cute5tupleIJNS3_1CILi16EEENS5_ILi64EEEEEELi5ELi256ELi1ELb0ELb1ENS_10bfloat16_tEfNS_4arch4Sm80EEEEEvNT_6ParamsE,"ax",@progbits
	.sectioninfo	@"SHI_REGISTERS=42"
	.align	128
.text._ZN7cutlass13device_kernelIN5flash19FlashAttnFwdCombineIN4cute5tupleIJNS3_1CILi16EEENS5_ILi64EEEEEELi5ELi256ELi1ELb0ELb1ENS_10bfloat16_tEfNS_4arch4Sm80EEEEEvNT_6ParamsE:
        .type           _ZN7cutlass13device_kernelIN5flash19FlashAttnFwdCombineIN4cute5tupleIJNS3_1CILi16EEENS5_ILi64EEEEEELi5ELi256ELi1ELb0ELb1ENS_10bfloat16_tEfNS_4arch4Sm80EEEEEvNT_6ParamsE,@function
        .size           _ZN7cutlass13device_kernelIN5flash19FlashAttnFwdCombineIN4cute5tupleIJNS3_1CILi16EEENS5_ILi64EEEEEELi5ELi256ELi1ELb0ELb1ENS_10bfloat16_tEfNS_4arch4Sm80EEEEEvNT_6ParamsE,(.L_x_1866 - _ZN7cutlass13device_kernelIN5flash19FlashAttnFwdCombineIN4cute5tupleIJNS3_1CILi16EEENS5_ILi64EEEEEELi5ELi256ELi1ELb0ELb1ENS_10bfloat16_tEfNS_4arch4Sm80EEEEEvNT_6ParamsE)
        .other          _ZN7cutlass13device_kernelIN5flash19FlashAttnFwdCombineIN4cute5tupleIJNS3_1CILi16EEENS5_ILi64EEEEEELi5ELi256ELi1ELb0ELb1ENS_10bfloat16_tEfNS_4arch4Sm80EEEEEvNT_6ParamsE,@"STO_CUDA_ENTRY STV_DEFAULT"
_ZN7cutlass13device_kernelIN5flash19FlashAttnFwdCombineIN4cute5tupleIJNS3_1CILi16EEENS5_ILi64EEEEEELi5ELi256ELi1ELb0ELb1ENS_10bfloat16_tEfNS_4arch4Sm80EEEEEvNT_6ParamsE:
        /* <DEDUP_REMOVED lines=51> */
.L_x_556:
        /* <DEDUP_REMOVED lines=25> */
.L_x_557:
        /* <DEDUP_REMOVED lines=101> */
.L_x_559:
        /* <DEDUP_REMOVED lines=14> */
[----:B------:R-:W-:Y:S05]  /*0bf0*/  CALL.REL.NOINC `($__internal_50_$__cuda_sm20_div_u64) ;  /* 0x00001c8000007944 */ /* 0x000fea0003c00000 */
[----:B------:R-:W-:Y:S05]  /*0c00*/  BRA `(.L_x_561) ;  /* 0x0000013000007947 */ /* 0x000fea0003800000 */
.L_x_560:
        /* <DEDUP_REMOVED lines=19> */
.L_x_561:
[----:B------:R-:W-:Y:S02]  /*0d40*/  IADD3 R3, R7, -0x1, RZ ;  /* 0xffffffff07037810 */ /* 0x000fe40007ffe0ff */
[----:B------:R-:W-:-:S03]  /*0d50*/  MOV R5, R0 ;  /* 0x0000000000057202 */ /* 0x000fc60000000f00 */
.L_x_558:
        /* <DEDUP_REMOVED lines=60> */
.L_x_563:
[----:B------:R-:W-:Y:S05]  /*1120*/  BSYNC B0 ;  /* 0x0000000000007941 */ /* 0x000fea0003800000 */
.L_x_562:
        /* <DEDUP_REMOVED lines=68> */
.L_x_573:
        /* <DEDUP_REMOVED lines=75> */
.L_x_566:
[----:B------:R-:W-:Y:S05]  /*1a20*/  BSYNC B0 ;  /* 0x0000000000007941 */ /* 0x000fea0003800000 */
.L_x_565:
        /* <DEDUP_REMOVED lines=24> */
.L_x_571:
        /* <DEDUP_REMOVED lines=129> */
.L_x_570:
[----:B------:R-:W-:Y:S05]  /*23c0*/  BSYNC B0 ;  /* 0x0000000000007941 */ /* 0x000fea0003800000 */
.L_x_569:
        /* <DEDUP_REMOVED lines=8> */
.L_x_572:
        /* <DEDUP_REMOVED lines=43> */
.L_x_568:
[----:B------:R-:W-:Y:S05]  /*2700*/  BSYNC B1 ;  /* 0x0000000000017941 */ /* 0x000fea0003800000 */
.L_x_567:
        /* <DEDUP_REMOVED lines=20> */
.L_x_564:
[----:B--2---:R-:W-:Y:S02]  /*2850*/  MOV R0, 0x2870 ;  /* 0x0000287000007802 */ /* 0x004fe40000000f00 */
[----:B------:R-:W-:Y:S05]  /*2860*/  CALL.REL.NOINC `($__internal_51_$__cuda_sm70_shflsync_bfly_p) ;  /* 0x000003e000007944 */ /* 0x000fea0003c00000 */
[----:B-12---:R-:W-:Y:S05]  /*2870*/  BRA `(.L_x_573) ;  /* 0xffffecf000007947 */ /* 0x006fea000383ffff */
        .weak           $__internal_50_$__cuda_sm20_div_u64
        .type           $__internal_50_$__cuda_sm20_div_u64,@function
        .size           $__internal_50_$__cuda_sm20_div_u64,($__internal_51_$__cuda_sm70_shflsync_bfly_p - $__internal_50_$__cuda_sm20_div_u64)
$__internal_50_$__cuda_sm20_div_u64:
        /* <DEDUP_REMOVED lines=60> */
[----:B------:R-:W-:Y:S06]  /*2c40*/  RET.REL.NODEC R2 `(_ZN7cutlass13device_kernelIN5flash19FlashAttnFwdCombineIN4cute5tupleIJNS3_1CILi16EEENS5_ILi64EEEEEELi5ELi256ELi1ELb0ELb1ENS_10bfloat16_tEfNS_4arch4Sm80EEEEEvNT_6ParamsE) ;  /* 0xffffd3b002007950 */ /* 0x000fec0003c3ffff */
        .weak           $__internal_51_$__cuda_sm70_shflsync_bfly_p
        .type           $__internal_51_$__cuda_sm70_shflsync_bfly_p,@function
        .size           $__internal_51_$__cuda_sm70_shflsync_bfly_p,(.L_x_1866 - $__internal_51_$__cuda_sm70_shflsync_bfly_p)
$__internal_51_$__cuda_sm70_shflsync_bfly_p:
[----:B------:R-:W-:Y:S01]  /*2c50*/  HFMA2.MMA R23, -RZ, RZ, 0, 0 ;  /* 0x00000000ff177435 */ /* 0x000fe200000001ff */
[----:B------:R-:W-:Y:S01]  /*2c60*/  MOV R22, R0 ;  /* 0x0000000000167202 */ /* 0x000fe20000000f00 */
[----:B------:R1:W2:Y:S04]  /*2c70*/  SHFL.BFLY PT, R6, R7, 0x8, 0x1f ;  /* 0x0d001f0007067f89 */ /* 0x0002a800000e0000 */
[----:B------:R-:W-:Y:S05]  /*2c80*/  RET.REL.NODEC R22 `(_ZN7cutlass13device_kernelIN5flash19FlashAttnFwdCombineIN4cute5tupleIJNS3_1CILi16EEENS5_ILi64EEEEEELi5ELi256ELi1ELb0ELb1ENS_10bfloat16_tEfNS_4arch4Sm80EEEEEvNT_6ParamsE) ;  /* 0xffffd37016007950 */ /* 0x000fea0003c3ffff */
.L_x_574:
        /* <DEDUP_REMOVED lines=15> */
.L_x_1866:


//--------------------- .text._ZN7cutlass13device_kernelIN5flash19FlashAttnFwdCombineIN4cute5tupleIJNS3_1CILi16EEENS5_ILi64EEEEEELi4ELi256ELi1ELb0ELb1ENS_10bfloat16_tEfNS_4arch4Sm80EEEEEvNT_6ParamsE --------------------------
	.section	.text._ZN7cutlass13device_kernelIN5flash19FlashAttnFwdCombineIN4cute5tupleIJNS3_1CILi16EEENS5_ILi64EEEEEELi4ELi256ELi1ELb0ELb1ENS_10bfloat16_tEfNS_4arch4Sm80EEEEEvNT_6ParamsE,"ax",@progbits
	.sectioninfo	@"SHI_REGISTERS=42"
	.align	128
.text._ZN7cutlass13device_kernelIN5flash19FlashAttnFwdCombineIN4cute5tupleIJNS3_1CILi16EEENS5_ILi64EEEEEELi4ELi256ELi1ELb0ELb1ENS_10bfloat16_tEfNS_4arch4Sm80EEEEEvNT_6ParamsE:
        .type           _ZN7cutlass13device_kernelIN5flash19FlashAttnFwdCombineIN4cute5tupleIJNS3_1CILi16EEENS5_ILi64EEEEEELi4ELi256ELi1ELb0ELb1ENS_10bfloat16_tEfNS_4arch4Sm80EEEEEvNT_6ParamsE,@function
        .size           _ZN7cutlass13device_kernelIN5flash19FlashAttnFwdCombineIN4cute5tupleIJNS3_1CILi16EEENS5_ILi64EEEEEELi4ELi256ELi1ELb0ELb1ENS_10bfloat16_tEfNS_4arch4Sm80EEEEEvNT_6ParamsE,(.L_x_1869 - _ZN7cutlass13device_kernelIN5flash19FlashAttnFwdCombineIN4cute5tupleIJNS3_1CILi16EEENS5_ILi64EEEEEELi4ELi256ELi1ELb0ELb1ENS_10bfloat16_tEfNS_4arch4Sm80EEEEEvNT_6ParamsE)
        .other          _ZN7cutlass13device_kernelIN5flash19FlashAttnFwdCombineIN4cute5tupleIJNS3_1CILi16EEENS5_ILi64EEEEEELi4ELi256ELi1ELb0ELb1ENS_10bfloat16_tEfNS_4arch4Sm80EEEEEvNT_6ParamsE,@"STO_CUDA_ENTRY STV_DEFAULT"
_ZN7cutlass13device_kernelIN5flash19FlashAttnFwdCombineIN4cute5tupleIJNS3_1CILi16EEENS5_ILi64EEEEEELi4ELi256ELi1ELb0ELb1ENS_10bfloat16_tEfNS_4arch4Sm80EEEEEvNT_6ParamsE:
        /* <DEDUP_REMOVED lines=51> */
.L_x_575:
        /* <DEDUP_REMOVED lines=25> */
.L_x_576:
        /* <DEDUP_REMOVED lines=101> */
.L_x_578:
        /* <DEDUP_REMOVED lines=14> */
[----:B------:R-:W-:Y:S05]  /*0bf0*/  CALL.REL.NOINC `($__internal_52_$__cuda_sm20_div_u64) ;  /* 0x00001af000007944 */ /* 0x000fea0003c00000 */
[----:B------:R-:W-:Y:S05]  /*0c00*/  BRA `(.L_x_580) ;  /* 0x0000013000007947 */ /* 0x000fea0003800000 */
.L_x_579:
        /* <DEDUP_REMOVED lines=19> */
.L_x_580:
[----:B------:R-:W-:Y:S02]  /*0d40*/  IADD3 R3, R7, -0x1, RZ ;  /* 0xffffffff07037810 */ /* 0x000fe40007ffe0ff */
[----:B------:R-:W-:-:S03]  /*0d50*/  MOV R5, R0 ;  /* 0x0000000000057202 */ /* 0x000fc60000000f00 */
.L_x_577:
        /* <DEDUP_REMOVED lines=44> */
.L_x_582:
[----:B------:R-:W-:Y:S05]  /*1020*/  BSYNC B0 ;  /* 0x0000000000007941 */ /* 0x000fea0003800000 */
.L_x_581:
        /* <DEDUP_REMOVED lines=66> */
.L_x_592:
        /* <DEDUP_REMOVED lines=67> */
.L_x_585:
[----:B------:R-:W-:Y:S05]  /*1880*/  BSYNC B0 ;  /* 0x0000000000007941 */ /* 0x000fea0003800000 */
.L_x_584:
        /* <DEDUP_REMOVED lines=24> */
.L_x_590:
        /* <DEDUP_REMOVED lines=129> */
.L_x_589:
[----:B------:R-:W-:Y:S05]  /*2220*/  BSYNC B0 ;  /* 0x0000000000007941 */ /* 0x000fea0003800000 */
.L_x_588:
        /* <DEDUP_REMOVED lines=8> */
.L_x_591:
        /* <DEDUP_REMOVED lines=43> */
.L_x_587:
[----:B------:R-:W-:Y:S05]  /*2560*/  BSYNC B1 ;  /* 0x0000000000017941 */ /* 0x000fea0003800000 */
.L_x_586:
        /* <DEDUP_REMOVED lines=20> */
.L_x_583:
[----:B------:R-:W-:Y:S02]  /*26b0*/  MOV R0, 0x26d0 ;  /* 0x000026d000007802 */ /* 0x000fe40000000f00 */
[----:B-12---:R-:W-:Y:S05]  /*26c0*/  CALL.REL.NOINC `($__internal_53_$__cuda_sm70_shflsync_bfly_p) ;  /* 0x000003f000007944 */ /* 0x006fea0003c00000 */
[----:B--2---:R-:W-:Y:S01]  /*26d0*/  MOV R0, R7 ;  /* 0x0000000700007202 */ /* 0x004fe20000000f00 */
[----:B-1----:R-:W-:Y:S05]  /*26e0*/  BRA `(.L_x_592) ;  /* 0xffffed6000007947 */ /* 0x002fea000383ffff */
        .weak           $__internal_52_$__cuda_sm20_div_u64
        .type           $__internal_52_$__cuda_sm20_div_u64,@function
        .size           $__internal_52_$__cuda_sm20_div_u64,($__internal_53_$__cuda_sm70_shflsync_bfly_p - $__internal_52_$__cuda_sm20_div_u64)
$__internal_52_$__cuda_sm20_div_u64:
        /* <DEDUP_REMOVED lines=60> */
[----:B------:R-:W-:Y:S06]  /*2ab0*/  RET.REL.NODEC R2 `(_ZN7cutlass13device_kernelIN5flash19FlashAttnFwdCombineIN4cute5tupleIJNS3_1CILi16EEENS5_ILi64EEEEEELi4ELi256ELi1ELb0ELb1ENS_10bfloat16_tEfNS_4arch4Sm80EEEEEvNT_6ParamsE) ;  /* 0xffffd54002007950 */ /* 0x000fec0003c3ffff */
        .weak           $__internal_53_$__cuda_sm70_shflsync_bfly_p
        .type           $__internal_53_$__cuda_sm70_shflsync_bfly_p,@function
        .size           $__internal_53_$__cuda_sm70_shflsync_bfly_p,(.L_x_1869 - $__internal_53_$__cuda_sm70_shflsync_bfly_p)
$__internal_53_$__cuda_sm70_shflsync_bfly_p:
[----:B------:R-:W-:Y:S01]  /*2ac0*/  HFMA2.MMA R11, -RZ, RZ, 0, 0 ;  /* 0x00000000ff0b7435 */ /* 0x000fe200000001ff */
[----:B------:R-:W-:Y:S01]  /*2ad0*/  MOV R10, R0 ;  /* 0x00000000000a7202 */ /* 0x000fe20000000f00 */
[----:B------:R1:W2:Y:S04]  /*2ae0*/  SHFL.BFLY PT, R7, R6, 0x8, 0x1f ;  /* 0x0d001f0006077f89 */ /* 0x0002a800000e0000 */
[----:B------:R-:W-:Y:S05]  /*2af0*/  RET.REL.NODEC R10 `(_ZN7cutlass13device_kernelIN5flash19FlashAttnFwdCombineIN4cute5tupleIJNS3_1CILi16EEENS5_ILi64EEEEEELi4ELi256ELi1ELb0ELb1ENS_10bfloat16_tEfNS_4arch4Sm80EEEEEvNT_6ParamsE) ;  /* 0xffffd5000a007950 */ /* 0x000fea0003c3ffff */
.L_x_593:
        /* <DEDUP_REMOVED lines=16> */
.L_x_1869:


//--------------------- .text._ZN7cutlass13device_kernelIN5flash19FlashAttnFwdCombineIN4cute5tupleIJNS3_1CILi8EEENS5_ILi128EEEEEELi8ELi256ELi1ELb0ELb0ENS_6half_tEfNS_4arch4Sm90EEEEEvNT_6ParamsE --------------------------
	.section	.text._ZN7cutlass13device_kernelIN5flash19FlashAttnFwdCombineIN4cute5tupleIJNS3_1CILi8EEENS5_ILi128EEEEEELi8ELi256ELi1ELb0ELb0ENS_6half_tEfNS_4arch4Sm90EEEEEvNT_6ParamsE,"ax",@progbits
	.sectioninfo	@"SHI_REGISTERS=48"
	.align	128
.text._ZN7cutlass13device_kernelIN5flash19FlashAttnFwdCombineIN4cute5tupleIJNS3_1CILi8EEENS5_ILi128EEEEEELi8ELi256ELi1ELb0ELb0ENS_6half_tEfNS_4arch4Sm90EEEEEvNT_6ParamsE:
        .type           _ZN7cutlass13device_kernelIN5flash19FlashAttnFwdCombineIN4cute5tupleIJNS3_1CILi8EEENS5_ILi128EEEEEELi8ELi256ELi1ELb0ELb0ENS_6half_tEfNS_4arch4Sm90EEEEEvNT_6ParamsE,@function
        .size           _ZN7cutlass13device_kernelIN5flash19FlashAttnFwdCombineIN4cute5tupleIJNS3_1CILi8EEENS5_ILi128EEEEEELi8ELi256ELi1ELb0ELb0ENS_6half_tEfNS_4arch4Sm90EEEEEvNT_6ParamsE,(.L_x_1872 - _ZN7cutlass13device_kernelIN5flash19FlashAttnFwdCombineIN4cute5tupleIJNS3_1CILi8EEENS5_ILi128EEEEEELi8ELi256ELi1ELb0ELb0ENS_6half_tEfNS_4arch4Sm90EEEEEvNT_6ParamsE)
        .other          _ZN7cutlass13device_kernelIN5flash19FlashAttnFwdCombineIN4cute5tupleIJNS3_1CILi8EEENS5_ILi128EEEEEELi8ELi256ELi1ELb0ELb0ENS_6half_tEfNS_4arch4Sm90EEEEEvNT_6ParamsE,@"STO_CUDA_ENTRY STV_DEFAULT"
_ZN7cutlass13device_kernelIN5flash19FlashAttnFwdCombineIN4cute5tupleIJNS3_1CILi8EEENS5_ILi128EEEEEELi8ELi256ELi1ELb0ELb0ENS_6half_tEfNS_4arch4Sm90EEEEEvNT_6ParamsE:
        /* <DEDUP_REMOVED lines=58> */
.L_x_594:
        /* <DEDUP_REMOVED lines=183> */
.L_x_596:
[----:B------:R-:W-:Y:S05]  /*0f10*/  BSYNC B0 ;  /* 0x0000000000007941 */ /* 0x000fea0003800000 */
.L_x_595:
        /* <DEDUP_REMOVED lines=98> */
.L_x_606:
        /* <DEDUP_REMOVED lines=136> */
.L_x_599:
[----:B------:R-:W-:Y:S05]  /*1dc0*/  BSYNC B0 ;  /* 0x0000000000007941 */ /* 0x000fea0003800000 */
.L_x_598:
        /* <DEDUP_REMOVED lines=24> */
.L_x_604:
        /* <DEDUP_REMOVED lines=129> */
.L_x_603:
[----:B------:R-:W-:Y:S05]  /*2760*/  BSYNC B0 ;  /* 0x0000000000007941 */ /* 0x000fea0003800000 */
.L_x_602:
        /* <DEDUP_REMOVED lines=8> */
.L_x_605:
        /* <DEDUP_REMOVED lines=43> */
.L_x_601:
[----:B------:R-:W-:Y:S05]  /*2aa0*/  BSYNC B1 ;  /* 0x0000000000017941 */ /* 0x000fea0003800000 */
.L_x_600:
[----:B------:R-:W-:Y:S02]  /*2ab0*/  F2FP.PACK_AB R10, R10, R9 ;  /* 0x000000090a0a723e */ /* 0x000fe400000000ff */
[----:B------:R-:W-:Y:S01]  /*2ac0*/  F2FP.PACK_AB R11, R12, R11 ;  /* 0x0000000b0c0b723e */ /* 0x000fe200000000ff */
        /* <DEDUP_REMOVED lines=22> */
.L_x_597:
[----:B------:R-:W-:Y:S02]  /*2c30*/  MOV R6, 0x2c50 ;  /* 0x00002c5000067802 */ /* 0x000fe40000000f00 */
[----:B------:R-:W-:Y:S05]  /*2c40*/  CALL.REL.NOINC `($__internal_54_$__cuda_sm70_shflsync_bfly_p) ;  /* 0x0000001000007944 */ /* 0x000fea0003c00000 */
[----:B-12---:R-:W-:Y:S05]  /*2c50*/  BRA `(.L_x_606) ;  /* 0xffffe8e000007947 */ /* 0x006fea000383ffff */
        .weak           $__internal_54_$__cuda_sm70_shflsync_bfly_p
        .type           $__internal_54_$__cuda_sm70_shflsync_bfly_p,@function
        .size           $__internal_54_$__cuda_sm70_shflsync_bfly_p,(.L_x_1872 - $__internal_54_$__cuda_sm70_shflsync_bfly_p)
$__internal_54_$__cuda_sm70_shflsync_bfly_p:
[----:B------:R-:W-:Y:S01]  /*2c60*/  MOV R7, 0x0 ;  /* 0x0000000000077802 */ /* 0x000fe20000000f00 */
[----:B------:R1:W2:Y:S03]  /*2c70*/  SHFL.BFLY PT, R5, R0, 0x10, 0x1f ;  /* 0x0e001f0000057f89 */ /* 0x0002a600000e0000 */
[----:B------:R-:W-:Y:S05]  /*2c80*/  RET.REL.NODEC R6 `(_ZN7cutlass13device_kernelIN5flash19FlashAttnFwdCombineIN4cute5tupleIJNS3_1CILi8EEENS5_ILi128EEEEEELi8ELi256ELi1ELb0ELb0ENS_6half_tEfNS_4arch4Sm90EEEEEvNT_6ParamsE) ;  /* 0xffffd37006007950 */ /* 0x000fea0003c3ffff */
.L_x_607:
        /* <DEDUP_REMOVED lines=15> */
.L_x_1872:


//--------------------- .text._ZN7cutlass13device_kernelIN5flash19FlashAttnFwdCombineIN4cute5tupleIJNS3_1CILi8EEENS5_ILi128EEEEEELi7ELi256ELi1ELb0ELb0ENS_6half_tEfNS_4arch4Sm90EEEEEvNT_6ParamsE --------------------------
	.section	.text._ZN7cutlass13device_kernelIN5flash19FlashAttnFwdCombineIN4cute5tupleIJNS3_1CILi8EEENS5_ILi128EEEEEELi7ELi256ELi1ELb0ELb0ENS_6half_tEfNS_4arch4Sm90EEEEEvNT_6ParamsE,"ax",@progbits
	.sectioninfo	@"SHI_REGISTERS=48"
	.align	128
.text._ZN7cutlass13device_kernelIN5flash19FlashAttnFwdCombineIN4cute5tupleIJNS3_1CILi8EEENS5_ILi128EEEEEELi7ELi256ELi1ELb0ELb0ENS_6half_tEfNS_4arch4Sm90EEEEEvNT_6ParamsE:
        .type           _ZN7cutlass13device_kernelIN5flash19FlashAttnFwdCombineIN4cute5tupleIJNS3_1CILi8EEENS5_ILi128EEEEEELi7ELi256ELi1ELb0ELb0ENS_6half_tEfNS_4arch4Sm90EEEEEvNT_6ParamsE,@function
        .size           _ZN7cutlass13device_kernelIN5flash19FlashAttnFwdCombineIN4cute5tupleIJNS3_1CILi8EEENS5_ILi128EEEEEELi7ELi256ELi1ELb0ELb0ENS_6half_tEfNS_4arch4Sm90EEEEEvNT_6ParamsE,(.L_x_1874 - _ZN7cutlass13device_kernelIN5flash19FlashAttnFwdCombineIN4cute5tupleIJNS3_1CILi8EEENS5_ILi128EEEEEELi7ELi256ELi1ELb0ELb0ENS_6half_tEfNS_4arch4Sm90EEEEEvNT_6ParamsE)
        .other          _ZN7cutlass13device_kernelIN5flash19FlashAttnFwdCombineIN4cute5tupleIJNS3_1CILi8EEENS5_ILi128EEEEEELi7ELi256ELi1ELb0ELb0ENS_6half_tEfNS_4arch4Sm90EEEEEvNT_6ParamsE,@"STO_CUDA_ENTRY STV_DEFAULT"
_ZN7cutlass13device_kernelIN5flash19FlashAttnFwdCombineIN4cute5tupleIJNS3_1CILi8EEENS5_ILi128EEEEEELi7ELi256ELi1ELb0ELb0ENS_6half_tEfNS_4arch4Sm90EEEEEvNT_6ParamsE:
        /* <DEDUP_REMOVED lines=58> */
.L_x_608:
        /* <DEDUP_REMOVED lines=113> */
.L_x_610:
[----:B------:R-:W-:Y:S05]  /*0ab0*/  BSYNC B0 ;  /* 0x0000000000007941 */ /* 0x000fea0003800000 */
.L_x_609:
        /* <DEDUP_REMOVED lines=90> */
.L_x_620:
        /* <DEDUP_REMOVED lines=104> */
.L_x_613:
[----:B------:R-:W-:Y:S05]  /*16e0*/  BSYNC B0 ;  /* 0x0000000000007941 */ /* 0x000fea0003800000 */
.L_x_612:
        /* <DEDUP_REMOVED lines=24> */
.L_x_618:
        /* <DEDUP_REMOVED lines=129> */
.L_x_617:
[----:B------:R-:W-:Y:S05]  /*2080*/  BSYNC B0 ;  /* 0x0000000000007941 */ /* 0x000fea0003800000 */
.L_x_616:
        /* <DEDUP_REMOVED lines=8> */
.L_x_619:
        /* <DEDUP_REMOVED lines=43> */
.L_x_615:
[----:B------:R-:W-:Y:S05]  /*23c0*/  BSYNC B1 ;  /* 0x0000000000017941 */ /* 0x000fea0003800000 */
.L_x_614:
[----:B------:R-:W-:Y:S02]  /*23d0*/  F2FP.PACK_AB R10, R10, R9 ;  /* 0x000000090a0a723e */ /* 0x000fe400000000ff */
[----:B------:R-:W-:Y:S01]  /*23e0*/  F2FP.PACK_AB R11, R12, R11 ;  /* 0x0000000b0c0b723e */ /* 0x000fe200000000ff */
        /* <DEDUP_REMOVED lines=22> */
.L_x_611:
[----:B------:R-:W-:Y:S02]  /*2550*/  MOV R6, 0x2570 ;  /* 0x0000257000067802 */ /* 0x000fe40000000f00 */
[----:B------:R-:W-:Y:S05]  /*2560*/  CALL.REL.NOINC `($__internal_55_$__cuda_sm70_shflsync_bfly_p) ;  /* 0x0000001000007944 */ /* 0x000fea0003c00000 */
[----:B-12---:R-:W-:Y:S05]  /*2570*/  BRA `(.L_x_620) ;  /* 0xffffeae000007947 */ /* 0x006fea000383ffff */
        .weak           $__internal_55_$__cuda_sm70_shflsync_bfly_p
        .type           $__internal_55_$__cuda_sm70_shflsync_bfly_p,@function
        .size           $__internal_55_$__cuda_sm70_shflsync_bfly_p,(.L_x_1874 - $__internal_55_$__cuda_sm70_shflsync_bfly_p)
$__internal_55_$__cuda_sm70_shflsync_bfly_p:
[----:B------:R-:W-:Y:S01]  /*2580*/  MOV R7, 0x0 ;  /* 0x0000000000077802 */ /* 0x000fe20000000f00 */
[----:B------:R1:W2:Y:S03]  /*2590*/  SHFL.BFLY PT, R5, R0, 0x10, 0x1f ;  /* 0x0e001f0000057f89 */ /* 0x0002a600000e0000 */
[----:B------:R-:W-:Y:S05]  /*25a0*/  RET.REL.NODEC R6 `(_ZN7cutlass13device_kernelIN5flash19FlashAttnFwdCombineIN4cute5tupleIJNS3_1CILi8EEENS5_ILi128EEEEEELi7ELi256ELi1ELb0ELb0ENS_6half_tEfNS_4arch4Sm90EEEEEvNT_6ParamsE) ;  /* 0xffffda5006007950 */ /* 0x000fea0003c3ffff */
.L_x_621:
        /* <DEDUP_REMOVED lines=13> */
.L_x_1874:


//--------------------- .text._ZN7cutlass13device_kernelIN5flash19FlashAttnFwdCombineIN4cute5tupleIJNS3_1CILi8EEENS5_ILi128EEEEEELi6ELi256ELi1ELb0ELb0ENS_6half_tEfNS_4arch4Sm90EEEEEvNT_6ParamsE --------------------------
	.section	.text._ZN7cutlass13device_kernelIN5flash19FlashAttnFwdCombineIN4cute5tupleIJNS3_1CILi8EEENS5_ILi128EEEEEELi6ELi256ELi1ELb0ELb0ENS_6half_tEfNS_4arch4Sm90EEEEEvNT_6ParamsE,"ax",@progbits
	.sectioninfo	@"SHI_REGISTERS=48"
	.align	128
.text._ZN7cutlass13device_kernelIN5flash19FlashAttnFwdCombineIN4cute5tupleIJNS3_1CILi8EEENS5_ILi128EEEEEELi6ELi256ELi1ELb0ELb0ENS_6half_tEfNS_4arch4Sm90EEEEEvNT_6ParamsE:
        .type           _ZN7cutlass13device_kernelIN5flash19FlashAttnFwdCombineIN4cute5tupleIJNS3_1CILi8EEENS5_ILi128EEEEEELi6ELi256ELi1ELb0ELb0ENS_6half_tEfNS_4arch4Sm90EEEEEvNT_6ParamsE,@function
        .size           _ZN7cutlass13device_kernelIN5flash19FlashAttnFwdCombineIN4cute5tupleIJNS3_1CILi8EEENS5_ILi128EEEEEELi6ELi256ELi1ELb0ELb0ENS_6half_tEfNS_4arch4Sm90EEEEEvNT_6ParamsE,(.L_x_1876 - _ZN7cutlass13device_kernelIN5flash19FlashAttnFwdCombineIN4cute5tupleIJNS3_1CILi8EEENS5_ILi128EEEEEELi6ELi256ELi1ELb0ELb0ENS_6half_tEfNS_4arch4Sm90EEEEEvNT_6ParamsE)
        .other          _ZN7cutlass13device_kernelIN5flash19FlashAttnFwdCombineIN4cute5tupleIJNS3_1CILi8EEENS5_ILi128EEEEEELi6ELi256ELi1ELb0ELb0ENS_6half_tEfNS_4arch4Sm90EEEEEvNT_6ParamsE,@"STO_CUDA_ENTRY STV_DEFAULT"
_ZN7cutlass13device_kernelIN5flash19FlashAttnFwdCombineIN4cute5tupleIJNS3_1CILi8EEENS5_ILi128EEEEEELi6ELi256ELi1ELb0ELb0ENS_6half_tEfNS_4arch4Sm90EEEEEvNT_6ParamsE:
        /* <DEDUP_REMOVED lines=58> */
.L_x_622:
        /* <DEDUP_REMOVED lines=72> */
.L_x_624:
[----:B------:R-:W-:Y:S05]  /*0820*/  BSYNC B0 ;  /* 0x0000000000007941 */ /* 0x000fea0003800000 */
.L_x_623:
        /* <DEDUP_REMOVED lines=81> */
.L_x_634:
        /* <DEDUP_REMOVED lines=88> */
.L_x_627:
[----:B------:R-:W-:Y:S05]  /*12c0*/  BSYNC B0 ;  /* 0x0000000000007941 */ /* 0x000fea0003800000 */
.L_x_626:
        /* <DEDUP_REMOVED lines=24> */
.L_x_632:
        /* <DEDUP_REMOVED lines=129> */
.L_x_631:
[----:B------:R-:W-:Y:S05]  /*1c60*/  BSYNC B0 ;  /* 0x0000000000007941 */ /* 0x000fea0003800000 */
.L_x_630:
        /* <DEDUP_REMOVED lines=8> */
.L_x_633:
        /* <DEDUP_REMOVED lines=43> */
.L_x_629:
[----:B------:R-:W-:Y:S05]  /*1fa0*/  BSYNC B1 ;  /* 0x0000000000017941 */ /* 0x000fea0003800000 */
.L_x_628:
        /* <DEDUP_REMOVED lines=24> */
.L_x_625:
[----:B-1----:R-:W-:Y:S02]  /*2130*/  MOV R6, 0x2150 ;  /* 0x0000215000067802 */ /* 0x002fe40000000f00 */
[----:B------:R-:W-:Y:S05]  /*2140*/  CALL.REL.NOINC `($__internal_56_$__cuda_sm70_shflsync_bfly_p) ;  /* 0x0000001000007944 */ /* 0x000fea0003c00000 */
[----:B-12---:R-:W-:Y:S05]  /*2150*/  BRA `(.L_x_634) ;  /* 0xffffebe000007947 */ /* 0x006fea000383ffff */
        .weak           $__internal_56_$__cuda_sm70_shflsync_bfly_p
        .type           $__internal_56_$__cuda_sm70_shflsync_bfly_p,@function
        .size           $__internal_56_$__cuda_sm70_shflsync_bfly_p,(.L_x_1876 - $__internal_56_$__cuda_sm70_shflsync_bfly_p)
$__internal_56_$__cuda_sm70_shflsync_bfly_p:
[----:B------:R-:W-:Y:S01]  /*2160*/  HFMA2.MMA R11, -RZ, RZ, 0, 0 ;  /* 0x00000000ff0b7435 */ /* 0x000fe200000001ff */
[----:B------:R-:W-:Y:S01]  /*2170*/  MOV R10, R6 ;  /* 0x00000006000a7202 */ /* 0x000fe20000000f00 */
[----:B------:R1:W2:Y:S04]  /*2180*/  SHFL.BFLY PT, R7, R5, 0x10, 0x1f ;  /* 0x0e001f0005077f89 */ /* 0x0002a800000e0000 */
[----:B------:R-:W-:Y:S05]  /*2190*/  RET.REL.NODEC R10 `(_ZN7cutlass13device_kernelIN5flash19FlashAttnFwdCombineIN4cute5tupleIJNS3_1CILi8EEENS5_ILi128EEEEEELi6ELi256ELi1ELb0ELb0ENS_6half_tEfNS_4arch4Sm90EEEEEvNT_6ParamsE) ;  /* 0xffffde600a007950 */ /* 0x000fea0003c3ffff */
.L_x_635:
        /* <DEDUP_REMOVED lines=14> */
.L_x_1876:


//--------------------- .text._ZN7cutlass13device_kernelIN5flash19FlashAttnFwdCombineIN4cute5tupleIJNS3_1CILi8EEENS5_ILi128EEEEEELi5ELi256ELi1ELb0ELb0ENS_6half_tEfNS_4arch4Sm90EEEEEvNT_6ParamsE --------------------------
	.section	.text._ZN7cutlass13device_kernelIN5flash19FlashAttnFwdCombineIN4cute5tupleIJNS3_1CILi8EEENS5_ILi128EEEEEELi5ELi256ELi1ELb0ELb0ENS_6half_tEfNS_4arch4Sm90EEEEEvNT_6ParamsE,"ax",@progbits
	.sectioninfo	@"SHI_REGISTERS=48"
	.align	128
.text._ZN7cutlass13device_kernelIN5flash19FlashAttnFwdCombineIN4cute5tupleIJNS3_1CILi8EEENS5_ILi128EEEEEELi5ELi256ELi1ELb0ELb0ENS_6half_tEfNS_4arch4Sm90EEEEEvNT_6ParamsE:
        .type           _ZN7cutlass13device_kernelIN5flash19FlashAttnFwdCombineIN4cute5tupleIJNS3_1CILi8EEENS5_ILi128EEEEEELi5ELi256ELi1ELb0ELb0ENS_6half_tEfNS_4arch4Sm90EEEEEvNT_6ParamsE,@function
        .size           _ZN7cutlass13device_kernelIN5flash19FlashAttnFwdCombineIN4cute5tupleIJNS3_1CILi8EEENS5_ILi128EEEEEELi5ELi256ELi1ELb0ELb0ENS_6half_tEfNS_4arch4Sm90EEEEEvNT_6ParamsE,(.L_x_1878 - _ZN7cutlass13device_kernelIN5flash19FlashAttnFwdCombineIN4cute5tupleIJNS3_1CILi8EEENS5_ILi128EEEEEELi5ELi256ELi1ELb0ELb0ENS_6half_tEfNS_4arch4Sm90EEEEEvNT_6ParamsE)
        .other          _ZN7cutlass13device_kernelIN5flash19FlashAttnFwdCombineIN4cute5tupleIJNS3_1CILi8EEENS5_ILi128EEEEEELi5ELi256ELi1ELb0ELb0ENS_6half_tEfNS_4arch4Sm90EEEEEvNT_6ParamsE,@"STO_CUDA_ENTRY STV_DEFAULT"
_ZN7cutlass13device_kernelIN5flash19FlashAttnFwdCombineIN4cute5tupleIJNS3_1CILi8EEENS5_ILi128EEEEEELi5ELi256ELi1ELb0ELb0ENS_6half_tEfNS_4arch4Sm90EEEEEvNT_6ParamsE:
        /* <DEDUP_REMOVED lines=58> */
.L_x_636:
        /* <DEDUP_REMOVED lines=49> */
.L_x_638:
[----:B------:R-:W-:Y:S05]  /*06b0*/  BSYNC B0 ;  /* 0x0000000000007941 */ /* 0x000fea0003800000 */
.L_x_637:
        /* <DEDUP_REMOVED lines=74> */
.L_x_648:
        /* <DEDUP_REMOVED lines=80> */
.L_x_641:
[----:B------:R-:W-:Y:S05]  /*1060*/  BSYNC B0 ;  /* 0x0000000000007941 */ /* 0x000fea0003800000 */
.L_x_640:
        /* <DEDUP_REMOVED lines=24> */
.L_x_646:
        /* <DEDUP_REMOVED lines=129> */
.L_x_645:
[----:B------:R-:W-:Y:S05]  /*1a00*/  BSYNC B0 ;  /* 0x0000000000007941 */ /* 0x000fea0003800000 */
.L_x_644:
        /* <DEDUP_REMOVED lines=8> */
.L_x_647:
        /* <DEDUP_REMOVED lines=43> */
.L_x_643:
[----:B------:R-:W-:Y:S05]  /*1d40*/  BSYNC B1 ;  /* 0x0000000000017941 */ /* 0x000fea0003800000 */
.L_x_642:
        /* <DEDUP_REMOVED lines=24> */
.L_x_639:
[----:B------:R-:W-:Y:S02]  /*1ed0*/  MOV R6, 0x1ef0 ;  /* 0x00001ef000067802 */ /* 0x000fe40000000f00 */
[----:B-12---:R-:W-:Y:S05]  /*1ee0*/  CALL.REL.NOINC `($__internal_57_$__cuda_sm70_shflsync_bfly_p) ;  /* 0x0000001000007944 */ /* 0x006fea0003c00000 */
[----:B-12---:R-:W-:Y:S05]  /*1ef0*/  BRA `(.L_x_648) ;  /* 0xffffec6000007947 */ /* 0x006fea000383ffff */
        .weak           $__internal_57_$__cuda_sm70_shflsync_bfly_p
        .type           $__internal_57_$__cuda_sm70_shflsync_bfly_p,@function
        .size           $__internal_57_$__cuda_sm70_shflsync_bfly_p,(.L_x_1878 - $__internal_57_$__cuda_sm70_shflsync_bfly_p)
$__internal_57_$__cuda_sm70_shflsync_bfly_p:
[----:B------:R-:W-:Y:S01]  /*1f00*/  MOV R7, 0x0 ;  /* 0x0000000000077802 */ /* 0x000fe20000000f00 */
[----:B------:R1:W2:Y:S03]  /*1f10*/  SHFL.BFLY PT, R5, R0, 0x10, 0x1f ;  /* 0x0e001f0000057f89 */ /* 0x0002a600000e0000 */
[----:B------:R-:W-:Y:S05]  /*1f20*/  RET.REL.NODEC R6 `(_ZN7cutlass13device_kernelIN5flash19FlashAttnFwdCombineIN4cute5tupleIJNS3_1CILi8EEENS5_ILi128EEEEEELi5ELi256ELi1ELb0ELb0ENS_6half_tEfNS_4arch4Sm90EEEEEvNT_6ParamsE) ;  /* 0xffffe0d006007950 */ /* 0x000fea0003c3ffff */
.L_x_649:
        /* <DEDUP_REMOVED lines=13> */
.L_x_1878:


//--------------------- .text._ZN7cutlass13device_kernelIN5flash19FlashAttnFwdCombineIN4cute5tupleIJNS3_1CILi8EEENS5_ILi128EEEEEELi8ELi256ELi1ELb0ELb1ENS_6half_tEfNS_4arch4Sm90EEEEEvNT_6ParamsE --------------------------
	.section	.text._ZN7cutlass13device_kernelIN5flash19FlashAttnFwdCombineIN4cute5tupleIJNS3_1CILi8EEENS5_ILi128EEEEEELi8ELi256ELi1ELb0ELb1ENS_6half_tEfNS_4arch4Sm90EEEEEvNT_6ParamsE,"ax",@progbits
	.sectioninfo	@"SHI_REGISTERS=48"
	.align	128
.text._ZN7cutlass13device_kernelIN5flash19FlashAttnFwdCombineIN4cute5tupleIJNS3_1CILi8EEENS5_ILi128EEEEEELi8ELi256ELi1ELb0ELb1ENS_6half_tEfNS_4arch4Sm90EEEEEvNT_6ParamsE:
        .type           _ZN7cutlass13device_kernelIN5flash19FlashAttnFwdCombineIN4cute5tupleIJNS3_1CILi8EEENS5_ILi128EEEEEELi8ELi256ELi1ELb0ELb1ENS_6half_tEfNS_4arch4Sm90EEEEEvNT_6ParamsE,@function
        .size           _ZN7cutlass13device_kernelIN5flash19FlashAttnFwdCombineIN4cute5tupleIJNS3_1CILi8EEENS5_ILi128EEEEEELi8ELi256ELi1ELb0ELb1ENS_6half_tEfNS_4arch4Sm90EEEEEvNT_6ParamsE,(.L_x_1880 - _ZN7cutlass13device_kernelIN5flash19FlashAttnFwdCombineIN4cute5tupleIJNS3_1CILi8EEENS5_ILi128EEEEEELi8ELi256ELi1ELb0ELb1ENS_6half_tEfNS_4arch4Sm90EEEEEvNT_6ParamsE)
        .other          _ZN7cutlass13device_kernelIN5flash19FlashAttnFwdCombineIN4cute5tupleIJNS3_1CILi8EEENS5_ILi128EEEEEELi8ELi256ELi1ELb0ELb1ENS_6half_tEfNS_4arch4Sm90EEEEEvNT_6ParamsE,@"STO_CUDA_ENTRY STV_DEFAULT"
_ZN7cutlass13device_kernelIN5flash19FlashAttnFwdCombineIN4cute5tupleIJNS3_1CILi8EEENS5_ILi128EEEEEELi8ELi256ELi1ELb0ELb1ENS_6half_tEfNS_4arch4Sm90EEEEEvNT_6ParamsE:
        /* <DEDUP_REMOVED lines=51> */
.L_x_650:
        /* <DEDUP_REMOVED lines=25> */
.L_x_651:
        /* <DEDUP_REMOVED lines=101> */
.L_x_653:
        /* <DEDUP_REMOVED lines=13> */
[----:B------:R-:W-:Y:S05]  /*0be0*/  CALL.REL.NOINC `($__internal_58_$__cuda_sm20_div_u64) ;  /* 0x0000285000007944 */ /* 0x000fea0003c00000 */
[----:B------:R-:W-:Y:S05]  /*0bf0*/  BRA `(.L_x_655) ;  /* 0x0000012000007947 */ /* 0x000fea0003800000 */
.L_x_654:
        /* <DEDUP_REMOVED lines=18> */
.L_x_655:
[----:B------:R-:W-:Y:S02]  /*0d20*/  IADD3 R5, R8, -0x1, RZ ;  /* 0xffffffff08057810 */ /* 0x000fe40007ffe0ff */
[----:B------:R-:W-:-:S03]  /*0d30*/  MOV R8, R3 ;  /* 0x0000000300087202 */ /* 0x000fc60000000f00 */
.L_x_652:
        /* <DEDUP_REMOVED lines=173> */
.L_x_657:
[----:B------:R-:W-:Y:S05]  /*1810*/  BSYNC B0 ;  /* 0x0000000000007941 */ /* 0x000fea0003800000 */
.L_x_656:
        /* <DEDUP_REMOVED lines=93> */
.L_x_667:
        /* <DEDUP_REMOVED lines=129> */
.L_x_660:
[----:B------:R-:W-:Y:S05]  /*2600*/  BSYNC B0 ;  /* 0x0000000000007941 */ /* 0x000fea0003800000 */
.L_x_659:
        /* <DEDUP_REMOVED lines=24> */
.L_x_665:
        /* <DEDUP_REMOVED lines=129> */
.L_x_664:
[----:B------:R-:W-:Y:S05]  /*2fa0*/  BSYNC B0 ;  /* 0x0000000000007941 */ /* 0x000fea0003800000 */
.L_x_663:
[----:B------:R-:W-:-:S13]  /*2fb0*/  ISETP.NE.AND P0, PT, R36, RZ, PT ;  /* 0x000000ff2400720c */ /* 0x000fda0003f05270 */
[----:B------:R-:W-:Y:S05]  /*2fc0*/  @!P0 BRA `(.L_x_662) ;  /* 0x000002f000008947 */ /* 0x000fea0003800000 */
[----:B------:R-:W-:Y:S01]  /*2fd0*/  IADD3 R0, R42, 0x3, RZ ;  /* 0x000000032a007810 */ /* 0x000fe20007ffe0ff */
[----:B------:R-:W-:Y:S02]  /*2fe0*/  IMAD.MOV.U32 R15, RZ, RZ, 0x3 ;  /* 0x00000003ff0f7424 */ /* 0x000fe400078e00ff */
[----:B-1----:R-:W-:Y:S01]  /*2ff0*/  IMAD.MOV.U32 R7, RZ, RZ, RZ ;  /* 0x000000ffff077224 */ /* 0x002fe200078e00ff */
[----:B------:R-:W-:Y:S02]  /*3000*/  SHF.R.S32.HI R6, RZ, 0x1f, R0 ;  /* 0x0000001fff067819 */ /* 0x000fe40000011400 */
.L_x_666:
        /* <DEDUP_REMOVED lines=43> */
.L_x_662:
[----:B------:R-:W-:Y:S05]  /*32c0*/  BSYNC B1 ;  /* 0x0000000000017941 */ /* 0x000fea0003800000 */
.L_x_661:
[----:B------:R-:W-:Y:S02]  /*32d0*/  F2FP.PACK_AB R10, R10, R9 ;  /* 0x000000090a0a723e */ /* 0x000fe400000000ff */
[----:B------:R-:W-:Y:S01]  /*32e0*/  F2FP.PACK_AB R11, R12, R11 ;  /* 0x0000000b0c0b723e */ /* 0x000fe200000000ff */
        /* <DEDUP_REMOVED lines=18> */
.L_x_658:
[----:B------:R-:W-:Y:S02]  /*3410*/  MOV R6, 0x3430 ;  /* 0x0000343000067802 */ /* 0x000fe40000000f00 */
[----:B------:R-:W-:Y:S05]  /*3420*/  CALL.REL.NOINC `($__internal_59_$__cuda_sm70_shflsync_bfly_p) ;  /* 0x000003e000007944 */ /* 0x000fea0003c00000 */
[----:B-12---:R-:W-:Y:S05]  /*3430*/  BRA `(.L_x_667) ;  /* 0xffffe9b000007947 */ /* 0x006fea000383ffff */
        .weak           $__internal_58_$__cuda_sm20_div_u64
        .type           $__internal_58_$__cuda_sm20_div_u64,@function
        .size           $__internal_58_$__cuda_sm20_div_u64,($__internal_59_$__cuda_sm70_shflsync_bfly_p - $__internal_58_$__cuda_sm20_div_u64)
$__internal_58_$__cuda_sm20_div_u64:
        /* <DEDUP_REMOVED lines=60> */
[----:B------:R-:W-:Y:S06]  /*3800*/  RET.REL.NODEC R6 `(_ZN7cutlass13device_kernelIN5flash19FlashAttnFwdCombineIN4cute5tupleIJNS3_1CILi8EEENS5_ILi128EEEEEELi8ELi256ELi1ELb0ELb1ENS_6half_tEfNS_4arch4Sm90EEEEEvNT_6ParamsE) ;  /* 0xffffc7f006007950 */ /* 0x000fec0003c3ffff */
        .weak           $__internal_59_$__cuda_sm70_shflsync_bfly_p
        .type           $__internal_59_$__cuda_sm70_shflsync_bfly_p,@function
        .size           $__internal_59_$__cuda_sm70_shflsync_bfly_p,(.L_x_1880 - $__internal_59_$__cuda_sm70_shflsync_bfly_p)
$__internal_59_$__cuda_sm70_shflsync_bfly_p:
[----:B------:R-:W-:Y:S01]  /*3810*/  HFMA2.MMA R11, -RZ, RZ, 0, 0 ;  /* 0x00000000ff0b7435 */ /* 0x000fe200000001ff */
[----:B------:R-:W-:Y:S01]  /*3820*/  MOV R10, R6 ;  /* 0x00000006000a7202 */ /* 0x000fe20000000f00 */
[----:B------:R1:W2:Y:S04]  /*3830*/  SHFL.BFLY PT, R7, R0, 0x10, 0x1f ;  /* 0x0e001f0000077f89 */ /* 0x0002a800000e0000 */
[----:B------:R-:W-:Y:S05]  /*3840*/  RET.REL.NODEC R10 `(_ZN7cutlass13device_kernelIN5flash19FlashAttnFwdCombineIN4cute5tupleIJNS3_1CILi8EEENS5_ILi128EEEEEELi8ELi256ELi1ELb0ELb1ENS_6half_tEfNS_4arch4Sm90EEEEEvNT_6ParamsE) ;  /* 0xffffc7b00a007950 */ /* 0x000fea0003c3ffff */
.L_x_668:
        /* <DEDUP_REMOVED lines=11> */
.L_x_1880:


//--------------------- .text._ZN7cutlass13device_kernelIN5flash19FlashAttnFwdCombineIN4cute5tupleIJNS3_1CILi8EEENS5_ILi128EEEEEELi7ELi256ELi1ELb0ELb1ENS_6half_tEfNS_4arch4Sm90EEEEEvNT_6ParamsE --------------------------
	.section	.text._ZN7cutlass13device_kernelIN5flash19FlashAttnFwdCombineIN4cute5tupleIJNS3_1CILi8EEENS5_ILi128EEEEEELi7ELi256ELi1ELb0ELb1ENS_6half_tEfNS_4arch4Sm90EEEEEvNT_6ParamsE,"ax",@progbits
	.sectioninfo	@"SHI_REGISTERS=42"
	.align	128
.text._ZN7cutlass13device_kernelIN5flash19FlashAttnFwdCombineIN4cute5tupleIJNS3_1CILi8EEENS5_ILi128EEEEEELi7ELi256ELi1ELb0ELb1ENS_6half_tEfNS_4arch4Sm90EEEEEvNT_6ParamsE:
        .type           _ZN7cutlass13device_kernelIN5flash19FlashAttnFwdCombineIN4cute5tupleIJNS3_1CILi8EEENS5_ILi128EEEEEELi7ELi256ELi1ELb0ELb1ENS_6half_tEfNS_4arch4Sm90EEEEEvNT_6ParamsE,@function
        .size           _ZN7cutlass13device_kernelIN5flash19FlashAttnFwdCombineIN4cute5tupleIJNS3_1CILi8EEENS5_ILi128EEEEEELi7ELi256ELi1ELb0ELb1ENS_6half_tEfNS_4arch4Sm90EEEEEvNT_6ParamsE,(.L_x_1883 - _ZN7cutlass13device_kernelIN5flash19FlashAttnFwdCombineIN4cute5tupleIJNS3_1CILi8EEENS5_ILi128EEEEEELi7ELi256ELi1ELb0ELb1ENS_6half_tEfNS_4arch4Sm90EEEEEvNT_6ParamsE)
        .other          _ZN7cutlass13device_kernelIN5flash19FlashAttnFwdCombineIN4cute5tupleIJNS3_1CILi8EEENS5_ILi128EEEEEELi7ELi256ELi1ELb0ELb1ENS_6half_tEfNS_4arch4Sm90EEEEEvNT_6ParamsE,@"STO_CUDA_ENTRY STV_DEFAULT"
_ZN7cutlass13device_kernelIN5flash19FlashAttnFwdCombineIN4cute5tupleIJNS3_1CILi8EEENS5_ILi128EEEEEELi7ELi256ELi1ELb0ELb1ENS_6half_tEfNS_4arch4Sm90EEEEEvNT_6ParamsE:
        /* <DEDUP_REMOVED lines=51> */
.L_x_669:
        /* <DEDUP_REMOVED lines=25> */
.L_x_670:
        /* <DEDUP_REMOVED lines=101> */
.L_x_672:
        /* <DEDUP_REMOVED lines=14> */
[----:B------:R-:W-:Y:S05]  /*0bf0*/  CALL.REL.NOINC `($__internal_60_$__cuda_sm20_div_u64) ;  /* 0x0000220000007944 */ /* 0x000fea0003c00000 */
[----:B------:R-:W-:Y:S05]  /*0c00*/  BRA `(.L_x_674) ;  /* 0x0000013000007947 */ /* 0x000fea0003800000 */
.L_x_673:
        /* <DEDUP_REMOVED lines=19> */
.L_x_674:
[----:B------:R-:W-:Y:S02]  /*0d40*/  IADD3 R3, R8, -0x1, RZ ;  /* 0xffffffff08037810 */ /* 0x000fe40007ffe0ff */
[----:B------:R-:W-:-:S03]  /*0d50*/  MOV R5, R0 ;  /* 0x0000000000057202 */ /* 0x000fc60000000f00 */
.L_x_671:
        /* <DEDUP_REMOVED lines=107> */
.L_x_676:
[----:B------:R-:W-:Y:S05]  /*1410*/  BSYNC B0 ;  /* 0x0000000000007941 */ /* 0x000fea0003800000 */
.L_x_675:
        /* <DEDUP_REMOVED lines=86> */
.L_x_686:
        /* <DEDUP_REMOVED lines=97> */
.L_x_679:
[----:B------:R-:W-:Y:S05]  /*1f90*/  BSYNC B0 ;  /* 0x0000000000007941 */ /* 0x000fea0003800000 */
.L_x_678:
        /* <DEDUP_REMOVED lines=24> */
.L_x_684:
        /* <DEDUP_REMOVED lines=129> */
.L_x_683:
[----:B------:R-:W-:Y:S05]  /*2930*/  BSYNC B0 ;  /* 0x0000000000007941 */ /* 0x000fea0003800000 */
.L_x_682:
        /* <DEDUP_REMOVED lines=8> */
.L_x_685:
        /* <DEDUP_REMOVED lines=43> */
.L_x_681:
[----:B------:R-:W-:Y:S05]  /*2c70*/  BSYNC B1 ;  /* 0x0000000000017941 */ /* 0x000fea0003800000 */
.L_x_680:
        /* <DEDUP_REMOVED lines=20> */
.L_x_677:
[----:B------:R-:W-:Y:S02]  /*2dc0*/  MOV R6, 0x2de0 ;  /* 0x00002de000067802 */ /* 0x000fe40000000f00 */
[----:B------:R-:W-:Y:S05]  /*2dd0*/  CALL.REL.NOINC `($__internal_61_$__cuda_sm70_shflsync_bfly_p) ;  /* 0x000003f000007944 */ /* 0x000fea0003c00000 */
[----:B--2---:R-:W-:Y:S01]  /*2de0*/  MOV R6, R7 ;  /* 0x0000000700067202 */ /* 0x004fe20000000f00 */
[----:B-1----:R-:W-:Y:S05]  /*2df0*/  BRA `(.L_x_686) ;  /* 0xffffeb8000007947 */ /* 0x002fea000383ffff */
        .weak           $__internal_60_$__cuda_sm20_div_u64
        .type           $__internal_60_$__cuda_sm20_div_u64,@function
        .size           $__internal_60_$__cuda_sm20_div_u64,($__internal_61_$__cuda_sm70_shflsync_bfly_p - $__internal_60_$__cuda_sm20_div_u64)
$__internal_60_$__cuda_sm20_div_u64:
        /* <DEDUP_REMOVED lines=60> */
[----:B------:R-:W-:Y:S06]  /*31c0*/  RET.REL.NODEC R6 `(_ZN7cutlass13device_kernelIN5flash19FlashAttnFwdCombineIN4cute5tupleIJNS3_1CILi8EEENS5_ILi128EEEEEELi7ELi256ELi1ELb0ELb1ENS_6half_tEfNS_4arch4Sm90EEEEEvNT_6ParamsE) ;  /* 0xffffce3006007950 */ /* 0x000fec0003c3ffff */
        .weak           $__internal_61_$__cuda_sm70_shflsync_bfly_p
        .type           $__internal_61_$__cuda_sm70_shflsync_bfly_p,@function
        .size           $__internal_61_$__cuda_sm70_shflsync_bfly_p,(.L_x_1883 - $__internal_61_$__cuda_sm70_shflsync_bfly_p)
$__internal_61_$__cuda_sm70_shflsync_bfly_p:
[----:B------:R-:W-:Y:S01]  /*31d0*/  HFMA2.MMA R21, -RZ, RZ, 0, 0 ;  /* 0x00000000ff157435 */ /* 0x000fe200000001ff */
[----:B------:R-:W-:Y:S01]  /*31e0*/  MOV R20, R6 ;  /* 0x0000000600147202 */ /* 0x000fe20000000f00 */
[----:B------:R1:W2:Y:S04]  /*31f0*/  SHFL.BFLY PT, R7, R0, 0x10, 0x1f ;  /* 0x0e001f0000077f89 */ /* 0x0002a800000e0000 */
[----:B------:R-:W-:Y:S05]  /*3200*/  RET.REL.NODEC R20 `(_ZN7cutlass13device_kernelIN5flash19FlashAttnFwdCombineIN4cute5tupleIJNS3_1CILi8EEENS5_ILi128EEEEEELi7ELi256ELi1ELb0ELb1ENS_6half_tEfNS_4arch4Sm90EEEEEvNT_6ParamsE) ;  /* 0xffffcdf014007950 */ /* 0x000fea0003c3ffff */
.L_x_687:
        /* <DEDUP_REMOVED lines=15> */
.L_x_1883:


//--------------------- .text._ZN7cutlass13device_kernelIN5flash19FlashAttnFwdCombineIN4cute5tupleIJNS3_1CILi8EEENS5_ILi128EEEEEELi6ELi256ELi1ELb0ELb1ENS_6half_tEfNS_4arch4Sm90EEEEEvNT_6ParamsE --------------------------
	.section	.text._ZN7cutlass13device_kernelIN5flash19FlashAttnFwdCombineIN4cute5tupleIJNS3_1CILi8EEENS5_ILi128EEEEEELi6ELi256ELi1ELb0ELb1ENS_6half_tEfNS_4arch4Sm90EEEEEvNT_6ParamsE,"ax",@progbits
	.sectioninfo	@"SHI_REGISTERS=42"
	.align	128
.text._ZN7cutlass13device_kernelIN5flash19FlashAttnFwdCombineIN4cute5tupleIJNS3_1CILi8EEENS5_ILi128EEEEEELi6ELi256ELi1ELb0ELb1ENS_6half_tEfNS_4arch4Sm90EEEEEvNT_6ParamsE:
        .type           _ZN7cutlass13device_kernelIN5flash19FlashAttnFwdCombineIN4cute5tupleIJNS3_1CILi8EEENS5_ILi128EEEEEELi6ELi256ELi1ELb0ELb1ENS_6half_tEfNS_4arch4Sm90EEEEEvNT_6ParamsE,@function
        .size           _ZN7cutlass13device_kernelIN5flash19FlashAttnFwdCombineIN4cute5tupleIJNS3_1CILi8EEENS5_ILi128EEEEEELi6ELi256ELi1ELb0ELb1ENS_6half_tEfNS_4arch4Sm90EEEEEvNT_6ParamsE,(.L_x_1886 - _ZN7cutlass13device_kernelIN5flash19FlashAttnFwdCombineIN4cute5tupleIJNS3_1CILi8EEENS5_ILi128EEEEEELi6ELi256ELi1ELb0ELb1ENS_6half_tEfNS_4arch4Sm90EEEEEvNT_6ParamsE)
        .other          _ZN7cutlass13device_kernelIN5flash19FlashAttnFwdCombineIN4cute5tupleIJNS3_1CILi8EEENS5_ILi128EEEEEELi6ELi256ELi1ELb0ELb1ENS_6half_tEfNS_4arch4Sm90EEEEEvNT_6ParamsE,@"STO_CUDA_ENTRY STV_DEFAULT"
_ZN7cutlass13device_kernelIN5flash19FlashAttnFwdCombineIN4cute5tupleIJNS3_1CILi8EEENS5_ILi128EEEEEELi6ELi256ELi1ELb0ELb1ENS_6half_tEfNS_4arch4Sm90EEEEEvNT_6ParamsE:
        /* <DEDUP_REMOVED lines=51> */
.L_x_688:
        /* <DEDUP_REMOVED lines=25> */
.L_x_689:
        /* <DEDUP_REMOVED lines=101> */
.L_x_691:
        /* <DEDUP_REMOVED lines=14> */
[----:B------:R-:W-:Y:S05]  /*0bf0*/  CALL.REL.NOINC `($__internal_62_$__cuda_sm20_div_u64) ;  /* 0x00001de000007944 */ /* 0x000fea0003c00000 */
[----:B------:R-:W-:Y:S05]  /*0c00*/  BRA `(.L_x_693) ;  /* 0x0000013000007947 */ /* 0x000fea0003800000 */
.L_x_692:
        /* <DEDUP_REMOVED lines=19> */
.L_x_693:
[----:B------:R-:W-:Y:S02]  /*0d40*/  IADD3 R3, R8, -0x1, RZ ;  /* 0xffffffff08037810 */ /* 0x000fe40007ffe0ff */
[----:B------:R-:W-:-:S03]  /*0d50*/  MOV R5, R0 ;  /* 0x0000000000057202 */ /* 0x000fc60000000f00 */
.L_x_690:
        /* <DEDUP_REMOVED lines=66> */
.L_x_695:
[----:B------:R-:W-:Y:S05]  /*1180*/  BSYNC B0 ;  /* 0x0000000000007941 */ /* 0x000fea0003800000 */
.L_x_694:
        /* <DEDUP_REMOVED lines=77> */
.L_x_705:
        /* <DEDUP_REMOVED lines=81> */
.L_x_698:
[----:B------:R-:W-:Y:S05]  /*1b70*/  BSYNC B0 ;  /* 0x0000000000007941 */ /* 0x000fea0003800000 */
.L_x_697:
        /* <DEDUP_REMOVED lines=24> */
.L_x_703:
        /* <DEDUP_REMOVED lines=129> */
.L_x_702:
[----:B------:R-:W-:Y:S05]  /*2510*/  BSYNC B0 ;  /* 0x0000000000007941 */ /* 0x000fea0003800000 */
.L_x_701:
        /* <DEDUP_REMOVED lines=8> */
.L_x_704:
        /* <DEDUP_REMOVED lines=43> */
.L_x_700:
[----:B------:R-:W-:Y:S05]  /*2850*/  BSYNC B1 ;  /* 0x0000000000017941 */ /* 0x000fea0003800000 */
.L_x_699:
        /* <DEDUP_REMOVED lines=20> */
.L_x_696:
[----:B-1----:R-:W-:Y:S02]  /*29a0*/  MOV R7, 0x29c0 ;  /* 0x000029c000077802 */ /* 0x002fe40000000f00 */
[----:B------:R-:W-:Y:S05]  /*29b0*/  CALL.REL.NOINC `($__internal_63_$__cuda_sm70_shflsync_bfly_p) ;  /* 0x000003f000007944 */ /* 0x000fea0003c00000 */
[----:B--2---:R-:W-:Y:S01]  /*29c0*/  MOV R7, R9 ;  /* 0x0000000900077202 */ /* 0x004fe20000000f00 */
[----:B-1----:R-:W-:Y:S05]  /*29d0*/  BRA `(.L_x_705) ;  /* 0xffffec8000007947 */ /* 0x002fea000383ffff */
        .weak           $__internal_62_$__cuda_sm20_div_u64
        .type           $__internal_62_$__cuda_sm20_div_u64,@function
        .size           $__internal_62_$__cuda_sm20_div_u64,($__internal_63_$__cuda_sm70_shflsync_bfly_p - $__internal_62_$__cuda_sm20_div_u64)
$__internal_62_$__cuda_sm20_div_u64:
        /* <DEDUP_REMOVED lines=60> */
[----:B------:R-:W-:Y:S06]  /*2da0*/  RET.REL.NODEC R6 `(_ZN7cutlass13device_kernelIN5flash19FlashAttnFwdCombineIN4cute5tupleIJNS3_1CILi8EEENS5_ILi128EEEEEELi6ELi256ELi1ELb0ELb1ENS_6half_tEfNS_4arch4Sm90EEEEEvNT_6ParamsE) ;  /* 0xffffd25006007950 */ /* 0x000fec0003c3ffff */
        .weak           $__internal_63_$__cuda_sm70_shflsync_bfly_p
        .type           $__internal_63_$__cuda_sm70_shflsync_bfly_p,@function
        .size           $__internal_63_$__cuda_sm70_shflsync_bfly_p,(.L_x_1886 - $__internal_63_$__cuda_sm70_shflsync_bfly_p)
$__internal_63_$__cuda_sm70_shflsync_bfly_p:
[----:B------:R-:W-:Y:S01]  /*2db0*/  HFMA2.MMA R23, -RZ, RZ, 0, 0 ;  /* 0x00000000ff177435 */ /* 0x000fe200000001ff */
[----:B------:R-:W-:Y:S01]  /*2dc0*/  MOV R22, R7 ;  /* 0x0000000700167202 */ /* 0x000fe20000000f00 */
[----:B------:R1:W2:Y:S04]  /*2dd0*/  SHFL.BFLY PT, R9, R6, 0x10, 0x1f ;  /* 0x0e001f0006097f89 */ /* 0x0002a800000e0000 */
[----:B------:R-:W-:Y:S05]  /*2de0*/  RET.REL.NODEC R22 `(_ZN7cutlass13device_kernelIN5flash19FlashAttnFwdCombineIN4cute5tupleIJNS3_1CILi8EEENS5_ILi128EEEEEELi6ELi256ELi1ELb0ELb1ENS_6half_tEfNS_4arch4Sm90EEEEEvNT_6ParamsE) ;  /* 0xffffd21016007950 */ /* 0x000fea0003c3ffff */
.L_x_706:
        /* <DEDUP_REMOVED lines=9> */
.L_x_1886:


//--------------------- .text._ZN7cutlass13device_kernelIN5flash19FlashAttnFwdCombineIN4cute5tupleIJNS3_1CILi8EEENS5_ILi128EEEEEELi5ELi256ELi1ELb0ELb1ENS_6half_tEfNS_4arch4Sm90EEEEEvNT_6ParamsE --------------------------
	.section	.text._ZN7cutlass13device_kernelIN5flash19FlashAttnFwdCombineIN4cute5tupleIJNS3_1CILi8EEENS5_ILi128EEEEEELi5ELi256ELi1ELb0ELb1ENS_6half_tEfNS_4arch4Sm90EEEEEvNT_6ParamsE,"ax",@progbits
	.sectioninfo	@"SHI_REGISTERS=42"
	.align	128
.text._ZN7cutlass13device_kernelIN5flash19FlashAttnFwdCombineIN4cute5tupleIJNS3_1CILi8EEENS5_ILi128EEEEEELi5ELi256ELi1ELb0ELb1ENS_6half_tEfNS_4arch4Sm90EEEEEvNT_6ParamsE:
        .type           _ZN7cutlass13device_kernelIN5flash19FlashAttnFwdCombineIN4cute5tupleIJNS3_1CILi8EEENS5_ILi128EEEEEELi5ELi256ELi1ELb0ELb1ENS_6half_tEfNS_4arch4Sm90EEEEEvNT_6ParamsE,@function
        .size           _ZN7cutlass13device_kernelIN5flash19FlashAttnFwdCombineIN4cute5tupleIJNS3_1CILi8EEENS5_ILi128EEEEEELi5ELi256ELi1ELb0ELb1ENS_6half_tEfNS_4arch4Sm90EEEEEvNT_6ParamsE,(.L_x_1889 - _ZN7cutlass13device_kernelIN5flash19FlashAttnFwdCombineIN4cute5tupleIJNS3_1CILi8EEENS5_ILi128EEEEEELi5ELi256ELi1ELb0ELb1ENS_6half_tEfNS_4arch4Sm90EEEEEvNT_6ParamsE)
        .other          _ZN7cutlass13device_kernelIN5flash19FlashAttnFwdCombineIN4cute5tupleIJNS3_1CILi8EEENS5_ILi128EEEEEELi5ELi256ELi1ELb0ELb1ENS_6half_tEfNS_4arch4Sm90EEEEEvNT_6ParamsE,@"STO_CUDA_ENTRY STV_DEFAULT"
_ZN7cutlass13device_kernelIN5flash19FlashAttnFwdCombineIN4cute5tupleIJNS3_1CILi8EEENS5_ILi128EEEEEELi5ELi256ELi1ELb0ELb1ENS_6half_tEfNS_4arch4Sm90EEEEEvNT_6ParamsE:
        /* <DEDUP_REMOVED lines=51> */
.L_x_707:
        /* <DEDUP_REMOVED lines=25> */
.L_x_708:
        /* <DEDUP_REMOVED lines=101> */
.L_x_710:
        /* <DEDUP_REMOVED lines=14> */
[----:B------:R-:W-:Y:S05]  /*0bf0*/  CALL.REL.NOINC `($__internal_64_$__cuda_sm20_div_u64) ;  /* 0x00001b7000007944 */ /* 0x000fea0003c00000 */
[----:B------:R-:W-:Y:S05]  /*0c00*/  BRA `(.L_x_712) ;  /* 0x0000013000007947 */ /* 0x000fea0003800000 */
.L_x_711:
        /* <DEDUP_REMOVED lines=19> */
.L_x_712:
[----:B------:R-:W-:Y:S02]  /*0d40*/  IADD3 R3, R8, -0x1, RZ ;  /* 0xffffffff08037810 */ /* 0x000fe40007ffe0ff */
[----:B------:R-:W-:-:S03]  /*0d50*/  MOV R5, R0 ;  /* 0x0000000000057202 */ /* 0x000fc60000000f00 */
.L_x_709:
        /* <DEDUP_REMOVED lines=43> */
.L_x_714:
[----:B------:R-:W-:Y:S05]  /*1010*/  BSYNC B0 ;  /* 0x0000000000007941 */ /* 0x000fea0003800000 */
.L_x_713:
        /* <DEDUP_REMOVED lines=70> */
.L_x_724:
        /* <DEDUP_REMOVED lines=73> */
.L_x_717:
[----:B------:R-:W-:Y:S05]  /*1910*/  BSYNC B0 ;  /* 0x0000000000007941 */ /* 0x000fea0003800000 */
.L_x_716:
        /* <DEDUP_REMOVED lines=24> */
.L_x_722:
        /* <DEDUP_REMOVED lines=129> */
.L_x_721:
[----:B------:R-:W-:Y:S05]  /*22b0*/  BSYNC B0 ;  /* 0x0000000000007941 */ /* 0x000fea0003800000 */
.L_x_720:
        /* <DEDUP_REMOVED lines=8> */
.L_x_723:
        /* <DEDUP_REMOVED lines=43> */
.L_x_719:
[----:B------:R-:W-:Y:S05]  /*25f0*/  BSYNC B1 ;  /* 0x0000000000017941 */ /* 0x000fea0003800000 */
.L_x_718:
[----:B------:R-:W-:Y:S02]  /*2600*/  F2FP.PACK_AB R8, R11, R12 ;  /* 0x0000000c0b08723e */ /* 0x000fe400000000ff */
[----:B------:R-:W-:Y:S01]  /*2610*/  F2FP.PACK_AB R9, R9, R10 ;  /* 0x0000000a0909723e */ /* 0x000fe200000000ff */
        /* <DEDUP_REMOVED lines=18> */
.L_x_715:
[----:B-1----:R-:W-:Y:S02]  /*2740*/  MOV R6, 0x2760 ;  /* 0x0000276000067802 */ /* 0x002fe40000000f00 */
[----:B--2---:R-:W-:Y:S05]  /*2750*/  CALL.REL.NOINC `($__internal_65_$__cuda_sm70_shflsync_bfly_p) ;  /* 0x000003e000007944 */ /* 0x004fea0003c00000 */
[----:B-12---:R-:W-:Y:S05]  /*2760*/  BRA `(.L_x_724) ;  /* 0xffffed1000007947 */ /* 0x006fea000383ffff */
        .weak           $__internal_64_$__cuda_sm20_div_u64
        .type           $__internal_64_$__cuda_sm20_div_u64,@function
        .size           $__internal_64_$__cuda_sm20_div_u64,($__internal_65_$__cuda_sm70_shflsync_bfly_p - $__internal_64_$__cuda_sm20_div_u64)
$__internal_64_$__cuda_sm20_div_u64:
        /* <DEDUP_REMOVED lines=60> */
[----:B------:R-:W-:Y:S06]  /*2b30*/  RET.REL.NODEC R6 `(_ZN7cutlass13device_kernelIN5flash19FlashAttnFwdCombineIN4cute5tupleIJNS3_1CILi8EEENS5_ILi128EEEEEELi5ELi256ELi1ELb0ELb1ENS_6half_tEfNS_4arch4Sm90EEEEEvNT_6ParamsE) ;  /* 0xffffd4c006007950 */ /* 0x000fec0003c3ffff */
        .weak           $__internal_65_$__cuda_sm70_shflsync_bfly_p
        .type           $__internal_65_$__cuda_sm70_shflsync_bfly_p,@function
        .size           $__internal_65_$__cuda_sm70_shflsync_bfly_p,(.L_x_1889 - $__internal_65_$__cuda_sm70_shflsync_bfly_p)
$__internal_65_$__cuda_sm70_shflsync_bfly_p:
[----:B------:R-:W-:Y:S01]  /*2b40*/  HFMA2.MMA R11, -RZ, RZ, 0, 0 ;  /* 0x00000000ff0b7435 */ /* 0x000fe200000001ff */
[----:B------:R-:W-:Y:S01]  /*2b50*/  MOV R10, R6 ;  /* 0x00000006000a7202 */ /* 0x000fe20000000f00 */
[----:B------:R1:W2:Y:S04]  /*2b60*/  SHFL.BFLY PT, R7, R0, 0x10, 0x1f ;  /* 0x0e001f0000077f89 */ /* 0x0002a800000e0000 */
[----:B------:R-:W-:Y:S05]  /*2b70*/  RET.REL.NODEC R10 `(_ZN7cutlass13device_kernelIN5flash19FlashAttnFwdCombineIN4cute5tupleIJNS3_1CILi8EEENS5_ILi128EEEEEELi5ELi256ELi1ELb0ELb1ENS_6half_tEfNS_4arch4Sm90EEEEEvNT_6ParamsE) ;  /* 0xffffd4800a007950 */ /* 0x000fea0003c3ffff */
.L_x_725:
        /* <DEDUP_REMOVED lines=16> */
.L_x_1889:


//--------------------- .text._ZN7cutlass13device_kernelIN5flash19FlashAttnFwdCombineIN4cute5tupleIJNS3_1CILi8EEENS5_ILi128EEEEEELi8ELi256ELi1ELb0ELb0ENS_6half_tEfNS_4arch4Sm80EEEEEvNT_6ParamsE --------------------------
	.section	.text._ZN7cutlass13device_kernelIN5flash19FlashAttnFwdCombineIN4cute5tupleIJNS3_1CILi8EEENS5_ILi128EEEEEELi8ELi256ELi1ELb0ELb0ENS_6half_tEfNS_4arch4Sm80EEEEEvNT_6ParamsE,"ax",@progbits
	.sectioninfo	@"SHI_REGISTERS=48"
	.align	128
.text._ZN7cutlass13device_kernelIN5flash19FlashAttnFwdCombineIN4cute5tupleIJNS3_1CILi8EEENS5_ILi128EEEEEELi8ELi256ELi1ELb0ELb0ENS_6half_tEfNS_4arch4Sm80EEEEEvNT_6ParamsE:
        .type           _ZN7cutlass13device_kernelIN5flash19FlashAttnFwdCombineIN4cute5tupleIJNS3_1CILi8EEENS5_ILi128EEEEEELi8ELi256ELi1ELb0ELb0ENS_6half_tEfNS_4arch4Sm80EEEEEvNT_6ParamsE,@function
        .size           _ZN7cutlass13device_kernelIN5flash19FlashAttnFwdCombineIN4cute5tupleIJNS3_1CILi8EEENS5_ILi128EEEEEELi8ELi256ELi1ELb0ELb0ENS_6half_tEfNS_4arch4Sm80EEEEEvNT_6ParamsE,(.L_x_1892 - _ZN7cutlass13device_kernelIN5flash19FlashAttnFwdCombineIN4cute5tupleIJNS3_1CILi8EEENS5_ILi128EEEEEELi8ELi256ELi1ELb0ELb0ENS_6half_tEfNS_4arch4Sm80EEEEEvNT_6ParamsE)
        .other          _ZN7cutlass13device_kernelIN5flash19FlashAttnFwdCombineIN4cute5tupleIJNS3_1CILi8EEENS5_ILi128EEEEEELi8ELi256ELi1ELb0ELb0ENS_6half_tEfNS_4arch4Sm80EEEEEvNT_6ParamsE,@"STO_CUDA_ENTRY STV_DEFAULT"
_ZN7cutlass13device_kernelIN5flash19FlashAttnFwdCombineIN4cute5tupleIJNS3_1CILi8EEENS5_ILi128EEEEEELi8ELi256ELi1ELb0ELb0ENS_6half_tEfNS_4arch4Sm80EEEEEvNT_6ParamsE:
        /* <DEDUP_REMOVED lines=58> */
.L_x_726:
        /* <DEDUP_REMOVED lines=183> */
.L_x_728:
[----:B------:R-:W-:Y:S05]  /*0f10*/  BSYNC B0 ;  /* 0x0000000000007941 */ /* 0x000fea0003800000 */
.L_x_727:
        /* <DEDUP_REMOVED lines=98> */
.L_x_738:
        /* <DEDUP_REMOVED lines=136> */
.L_x_731:
[----:B------:R-:W-:Y:S05]  /*1dc0*/  BSYNC B0 ;  /* 0x0000000000007941 */ /* 0x000fea0003800000 */
.L_x_730:
        /* <DEDUP_REMOVED lines=24> */
.L_x_736:
        /* <DEDUP_REMOVED lines=129> */
.L_x_735:
[----:B------:R-:W-:Y:S05]  /*2760*/  BSYNC B0 ;  /* 0x0000000000007941 */ /* 0x000fea0003800000 */
.L_x_734:
        /* <DEDUP_REMOVED lines=8> */
.L_x_737:
        /* <DEDUP_REMOVED lines=43> */
.L_x_733:
[----:B------:R-:W-:Y:S05]  /*2aa0*/  BSYNC B1 ;  /* 0x0000000000017941 */ /* 0x000fea0003800000 */
.L_x_732:
        /* <DEDUP_REMOVED lines=24> */
.L_x_729:
[----:B------:R-:W-:Y:S02]  /*2c30*/  MOV R6, 0x2c50 ;  /* 0x00002c5000067802 */ /* 0x000fe40000000f00 */
[----:B------:R-:W-:Y:S05]  /*2c40*/  CALL.REL.NOINC `($__internal_66_$__cuda_sm70_shflsync_bfly_p) ;  /* 0x0000001000007944 */ /* 0x000fea0003c00000 */
[----:B-12---:R-:W-:Y:S05]  /*2c50*/  BRA `(.L_x_738) ;  /* 0xffffe8e000007947 */ /* 0x006fea000383ffff */
        .weak           $__internal_66_$__cuda_sm70_shflsync_bfly_p
        .type           $__internal_66_$__cuda_sm70_shflsync_bfly_p,@function
        .size           $__internal_66_$__cuda_sm70_shflsync_bfly_p,(.L_x_1892 - $__internal_66_$__cuda_sm70_shflsync_bfly_p)
$__internal_66_$__cuda_sm70_shflsync_bfly_p:
[----:B------:R-:W-:Y:S01]  /*2c60*/  MOV R7, 0x0 ;  /* 0x0000000000077802 */ /* 0x000fe20000000f00 */
[----:B------:R1:W2:Y:S03]  /*2c70*/  SHFL.BFLY PT, R5, R0, 0x10, 0x1f ;  /* 0x0e001f0000057f89 */ /* 0x0002a600000e0000 */
[----:B------:R-:W-:Y:S05]  /*2c80*/  RET.REL.NODEC R6 `(_ZN7cutlass13device_kernelIN5flash19FlashAttnFwdCombineIN4cute5tupleIJNS3_1CILi8EEENS5_ILi128EEEEEELi8ELi256ELi1ELb0ELb0ENS_6half_tEfNS_4arch4Sm80EEEEEvNT_6ParamsE) ;  /* 0xffffd37006007950 */ /* 0x000fea0003c3ffff */
.L_x_739:
        /* <DEDUP_REMOVED lines=15> */
.L_x_1892:


//--------------------- .text._ZN7cutlass13device_kernelIN5flash19FlashAttnFwdCombineIN4cute5tupleIJNS3_1CILi8EEENS5_ILi128EEEEEELi7ELi256ELi1ELb0ELb0ENS_6half_tEfNS_4arch4Sm80EEEEEvNT_6ParamsE --------------------------
	.section	.text._ZN7cutlass13device_kernelIN5flash19FlashAttnFwdCombineIN4cute5tupleIJNS3_1CILi8EEENS5_ILi128EEEEEELi7ELi256ELi1ELb0ELb0ENS_6half_tEfNS_4arch4Sm80EEEEEvNT_6ParamsE,"ax",@progbits
	.sectioninfo	@"SHI_REGISTERS=48"
	.align	128
.text._ZN7cutlass13device_kernelIN5flash19FlashAttnFwdCombineIN4cute5tupleIJNS3_1CILi8EEENS5_ILi128EEEEEELi7ELi256ELi1ELb0ELb0ENS_6half_tEfNS_4arch4Sm80EEEEEvNT_6ParamsE:
        .type           _ZN7cutlass13device_kernelIN5flash19FlashAttnFwdCombineIN4cute5tupleIJNS3_1CILi8EEENS5_ILi128EEEEEELi7ELi256ELi1ELb0ELb0ENS_6half_tEfNS_4arch4Sm80EEEEEvNT_6ParamsE,@function
        .size           _ZN7cutlass13device_kernelIN5flash19FlashAttnFwdCombineIN4cute5tupleIJNS3_1CILi8EEENS5_ILi128EEEEEELi7ELi256ELi1ELb0ELb0ENS_6half_tEfNS_4arch4Sm80EEEEEvNT_6ParamsE,(.L_x_1894 - _ZN7cutlass13device_kernelIN5flash19FlashAttnFwdCombineIN4cute5tupleIJNS3_1CILi8EEENS5_ILi128EEEEEELi7ELi256ELi1ELb0ELb0ENS_6half_tEfNS_4arch4Sm80EEEEEvNT_6ParamsE)
        .other          _ZN7cutlass13device_kernelIN5flash19FlashAttnFwdCombineIN4cute5tupleIJNS3_1CILi8EEENS5_ILi128EEEEEELi7ELi256ELi1ELb0ELb0ENS_6half_tEfNS_4arch4Sm80EEEEEvNT_6ParamsE,@"STO_CUDA_ENTRY STV_DEFAULT"
_ZN7cutlass13device_kernelIN5flash19FlashAttnFwdCombineIN4cute5tupleIJNS3_1CILi8EEENS5_ILi128EEEEEELi7ELi256ELi1ELb0ELb0ENS_6half_tEfNS_4arch4Sm80EEEEEvNT_6ParamsE:
        /* <DEDUP_REMOVED lines=58> */
.L_x_740:
        /* <DEDUP_REMOVED lines=113> */
.L_x_742:
[----:B------:R-:W-:Y:S05]  /*0ab0*/  BSYNC B0 ;  /* 0x0000000000007941 */ /* 0x000fea0003800000 */
.L_x_741:
        /* <DEDUP_REMOVED lines=90> */
.L_x_752:
        /* <DEDUP_REMOVED lines=104> */
.L_x_745:
[----:B------:R-:W-:Y:S05]  /*16e0*/  BSYNC B0 ;  /* 0x0000000000007941 */ /* 0x000fea0003800000 */
.L_x_744:
        /* <DEDUP_REMOVED lines=24> */
.L_x_750:
        /* <DEDUP_REMOVED lines=129> */
.L_x_749:
[----:B------:R-:W-:Y:S05]  /*2080*/  BSYNC B0 ;  /* 0x0000000000007941 */ /* 0x000fea0003800000 */
.L_x_748:
        /* <DEDUP_REMOVED lines=8> */
.L_x_751:
        /* <DEDUP_REMOVED lines=43> */
.L_x_747:
[----:B------:R-:W-:Y:S05]  /*23c0*/  BSYNC B1 ;  /* 0x0000000000017941 */ /* 0x000fea0003800000 */
.L_x_746:
        /* <DEDUP_REMOVED lines=24> */
.L_x_743:
[----:B------:R-:W-:Y:S02]  /*2550*/  MOV R6, 0x2570 ;  /* 0x0000257000067802 */ /* 0x000fe40000000f00 */
[----:B------:R-:W-:Y:S05]  /*2560*/  CALL.REL.NOINC `($__internal_67_$__cuda_sm70_shflsync_bfly_p) ;  /* 0x0000001000007944 */ /* 0x000fea0003c00000 */
[----:B-12---:R-:W-:Y:S05]  /*2570*/  BRA `(.L_x_752) ;  /* 0xffffeae000007947 */ /* 0x006fea000383ffff */
        .weak           $__internal_67_$__cuda_sm70_shflsync_bfly_p
        .type           $__internal_67_$__cuda_sm70_shflsync_bfly_p,@function
        .size           $__internal_67_$__cuda_sm70_shflsync_bfly_p,(.L_x_1894 - $__internal_67_$__cuda_sm70_shflsync_bfly_p)
$__internal_67_$__cuda_sm70_shflsync_bfly_p:
[----:B------:R-:W-:Y:S01]  /*2580*/  MOV R7, 0x0 ;  /* 0x0000000000077802 */ /* 0x000fe20000000f00 */
[----:B------:R1:W2:Y:S03]  /*2590*/  SHFL.BFLY PT, R5, R0, 0x10, 0x1f ;  /* 0x0e001f0000057f89 */ /* 0x0002a600000e0000 */
[----:B------:R-:W-:Y:S05]  /*25a0*/  RET.REL.NODEC R6 `(_ZN7cutlass13device_kernelIN5flash19FlashAttnFwdCombineIN4cute5tupleIJNS3_1CILi8EEENS5_ILi128EEEEEELi7ELi256ELi1ELb0ELb0ENS_6half_tEfNS_4arch4Sm80EEEEEvNT_6ParamsE) ;  /* 0xffffda5006007950 */ /* 0x000fea0003c3ffff */
.L_x_753:
        /* <DEDUP_REMOVED lines=13> */
.L_x_1894:


//--------------------- .text._ZN7cutlass13device_kernelIN5flash19FlashAttnFwdCombineIN4cute5tupleIJNS3_1CILi8EEENS5_ILi128EEEEEELi6ELi256ELi1ELb0ELb0ENS_6half_tEfNS_4arch4Sm80EEEEEvNT_6ParamsE --------------------------
	.section	.text._ZN7cutlass13device_kernelIN5flash19FlashAttnFwdCombineIN4cute5tupleIJNS3_1CILi8EEENS5_ILi128EEEEEELi6ELi256ELi1ELb0ELb0ENS_6half_tEfNS_4arch4Sm80EEEEEvNT_6ParamsE,"ax",@progbits
	.sectioninfo	@"SHI_REGISTERS=48"
	.align	128
.text._ZN7cutlass13device_kernelIN5flash19FlashAttnFwdCombineIN4cute5tupleIJNS3_1CILi8EEENS5_ILi128EEEEEELi6ELi256ELi1ELb0ELb0ENS_6half_tEfNS_4arch4Sm80EEEEEvNT_6ParamsE:
        .type           _ZN7cutlass13device_kernelIN5flash19FlashAttnFwdCombineIN4cute5tupleIJNS3_1CILi8EEENS5_ILi128EEEEEELi6ELi256ELi1ELb0ELb0ENS_6half_tEfNS_4arch4Sm80EEEEEvNT_6ParamsE,@function
        .size           _ZN7cutlass13device_kernelIN5flash19FlashAttnFwdCombineIN4cute5tupleIJNS3_1CILi8EEENS5_ILi128EEEEEELi6ELi256ELi1ELb0ELb0ENS_6half_tEfNS_4arch4Sm80EEEEEvNT_6ParamsE,(.L_x_1896 - _ZN7cutlass13device_kernelIN5flash19FlashAttnFwdCombineIN4cute5tupleIJNS3_1CILi8EEENS5_ILi128EEEEEELi6ELi256ELi1ELb0ELb0ENS_6half_tEfNS_4arch4Sm80EEEEEvNT_6ParamsE)
        .other          _ZN7cutlass13device_kernelIN5flash19FlashAttnFwdCombineIN4cute5tupleIJNS3_1CILi8EEENS5_ILi128EEEEEELi6ELi256ELi1ELb0ELb0ENS_6half_tEfNS_4arch4Sm80EEEEEvNT_6ParamsE,@"STO_CUDA_ENTRY STV_DEFAULT"
_ZN7cutlass13device_kernelIN5flash19FlashAttnFwdCombineIN4cute5tupleIJNS3_1CILi8EEENS5_ILi128EEEEEELi6ELi256ELi1ELb0ELb0ENS_6half_tEfNS_4arch4Sm80EEEEEvNT_6ParamsE:
        /* <DEDUP_REMOVED lines=58> */
.L_x_754:
        /* <DEDUP_REMOVED lines=72> */
.L_x_756:
[----:B------:R-:W-:Y:S05]  /*0820*/  BSYNC B0 ;  /* 0x0000000000007941 */ /* 0x000fea0003800000 */
.L_x_755:
        /* <DEDUP_REMOVED lines=81> */
.L_x_766:
        /* <DEDUP_REMOVED lines=88> */
.L_x_759:
[----:B------:R-:W-:Y:S05]  /*12c0*/  BSYNC B0 ;  /* 0x0000000000007941 */ /* 0x000fea0003800000 */
.L_x_758:
        /* <DEDUP_REMOVED lines=24> */
.L_x_764:
        /* <DEDUP_REMOVED lines=129> */
.L_x_763:
[----:B------:R-:W-:Y:S05]  /*1c60*/  BSYNC B0 ;  /* 0x0000000000007941 */ /* 0x000fea0003800000 */
.L_x_762:
        /* <DEDUP_REMOVED lines=8> */
.L_x_765:
        /* <DEDUP_REMOVED lines=43> */
.L_x_761:
[----:B------:R-:W-:Y:S05]  /*1fa0*/  BSYNC B1 ;  /* 0x0000000000017941 */ /* 0x000fea0003800000 */
.L_x_760:
        /* <DEDUP_REMOVED lines=24> */
.L_x_757:
[----:B-1----:R-:W-:Y:S02]  /*2130*/  MOV R6, 0x2150 ;  /* 0x0000215000067802 */ /* 0x002fe40000000f00 */
[----:B------:R-:W-:Y:S05]  /*2140*/  CALL.REL.NOINC `($__internal_68_$__cuda_sm70_shflsync_bfly_p) ;  /* 0x0000001000007944 */ /* 0x000fea0003c00000 */
[----:B-12---:R-:W-:Y:S05]  /*2150*/  BRA `(.L_x_766) ;  /* 0xffffebe000007947 */ /* 0x006fea000383ffff */
        .weak           $__internal_68_$__cuda_sm70_shflsync_bfly_p
        .type           $__internal_68_$__cuda_sm70_shflsync_bfly_p,@function
        .size           $__internal_68_$__cuda_sm70_shflsync_bfly_p,(.L_x_1896 - $__internal_68_$__cuda_sm70_shflsync_bfly_p)
$__internal_68_$__cuda_sm70_shflsync_bfly_p:
[----:B------:R-:W-:Y:S01]  /*2160*/  HFMA2.MMA R11, -RZ, RZ, 0, 0 ;  /* 0x00000000ff0b7435 */ /* 0x000fe200000001ff */
[----:B------:R-:W-:Y:S01]  /*2170*/  MOV R10, R6 ;  /* 0x00000006000a7202 */ /* 0x000fe20000000f00 */
[----:B------:R1:W2:Y:S04]  /*2180*/  SHFL.BFLY PT, R7, R5, 0x10, 0x1f ;  /* 0x0e001f0005077f89 */ /* 0x0002a800000e0000 */
[----:B------:R-:W-:Y:S05]  /*2190*/  RET.REL.NODEC R10 `(_ZN7cutlass13device_kernelIN5flash19FlashAttnFwdCombineIN4cute5tupleIJNS3_1CILi8EEENS5_ILi128EEEEEELi6ELi256ELi1ELb0ELb0ENS_6half_tEfNS_4arch4Sm80EEEEEvNT_6ParamsE) ;  /* 0xffffde600a007950 */ /* 0x000fea0003c3ffff */
.L_x_767:
        /* <DEDUP_REMOVED lines=14> */
.L_x_1896:


//--------------------- .text._ZN7cutlass13device_kernelIN5flash19FlashAttnFwdCombineIN4cute5tupleIJNS3_1CILi8EEENS5_ILi128EEEEEELi5ELi256ELi1ELb0ELb0ENS_6half_tEfNS_4arch4Sm80EEEEEvNT_6ParamsE --------------------------
	.section	.text._ZN7cutlass13device_kernelIN5flash19FlashAttnFwdCombineIN4cute5tupleIJNS3_1CILi8EEENS5_ILi128EEEEEELi5ELi256ELi1ELb0ELb0ENS_6half_tEfNS_4arch4Sm80EEEEEvNT_6ParamsE,"ax",@progbits
	.sectioninfo	@"SHI_REGISTERS=48"
	.align	128
.text._ZN7cutlass13device_kernelIN5flash19FlashAttnFwdCombineIN4cute5tupleIJNS3_1CILi8EEENS5_ILi128EEEEEELi5ELi256ELi1ELb0ELb0ENS_6half_tEfNS_4arch4Sm80EEEEEvNT_6ParamsE:
        .type           _ZN7cutlass13device_kernelIN5flash19FlashAttnFwdCombineIN4cute5tupleIJNS3_1CILi8EEENS5_ILi128EEEEEELi5ELi256ELi1ELb0ELb0ENS_6half_tEfNS_4arch4Sm80EEEEEvNT_6ParamsE,@function
        .size           _ZN7cutlass13device_kernelIN5flash19FlashAttnFwdCombineIN4cute5tupleIJNS3_1CILi8EEENS5_ILi128EEEEEELi5ELi256ELi1ELb0ELb0ENS_6half_tEfNS_4arch4Sm80EEEEEvNT_6ParamsE,(.L_x_1898 - _ZN7cutlass13device_kernelIN5flash19FlashAttnFwdCombineIN4cute5tupleIJNS3_1CILi8EEENS5_ILi128EEEEEELi5ELi256ELi1ELb0ELb0ENS_6half_tEfNS_4arch4Sm80EEEEEvNT_6ParamsE)
        .other          _ZN7cutlass13device_kernelIN5flash19FlashAttnFwdCombineIN4cute5tupleIJNS3_1CILi8EEENS5_ILi128EEEEEELi5ELi256ELi1ELb0ELb0ENS_6half_tEfNS_4arch4Sm80EEEEEvNT_6ParamsE,@"STO_CUDA_ENTRY STV_DEFAULT"
_ZN7cutlass13device_kernelIN5flash19FlashAttnFwdCombineIN4cute5tupleIJNS3_1CILi8EEENS5_ILi128EEEEEELi5ELi256ELi1ELb0ELb0ENS_6half_tEfNS_4arch4Sm80EEEEEvNT_6ParamsE:
        /* <DEDUP_REMOVED lines=58> */
.L_x_768:
        /* <DEDUP_REMOVED lines=49> */
.L_x_770:
[----:B------:R-:W-:Y:S05]  /*06b0*/  BSYNC B0 ;  /* 0x0000000000007941 */ /* 0x000fea0003800000 */
.L_x_769:
        /* <DEDUP_REMOVED lines=74> */
.L_x_780:
        /* <DEDUP_REMOVED lines=80> */
.L_x_773:
[----:B------:R-:W-:Y:S05]  /*1060*/  BSYNC B0 ;  /* 0x0000000000007941 */ /* 0x000fea0003800000 */
.L_x_772:
        /* <DEDUP_REMOVED lines=24> */
.L_x_778:
        /* <DEDUP_REMOVED lines=129> */
.L_x_777:
[----:B------:R-:W-:Y:S05]  /*1a00*/  BSYNC B0 ;  /* 0x0000000000007941 */ /* 0x000fea0003800000 */
.L_x_776:
        /* <DEDUP_REMOVED lines=8> */
.L_x_779:
        /* <DEDUP_REMOVED lines=43> */
.L_x_775:
[----:B------:R-:W-:Y:S05]  /*1d40*/  BSYNC B1 ;  /* 0x0000000000017941 */ /* 0x000fea0003800000 */
.L_x_774:
        /* <DEDUP_REMOVED lines=24> */
.L_x_771:
[----:B------:R-:W-:Y:S02]  /*1ed0*/  MOV R6, 0x1ef0 ;  /* 0x00001ef000067802 */ /* 0x000fe40000000f00 */
[----:B-12---:R-:W-:Y:S05]  /*1ee0*/  CALL.REL.NOINC `($__internal_69_$__cuda_sm70_shflsync_bfly_p) ;  /* 0x0000001000007944 */ /* 0x006fea0003c00000 */
[----:B-12---:R-:W-:Y:S05]  /*1ef0*/  BRA `(.L_x_780) ;  /* 0xffffec6000007947 */ /* 0x006fea000383ffff */
        .weak           $__internal_69_$__cuda_sm70_shflsync_bfly_p
        .type           $__internal_69_$__cuda_sm70_shflsync_bfly_p,@function
        .size           $__internal_69_$__cuda_sm70_shflsync_bfly_p,(.L_x_1898 - $__internal_69_$__cuda_sm70_shflsync_bfly_p)
$__internal_69_$__cuda_sm70_shflsync_bfly_p:
[----:B------:R-:W-:Y:S01]  /*1f00*/  MOV R7, 0x0 ;  /* 0x0000000000077802 */ /* 0x000fe20000000f00 */
[----:B------:R1:W2:Y:S03]  /*1f10*/  SHFL.BFLY PT, R5, R0, 0x10, 0x1f ;  /* 0x0e001f0000057f89 */ /* 0x0002a600000e0000 */
[----:B------:R-:W-:Y:S05]  /*1f20*/  RET.REL.NODEC R6 `(_ZN7cutlass13device_kernelIN5flash19FlashAttnFwdCombineIN4cute5tupleIJNS3_1CILi8EEENS5_ILi128EEEEEELi5ELi256ELi1ELb0ELb0ENS_6half_tEfNS_4arch4Sm80EEEEEvNT_6ParamsE) ;  /* 0xffffe0d006007950 */ /* 0x000fea0003c3ffff */
.L_x_781:
        /* <DEDUP_REMOVED lines=13> */
.L_x_1898:


//--------------------- .text._ZN7cutlass13device_kernelIN5flash19FlashAttnFwdCombineIN4cute5tupleIJNS3_1CILi8EEENS5_ILi128EEEEEELi8ELi256ELi1ELb0ELb1ENS_6half_tEfNS_4arch4Sm80EEEEEvNT_6ParamsE --------------------------
	.section	.text._ZN7cutlass13device_kernelIN5flash19FlashAttnFwdCombineIN4cute5tupleIJNS3_1CILi8EEENS5_ILi128EEEEEELi8ELi256ELi1ELb0ELb1ENS_6half_tEfNS_4arch4Sm80EEEEEvNT_6ParamsE,"ax",@progbits
	.sectioninfo	@"SHI_REGISTERS=48"
	.align	128
.text._ZN7cutlass13device_kernelIN5flash19FlashAttnFwdCombineIN4cute5tupleIJNS3_1CILi8EEENS5_ILi128EEEEEELi8ELi256ELi1ELb0ELb1ENS_6half_tEfNS_4arch4Sm80EEEEEvNT_6ParamsE:
        .type           _ZN7cutlass13device_kernelIN5flash19FlashAttnFwdCombineIN4cute5tupleIJNS3_1CILi8EEENS5_ILi128EEEEEELi8ELi256ELi1ELb0ELb1ENS_6half_tEfNS_4arch4Sm80EEEEEvNT_6ParamsE,@function
        .size           _ZN7cutlass13device_kernelIN5flash19FlashAttnFwdCombineIN4cute5tupleIJNS3_1CILi8EEENS5_ILi128EEEEEELi8ELi256ELi1ELb0ELb1ENS_6half_tEfNS_4arch4Sm80EEEEEvNT_6ParamsE,(.L_x_1900 - _ZN7cutlass13device_kernelIN5flash19FlashAttnFwdCombineIN4cute5tupleIJNS3_1CILi8EEENS5_ILi128EEEEEELi8ELi256ELi1ELb0ELb1ENS_6half_tEfNS_4arch4Sm80EEEEEvNT_6ParamsE)
        .other          _ZN7cutlass13device_kernelIN5flash19FlashAttnFwdCombineIN4cute5tupleIJNS3_1CILi8EEENS5_ILi128EEEEEELi8ELi256ELi1ELb0ELb1ENS_6half_tEfNS_4arch4Sm80EEEEEvNT_6ParamsE,@"STO_CUDA_ENTRY STV_DEFAULT"
_ZN7cutlass13device_kernelIN5flash19FlashAttnFwdCombineIN4cute5tupleIJNS3_1CILi8EEENS5_ILi128EEEEEELi8ELi256ELi1ELb0ELb1ENS_6half_tEfNS_4arch4Sm80EEEEEvNT_6ParamsE:
        /* <DEDUP_REMOVED lines=51> */
.L_x_782:
        /* <DEDUP_REMOVED lines=25> */
.L_x_783:
        /* <DEDUP_REMOVED lines=101> */
.L_x_785:
        /* <DEDUP_REMOVED lines=13> */
[----:B------:R-:W-:Y:S05]  /*0be0*/  CALL.REL.NOINC `($__internal_70_$__cuda_sm20_div_u64) ;  /* 0x0000285000007944 */ /* 0x000fea0003c00000 */
[----:B------:R-:W-:Y:S05]  /*0bf0*/  BRA `(.L_x_787) ;  /* 0x0000012000007947 */ /* 0x000fea0003800000 */
.L_x_786:
        /* <DEDUP_REMOVED lines=18> */
.L_x_787:
[----:B------:R-:W-:Y:S02]  /*0d20*/  IADD3 R5, R8, -0x1, RZ ;  /* 0xffffffff08057810 */ /* 0x000fe40007ffe0ff */
[----:B------:R-:W-:-:S03]  /*0d30*/  MOV R8, R3 ;  /* 0x0000000300087202 */ /* 0x000fc60000000f00 */
.L_x_784:
        /* <DEDUP_REMOVED lines=173> */
.L_x_789:
[----:B------:R-:W-:Y:S05]  /*1810*/  BSYNC B0 ;  /* 0x0000000000007941 */ /* 0x000fea0003800000 */
.L_x_788:
        /* <DEDUP_REMOVED lines=93> */
.L_x_799:
        /* <DEDUP_REMOVED lines=129> */
.L_x_792:
[----:B------:R-:W-:Y:S05]  /*2600*/  BSYNC B0 ;  /* 0x0000000000007941 */ /* 0x000fea0003800000 */
.L_x_791:
        /* <DEDUP_REMOVED lines=24> */
.L_x_797:
        /* <DEDUP_REMOVED lines=129> */
.L_x_796:
[----:B------:R-:W-:Y:S05]  /*2fa0*/  BSYNC B0 ;  /* 0x0000000000007941 */ /* 0x000fea0003800000 */
.L_x_795:
[----:B------:R-:W-:-:S13]  /*2fb0*/  ISETP.NE.AND P0, PT, R36, RZ, PT ;  /* 0x000000ff2400720c */ /* 0x000fda0003f05270 */
[----:B------:R-:W-:Y:S05]  /*2fc0*/  @!P0 BRA `(.L_x_794) ;  /* 0x000002f000008947 */ /* 0x000fea0003800000 */
[----:B------:R-:W-:Y:S01]  /*2fd0*/  IADD3 R0, R42, 0x3, RZ ;  /* 0x000000032a007810 */ /* 0x000fe20007ffe0ff */
[----:B------:R-:W-:Y:S02]  /*2fe0*/  IMAD.MOV.U32 R15, RZ, RZ, 0x3 ;  /* 0x00000003ff0f7424 */ /* 0x000fe400078e00ff */
[----:B-1----:R-:W-:Y:S01]  /*2ff0*/  IMAD.MOV.U32 R7, RZ, RZ, RZ ;  /* 0x000000ffff077224 */ /* 0x002fe200078e00ff */
[----:B------:R-:W-:Y:S02]  /*3000*/  SHF.R.S32.HI R6, RZ, 0x1f, R0 ;  /* 0x0000001fff067819 */ /* 0x000fe40000011400 */
.L_x_798:
        /* <DEDUP_REMOVED lines=43> */
.L_x_794:
[----:B------:R-:W-:Y:S05]  /*32c0*/  BSYNC B1 ;  /* 0x0000000000017941 */ /* 0x000fea0003800000 */
.L_x_793:
        /* <DEDUP_REMOVED lines=20> */
.L_x_790:
[----:B------:R-:W-:Y:S02]  /*3410*/  MOV R6, 0x3430 ;  /* 0x0000343000067802 */ /* 0x000fe40000000f00 */
[----:B------:R-:W-:Y:S05]  /*3420*/  CALL.REL.NOINC `($__internal_71_$__cuda_sm70_shflsync_bfly_p) ;  /* 0x000003e000007944 */ /* 0x000fea0003c00000 */
[----:B-12---:R-:W-:Y:S05]  /*3430*/  BRA `(.L_x_799) ;  /* 0xffffe9b000007947 */ /* 0x006fea000383ffff */
        .weak           $__internal_70_$__cuda_sm20_div_u64
        .type           $__internal_70_$__cuda_sm20_div_u64,@function
        .size           $__internal_70_$__cuda_sm20_div_u64,($__internal_71_$__cuda_sm70_shflsync_bfly_p - $__internal_70_$__cuda_sm20_div_u64)
$__internal_70_$__cuda_sm20_div_u64:
        /* <DEDUP_REMOVED lines=60> */
[----:B------:R-:W-:Y:S06]  /*3800*/  RET.REL.NODEC R6 `(_ZN7cutlass13device_kernelIN5flash19FlashAttnFwdCombineIN4cute5tupleIJNS3_1CILi8EEENS5_ILi128EEEEEELi8ELi256ELi1ELb0ELb1ENS_6half_tEfNS_4arch4Sm80EEEEEvNT_6ParamsE) ;  /* 0xffffc7f006007950 */ /* 0x000fec0003c3ffff */
        .weak           $__internal_71_$__cuda_sm70_shflsync_bfly_p
        .type           $__internal_71_$__cuda_sm70_shflsync_bfly_p,@function
        .size           $__internal_71_$__cuda_sm70_shflsync_bfly_p,(.L_x_1900 - $__internal_71_$__cuda_sm70_shflsync_bfly_p)
$__internal_71_$__cuda_sm70_shflsync_bfly_p:
[----:B------:R-:W-:Y:S01]  /*3810*/  HFMA2.MMA R11, -RZ, RZ, 0, 0 ;  /* 0x00000000ff0b7435 */ /* 0x000fe200000001ff */
[----:B------:R-:W-:Y:S01]  /*3820*/  MOV R10, R6 ;  /* 0x00000006000a7202 */ /* 0x000fe20000000f00 */
[----:B------:R1:W2:Y:S04]  /*3830*/  SHFL.BFLY PT, R7, R0, 0x10, 0x1f ;  /* 0x0e001f0000077f89 */ /* 0x0002a800000e0000 */
[----:B------:R-:W-:Y:S05]  /*3840*/  RET.REL.NODEC R10 `(_ZN7cutlass13device_kernelIN5flash19FlashAttnFwdCombineIN4cute5tupleIJNS3_1CILi8EEENS5_ILi128EEEEEELi8ELi256ELi1ELb0ELb1ENS_6half_tEfNS_4arch4Sm80EEEEEvNT_6ParamsE) ;  /* 0xffffc7b00a007950 */ /* 0x000fea0003c3ffff */
.L_x_800:
        /* <DEDUP_REMOVED lines=11> */
.L_x_1900:


//--------------------- .text._ZN7cutlass13device_kernelIN5flash19FlashAttnFwdCombineIN4cute5tupleIJNS3_1CILi8EEENS5_ILi128EEEEEELi7ELi256ELi1ELb0ELb1ENS_6half_tEfNS_4arch4Sm80EEEEEvNT_6ParamsE --------------------------
	.section	.text._ZN7cutlass13device_kernelIN5flash19FlashAttnFwdCombineIN4cute5tupleIJNS3_1CILi8EEENS5_ILi128EEEEEELi7ELi256ELi1ELb0ELb1ENS_6half_tEfNS_4arch4Sm80EEEEEvNT_6ParamsE,"ax",@progbits
	.sectioninfo	@"SHI_REGISTERS=42"
	.align	128
.text._ZN7cutlass13device_kernelIN5flash19FlashAttnFwdCombineIN4cute5tupleIJNS3_1CILi8EEENS5_ILi128EEEEEELi7ELi256ELi1ELb0ELb1ENS_6half_tEfNS_4arch4Sm80EEEEEvNT_6ParamsE:
        .type           _ZN7cutlass13device_kernelIN5flash19FlashAttnFwdCombineIN4cute5tupleIJNS3_1CILi8EEENS5_ILi128EEEEEELi7ELi256ELi1ELb0ELb1ENS_6half_tEfNS_4arch4Sm80EEEEEvNT_6ParamsE,@function
        .size           _ZN7cutlass13device_kernelIN5flash19FlashAttnFwdCombineIN4cute5tupleIJNS3_1CILi8EEENS5_ILi128EEEEEELi7ELi256ELi1ELb0ELb1ENS_6half_tEfNS_4arch4Sm80EEEEEvNT_6ParamsE,(.L_x_1903 - _ZN7cutlass13device_kernelIN5flash19FlashAttnFwdCombineIN4cute5tupleIJNS3_1CILi8EEENS5_ILi128EEEEEELi7ELi256ELi1ELb0ELb1ENS_6half_tEfNS_4arch4Sm80EEEEEvNT_6ParamsE)
        .other          _ZN7cutlass13device_kernelIN5flash19FlashAttnFwdCombineIN4cute5tupleIJNS3_1CILi8EEENS5_ILi128EEEEEELi7ELi256ELi1ELb0ELb1ENS_6half_tEfNS_4arch4Sm80EEEEEvNT_6ParamsE,@"STO_CUDA_ENTRY STV_DEFAULT"
_ZN7cutlass13device_kernelIN5flash19FlashAttnFwdCombineIN4cute5tupleIJNS3_1CILi8EEENS5_ILi128EEEEEELi7ELi256ELi1ELb0ELb1ENS_6half_tEfNS_4arch4Sm80EEEEEvNT_6ParamsE:
        /* <DEDUP_REMOVED lines=51> */
.L_x_801:
        /* <DEDUP_REMOVED lines=25> */
.L_x_802:
        /* <DEDUP_REMOVED lines=101> */
.L_x_804:
        /* <DEDUP_REMOVED lines=14> */
[----:B------:R-:W-:Y:S05]  /*0bf0*/  CALL.REL.NOINC `($__internal_72_$__cuda_sm20_div_u64) ;  /* 0x0000220000007944 */ /* 0x000fea0003c00000 */
[----:B------:R-:W-:Y:S05]  /*0c00*/  BRA `(.L_x_806) ;  /* 0x0000013000007947 */ /* 0x000fea0003800000 */
.L_x_805:
        /* <DEDUP_REMOVED lines=19> */
.L_x_806:
[----:B------:R-:W-:Y:S02]  /*0d40*/  IADD3 R3, R8, -0x1, RZ ;  /* 0xffffffff08037810 */ /* 0x000fe40007ffe0ff */
[----:B------:R-:W-:-:S03]  /*0d50*/  MOV R5, R0 ;  /* 0x0000000000057202 */ /* 0x000fc60000000f00 */
.L_x_803:
        /* <DEDUP_REMOVED lines=107> */
.L_x_808:
[----:B------:R-:W-:Y:S05]  /*1410*/  BSYNC B0 ;  /* 0x0000000000007941 */ /* 0x000fea0003800000 */
.L_x_807:
        /* <DEDUP_REMOVED lines=86> */
.L_x_818:
        /* <DEDUP_REMOVED lines=97> */
.L_x_811:
[----:B------:R-:W-:Y:S05]  /*1f90*/  BSYNC B0 ;  /* 0x0000000000007941 */ /* 0x000fea0003800000 */
.L_x_810:
        /* <DEDUP_REMOVED lines=24> */
.L_x_816:
        /* <DEDUP_REMOVED lines=129> */
.L_x_815:
[----:B------:R-:W-:Y:S05]  /*2930*/  BSYNC B0 ;  /* 0x0000000000007941 */ /* 0x000fea0003800000 */
.L_x_814:
        /* <DEDUP_REMOVED lines=8> */
.L_x_817:
        /* <DEDUP_REMOVED lines=43> */
.L_x_813:
[----:B------:R-:W-:Y:S05]  /*2c70*/  BSYNC B1 ;  /* 0x0000000000017941 */ /* 0x000fea0003800000 */
.L_x_812:
        /* <DEDUP_REMOVED lines=20> */
.L_x_809:
[----:B------:R-:W-:Y:S02]  /*2dc0*/  MOV R6, 0x2de0 ;  /* 0x00002de000067802 */ /* 0x000fe40000000f00 */
[----:B------:R-:W-:Y:S05]  /*2dd0*/  CALL.REL.NOINC `($__internal_73_$__cuda_sm70_shflsync_bfly_p) ;  /* 0x000003f000007944 */ /* 0x000fea0003c00000 */
[----:B--2---:R-:W-:Y:S01]  /*2de0*/  MOV R6, R7 ;  /* 0x0000000700067202 */ /* 0x004fe20000000f00 */
[----:B-1----:R-:W-:Y:S05]  /*2df0*/  BRA `(.L_x_818) ;  /* 0xffffeb8000007947 */ /* 0x002fea000383ffff */
        .weak           $__internal_72_$__cuda_sm20_div_u64
        .type           $__internal_72_$__cuda_sm20_div_u64,@function
        .size           $__internal_72_$__cuda_sm20_div_u64,($__internal_73_$__cuda_sm70_shflsync_bfly_p - $__internal_72_$__cuda_sm20_div_u64)
$__internal_72_$__cuda_sm20_div_u64:
        /* <DEDUP_REMOVED lines=60> */
[----:B------:R-:W-:Y:S06]  /*31c0*/  RET.REL.NODEC R6 `(_ZN7cutlass13device_kernelIN5flash19FlashAttnFwdCombineIN4cute5tupleIJNS3_1CILi8EEENS5_ILi128EEEEEELi7ELi256ELi1ELb0ELb1ENS_6half_tEfNS_4arch4Sm80EEEEEvNT_6ParamsE) ;  /* 0xffffce3006007950 */ /* 0x000fec0003c3ffff */
        .weak           $__internal_73_$__cuda_sm70_shflsync_bfly_p
        .type           $__internal_73_$__cuda_sm70_shflsync_bfly_p,@function
        .size           $__internal_73_$__cuda_sm70_shflsync_bfly_p,(.L_x_1903 - $__internal_73_$__cuda_sm70_shflsync_bfly_p)
$__internal_73_$__cuda_sm70_shflsync_bfly_p:
[----:B------:R-:W-:Y:S01]  /*31d0*/  HFMA2.MMA R21, -RZ, RZ, 0, 0 ;  /* 0x00000000ff157435 */ /* 0x000fe200000001ff */
[----:B------:R-:W-:Y:S01]  /*31e0*/  MOV R20, R6 ;  /* 0x0000000600147202 */ /* 0x000fe20000000f00 */
[----:B------:R1:W2:Y:S04]  /*31f0*/  SHFL.BFLY PT, R7, R0, 0x10, 0x1f ;  /* 0x0e001f0000077f89 */ /* 0x0002a800000e0000 */
[----:B------:R-:W-:Y:S05]  /*3200*/  RET.REL.NODEC R20 `(_ZN7cutlass13device_kernelIN5flash19FlashAttnFwdCombineIN4cute5tupleIJNS3_1CILi8EEENS5_ILi128EEEEEELi7ELi256ELi1ELb0ELb1ENS_6half_tEfNS_4arch4Sm80EEEEEvNT_6ParamsE) ;  /* 0xffffcdf014007950 */ /* 0x000fea0003c3ffff */
.L_x_819:
        /* <DEDUP_REMOVED lines=15> */
.L_x_1903:


//--------------------- .text._ZN7cutlass13device_kernelIN5flash19FlashAttnFwdCombineIN4cute5tupleIJNS3_1CILi8EEENS5_ILi128EEEEEELi6ELi256ELi1ELb0ELb1ENS_6half_tEfNS_4arch4Sm80EEEEEvNT_6ParamsE --------------------------
	.section	.text._ZN7cutlass13device_kernelIN5flash19FlashAttnFwdCombineIN4cute5tupleIJNS3_1CILi8EEENS5_ILi128EEEEEELi6ELi256ELi1ELb0ELb1ENS_6half_tEfNS_4arch4Sm80EEEEEvNT_6ParamsE,"ax",@progbits
	.sectioninfo	@"SHI_REGISTERS=42"
	.align	128
.text._ZN7cutlass13device_kernelIN5flash19FlashAttnFwdCombineIN4cute5tupleIJNS3_1CILi8EEENS5_ILi128EEEEEELi6ELi256ELi1ELb0ELb1ENS_6half_tEfNS_4arch4Sm80EEEEEvNT_6ParamsE:
        .type           _ZN7cutlass13device_kernelIN5flash19FlashAttnFwdCombineIN4cute5tupleIJNS3_1CILi8EEENS5_ILi128EEEEEELi6ELi256ELi1ELb0ELb1ENS_6half_tEfNS_4arch4Sm80EEEEEvNT_6ParamsE,@function
        .size           _ZN7cutlass13device_kernelIN5flash19FlashAttnFwdCombineIN4cute5tupleIJNS3_1CILi8EEENS5_ILi128EEEEEELi6ELi256ELi1ELb0ELb1ENS_6half_tEfNS_4arch4Sm80EEEEEvNT_6ParamsE,(.L_x_1906 - _ZN7cutlass13device_kernelIN5flash19FlashAttnFwdCombineIN4cute5tupleIJNS3_1CILi8EEENS5_ILi128EEEEEELi6ELi256ELi1ELb0ELb1ENS_6half_tEfNS_4arch4Sm80EEEEEvNT_6ParamsE)
        .other          _ZN7cutlass13device_kernelIN5flash19FlashAttnFwdCombineIN4cute5tupleIJNS3_1CILi8EEENS5_ILi128EEEEEELi6ELi256ELi1ELb0ELb1ENS_6half_tEfNS_4arch4Sm80EEEEEvNT_6ParamsE,@"STO_CUDA_ENTRY STV_DEFAULT"
_ZN7cutlass13device_kernelIN5flash19FlashAttnFwdCombineIN4cute5tupleIJNS3_1CILi8EEENS5_ILi128EEEEEELi6ELi256ELi1ELb0ELb1ENS_6half_tEfNS_4arch4Sm80EEEEEvNT_6ParamsE:
        /* <DEDUP_REMOVED lines=51> */
.L_x_820:
        /* <DEDUP_REMOVED lines=25> */
.L_x_821:
        /* <DEDUP_REMOVED lines=101> */
.L_x_823:
        /* <DEDUP_REMOVED lines=14> */
[----:B------:R-:W-:Y:S05]  /*0bf0*/  CALL.REL.NOINC `($__internal_74_$__cuda_sm20_div_u64) ;  /* 0x00001de000007944 */ /* 0x000fea0003c00000 */
[----:B------:R-:W-:Y:S05]  /*0c00*/  BRA `(.L_x_825) ;  /* 0x0000013000007947 */ /* 0x000fea0003800000 */
.L_x_824:
        /* <DEDUP_REMOVED lines=19> */
.L_x_825:
[----:B------:R-:W-:Y:S02]  /*0d40*/  IADD3 R3, R8, -0x1, RZ ;  /* 0xffffffff08037810 */ /* 0x000fe40007ffe0ff */
[----:B------:R-:W-:-:S03]  /*0d50*/  MOV R5, R0 ;  /* 0x0000000000057202 */ /* 0x000fc60000000f00 */
.L_x_822:
        /* <DEDUP_REMOVED lines=66> */
.L_x_827:
[----:B------:R-:W-:Y:S05]  /*1180*/  BSYNC B0 ;  /* 0x0000000000007941 */ /* 0x000fea0003800000 */
.L_x_826:
        /* <DEDUP_REMOVED lines=77> */
.L_x_837:
        /* <DEDUP_REMOVED lines=81> */
.L_x_830:
[----:B------:R-:W-:Y:S05]  /*1b70*/  BSYNC B0 ;  /* 0x0000000000007941 */ /* 0x000fea0003800000 */
.L_x_829:
        /* <DEDUP_REMOVED lines=24> */
.L_x_835:
        /* <DEDUP_REMOVED lines=129> */
.L_x_834:
[----:B------:R-:W-:Y:S05]  /*2510*/  BSYNC B0 ;  /* 0x0000000000007941 */ /* 0x000fea0003800000 */
.L_x_833:
        /* <DEDUP_REMOVED lines=8> */
.L_x_836:
        /* <DEDUP_REMOVED lines=43> */
.L_x_832:
[----:B------:R-:W-:Y:S05]  /*2850*/  BSYNC B1 ;  /* 0x0000000000017941 */ /* 0x000fea0003800000 */
.L_x_831:
        /* <DEDUP_REMOVED lines=20> */
.L_x_828:
[----:B-1----:R-:W-:Y:S02]  /*29a0*/  MOV R7, 0x29c0 ;  /* 0x000029c000077802 */ /* 0x002fe40000000f00 */
[----:B------:R-:W-:Y:S05]  /*29b0*/  CALL.REL.NOINC `($__internal_75_$__cuda_sm70_shflsync_bfly_p) ;  /* 0x000003f000007944 */ /* 0x000fea0003c00000 */
[----:B--2---:R-:W-:Y:S01]  /*29c0*/  MOV R7, R9 ;  /* 0x0000000900077202 */ /* 0x004fe20000000f00 */
[----:B-1----:R-:W-:Y:S05]  /*29d0*/  BRA `(.L_x_837) ;  /* 0xffffec8000007947 */ /* 0x002fea000383ffff */
        .weak           $__internal_74_$__cuda_sm20_div_u64
        .type           $__internal_74_$__cuda_sm20_div_u64,@function
        .size           $__internal_74_$__cuda_sm20_div_u64,($__internal_75_$__cuda_sm70_shflsync_bfly_p - $__internal_74_$__cuda_sm20_div_u64)
$__internal_74_$__cuda_sm20_div_u64:
        /* <DEDUP_REMOVED lines=60> */
[----:B------:R-:W-:Y:S06]  /*2da0*/  RET.REL.NODEC R6 `(_ZN7cutlass13device_kernelIN5flash19FlashAttnFwdCombineIN4cute5tupleIJNS3_1CILi8EEENS5_ILi128EEEEEELi6ELi256ELi1ELb0ELb1ENS_6half_tEfNS_4arch4Sm80EEEEEvNT_6ParamsE) ;  /* 0xffffd25006007950 */ /* 0x000fec0003c3ffff */
        .weak           $__internal_75_$__cuda_sm70_shflsync_bfly_p
        .type           $__internal_75_$__cuda_sm70_shflsync_bfly_p,@function
        .size           $__internal_75_$__cuda_sm70_shflsync_bfly_p,(.L_x_1906 - $__internal_75_$__cuda_sm70_shflsync_bfly_p)
$__internal_75_$__cuda_sm70_shflsync_bfly_p:
[----:B------:R-:W-:Y:S01]  /*2db0*/  HFMA2.MMA R23, -RZ, RZ, 0, 0 ;  /* 0x00000000ff177435 */ /* 0x000fe200000001ff */
[----:B------:R-:W-:Y:S01]  /*2dc0*/  MOV R22, R7 ;  /* 0x0000000700167202 */ /* 0x000fe20000000f00 */
[----:B------:R1:W2:Y:S04]  /*2dd0*/  SHFL.BFLY PT, R9, R6, 0x10, 0x1f ;  /* 0x0e001f0006097f89 */ /* 0x0002a800000e0000 */
[----:B------:R-:W-:Y:S05]  /*2de0*/  RET.REL.NODEC R22 `(_ZN7cutlass13device_kernelIN5flash19FlashAttnFwdCombineIN4cute5tupleIJNS3_1CILi8EEENS5_ILi128EEEEEELi6ELi256ELi1ELb0ELb1ENS_6half_tEfNS_4arch4Sm80EEEEEvNT_6ParamsE) ;  /* 0xffffd21016007950 */ /* 0x000fea0003c3ffff */
.L_x_838:
        /* <DEDUP_REMOVED lines=9> */
.L_x_1906:


//--------------------- .text._ZN7cutlass13device_kernelIN5flash19FlashAttnFwdCombineIN4cute5tupleIJNS3_1CILi8EEENS5_ILi128EEEEEELi5ELi256ELi1ELb0ELb1ENS_6half_tEfNS_4arch4Sm80EEEEEvNT_6ParamsE --------------------------
	.section	.text._ZN7cutlass13device_kernelIN5flash19FlashAttnFwdCombineIN4cute5tupleIJNS3_1CILi8EEENS5_ILi128EEEEEELi5ELi256ELi1ELb0ELb1ENS_6half_tEfNS_4arch4Sm80EEEEEvNT_6ParamsE,"ax",@progbits
	.sectioninfo	@"SHI_REGISTERS=42"
	.align	128
.text._ZN7cutlass13device_kernelIN5flash19FlashAttnFwdCombineIN4cute5tupleIJNS3_1CILi8EEENS5_ILi128EEEEEELi5ELi256ELi1ELb0ELb1ENS_6half_tEfNS_4arch4Sm80EEEEEvNT_6ParamsE:
        .type           _ZN7cutlass13device_kernelIN5flash19FlashAttnFwdCombineIN4cute5tupleIJNS3_1CILi8EEENS5_ILi128EEEEEELi5ELi256ELi1ELb0ELb1ENS_6half_tEfNS_4arch4Sm80EEEEEvNT_6ParamsE,@function
        .size           _ZN7cutlass13device_kernelIN5flash19FlashAttnFwdCombineIN4cute5tupleIJNS3_1CILi8EEENS5_ILi128EEEEEELi5ELi256ELi1ELb0ELb1ENS_6half_tEfNS_4arch4Sm80EEEEEvNT_6ParamsE,(.L_x_1909 - _ZN7cutlass13device_kernelIN5flash19FlashAttnFwdCombineIN4cute5tupleIJNS3_1CILi8EEENS5_ILi128EEEEEELi5ELi256ELi1ELb0ELb1ENS_6half_tEfNS_4arch4Sm80EEEEEvNT_6ParamsE)
        .other          _ZN7cutlass13device_kernelIN5flash19FlashAttnFwdCombineIN4cute5tupleIJNS3_1CILi8EEENS5_ILi128EEEEEELi5ELi256ELi1ELb0ELb1ENS_6half_tEfNS_4arch4Sm80EEEEEvNT_6ParamsE,@"STO_CUDA_ENTRY STV_DEFAULT"
_ZN7cutlass13device_kernelIN5flash19FlashAttnFwdCombineIN4cute5tupleIJNS3_1CILi8EEENS5_ILi128EEEEEELi5ELi256ELi1ELb0ELb1ENS_6half_tEfNS_4arch4Sm80EEEEEvNT_6ParamsE:
        /* <DEDUP_REMOVED lines=51> */
.L_x_839:
        /* <DEDUP_REMOVED lines=25> */
.L_x_840:
        /* <DEDUP_REMOVED lines=101> */
.L_x_842:
        /* <DEDUP_REMOVED lines=14> */
[----:B------:R-:W-:Y:S05]  /*0bf0*/  CALL.REL.NOINC `($__internal_76_$__cuda_sm20_div_u64) ;  /* 0x00001b7000007944 */ /* 0x000fea0003c00000 */
[----:B------:R-:W-:Y:S05]  /*0c00*/  BRA `(.L_x_844) ;  /* 0x0000013000007947 */ /* 0x000fea0003800000 */
.L_x_843:
        /* <DEDUP_REMOVED lines=19> */
.L_x_844:
[----:B------:R-:W-:Y:S02]  /*0d40*/  IADD3 R3, R8, -0x1, RZ ;  /* 0xffffffff08037810 */ /* 0x000fe40007ffe0ff */
[----:B------:R-:W-:-:S03]  /*0d50*/  MOV R5, R0 ;  /* 0x0000000000057202 */ /* 0x000fc60000000f00 */
.L_x_841:
        /* <DEDUP_REMOVED lines=43> */
.L_x_846:
[----:B------:R-:W-:Y:S05]  /*1010*/  BSYNC B0 ;  /* 0x0000000000007941 */ /* 0x000fea0003800000 */
.L_x_845:
        /* <DEDUP_REMOVED lines=70> */
.L_x_856:
        /* <DEDUP_REMOVED lines=73> */
.L_x_849:
[----:B------:R-:W-:Y:S05]  /*1910*/  BSYNC B0 ;  /* 0x0000000000007941 */ /* 0x000fea0003800000 */
.L_x_848:
        /* <DEDUP_REMOVED lines=24> */
.L_x_854:
        /* <DEDUP_REMOVED lines=129> */
.L_x_853:
[----:B------:R-:W-:Y:S05]  /*22b0*/  BSYNC B0 ;  /* 0x0000000000007941 */ /* 0x000fea0003800000 */
.L_x_852:
        /* <DEDUP_REMOVED lines=8> */
.L_x_855:
        /* <DEDUP_REMOVED lines=43> */
.L_x_851:
[----:B------:R-:W-:Y:S05]  /*25f0*/  BSYNC B1 ;  /* 0x0000000000017941 */ /* 0x000fea0003800000 */
.L_x_850:
        /* <DEDUP_REMOVED lines=20> */
.L_x_847:
[----:B-1----:R-:W-:Y:S02]  /*2740*/  MOV R6, 0x2760 ;  /* 0x0000276000067802 */ /* 0x002fe40000000f00 */
[----:B--2---:R-:W-:Y:S05]  /*2750*/  CALL.REL.NOINC `($__internal_77_$__cuda_sm70_shflsync_bfly_p) ;  /* 0x000003e000007944 */ /* 0x004fea0003c00000 */
[----:B-12---:R-:W-:Y:S05]  /*2760*/  BRA `(.L_x_856) ;  /* 0xffffed1000007947 */ /* 0x006fea000383ffff */
        .weak           $__internal_76_$__cuda_sm20_div_u64
        .type           $__internal_76_$__cuda_sm20_div_u64,@function
        .size           $__internal_76_$__cuda_sm20_div_u64,($__internal_77_$__cuda_sm70_shflsync_bfly_p - $__internal_76_$__cuda_sm20_div_u64)
$__internal_76_$__cuda_sm20_div_u64:
        /* <DEDUP_REMOVED lines=60> */
[----:B------:R-:W-:Y:S06]  /*2b30*/  RET.REL.NODEC R6 `(_ZN7cutlass13device_kernelIN5flash19FlashAttnFwdCombineIN4cute5tupleIJNS3_1CILi8EEENS5_ILi128EEEEEELi5ELi256ELi1ELb0ELb1ENS_6half_tEfNS_4arch4Sm80EEEEEvNT_6ParamsE) ;  /* 0xffffd4c006007950 */ /* 0x000fec0003c3ffff */
        .weak           $__internal_77_$__cuda_sm70_shflsync_bfly_p
        .type           $__internal_77_$__cuda_sm70_shflsync_bfly_p,@function
        .size           $__internal_77_$__cuda_sm70_shflsync_bfly_p,(.L_x_1909 - $__internal_77_$__cuda_sm70_shflsync_bfly_p)
$__internal_77_$__cuda_sm70_shflsync_bfly_p:
[----:B------:R-:W-:Y:S01]  /*2b40*/  HFMA2.MMA R11, -RZ, RZ, 0, 0 ;  /* 0x00000000ff0b7435 */ /* 0x000fe200000001ff */
[----:B------:R-:W-:Y:S01]  /*2b50*/  MOV R10, R6 ;  /* 0x00000006000a7202 */ /* 0x000fe20000000f00 */
[----:B------:R1:W2:Y:S04]  /*2b60*/  SHFL.BFLY PT, R7, R0, 0x10, 0x1f ;  /* 0x0e001f0000077f89 */ /* 0x0002a800000e0000 */
[----:B------:R-:W-:Y:S05]  /*2b70*/  RET.REL.NODEC R10 `(_ZN7cutlass13device_kernelIN5flash19FlashAttnFwdCombineIN4cute5tupleIJNS3_1CILi8EEENS5_ILi128EEEEEELi5ELi256ELi1ELb0ELb1ENS_6half_tEfNS_4arch4Sm80EEEEEvNT_6ParamsE) ;  /* 0xffffd4800a007950 */ /* 0x000fea0003c3ffff */
.L_x_857:
        /* <DEDUP_REMOVED lines=16> */
.L_x_1909:


//--------------------- .text._ZN7cutlass13device_kernelIN5flash19FlashAttnFwdCombineIN4cute5tupleIJNS3_1CILi16EEENS5_ILi64EEEEEELi8ELi256ELi1ELb0ELb0ENS_6half_tEfNS_4arch4Sm90EEEEEvNT_6ParamsE --------------------------
	.section	.text._ZN7cutlass13device_kernelIN5flash19FlashAttnFwdCombineIN4cute5tupleIJNS3_1CILi16EEENS5_ILi64EEEEEELi8ELi256ELi1ELb0ELb0ENS_6half_tEfNS_4arch4Sm90EEEEEvNT_6ParamsE,"ax",@progbits
	.sectioninfo	@"SHI_REGISTERS=55"
	.align	128
.text._ZN7cutlass13device_kernelIN5flash19FlashAttnFwdCombineIN4cute5tupleIJNS3_1CILi16EEENS5_ILi64EEEEEELi8ELi256ELi1ELb0ELb0ENS_6half_tEfNS_4arch4Sm90EEEEEvNT_6ParamsE:
        .type           _ZN7cutlass13device_kernelIN5flash19FlashAttnFwdCombineIN4cute5tupleIJNS3_1CILi16EEENS5_ILi64EEEEEELi8ELi256ELi1ELb0ELb0ENS_6half_tEfNS_4arch4Sm90EEEEEvNT_6ParamsE,@function
        .size           _ZN7cutlass13device_kernelIN5flash19FlashAttnFwdCombineIN4cute5tupleIJNS3_1CILi16EEENS5_ILi64EEEEEELi8ELi256ELi1ELb0ELb0ENS_6half_tEfNS_4arch4Sm90EEEEEvNT_6ParamsE,(.L_x_1912 - _ZN7cutlass13device_kernelIN5flash19FlashAttnFwdCombineIN4cute5tupleIJNS3_1CILi16EEENS5_ILi64EEEEEELi8ELi256ELi1ELb0ELb0ENS_6half_tEfNS_4arch4Sm90EEEEEvNT_6ParamsE)
        .other          _ZN7cutlass13device_kernelIN5flash19FlashAttnFwdCombineIN4cute5tupleIJNS3_1CILi16EEENS5_ILi64EEEEEELi8ELi256ELi1ELb0ELb0ENS_6half_tEfNS_4arch4Sm90EEEEEvNT_6ParamsE,@"STO_CUDA_ENTRY STV_DEFAULT"
_ZN7cutlass13device_kernelIN5flash19FlashAttnFwdCombineIN4cute5tupleIJNS3_1CILi16EEENS5_ILi64EEEEEELi8ELi256ELi1ELb0ELb0ENS_6half_tEfNS_4arch4Sm90EEEEEvNT_6ParamsE:
        /* <DEDUP_REMOVED lines=58> */
.L_x_858:
        /* <DEDUP_REMOVED lines=289> */
.L_x_860:
[----:B------:R-:W-:Y:S05]  /*15b0*/  BSYNC B0 ;  /* 0x0000000000007941 */ /* 0x000fea0003800000 */
.L_x_859:
        /* <DEDUP_REMOVED lines=100> */
.L_x_870:
        /* <DEDUP_REMOVED lines=194> */
.L_x_863:
[----:B------:R-:W-:Y:S05]  /*2820*/  BSYNC B0 ;  /* 0x0000000000007941 */ /* 0x000fea0003800000 */
.L_x_862:
        /* <DEDUP_REMOVED lines=24> */
.L_x_868:
        /* <DEDUP_REMOVED lines=129> */
.L_x_867:
[----:B------:R-:W-:Y:S05]  /*31c0*/  BSYNC B0 ;  /* 0x0000000000007941 */ /* 0x000fea0003800000 */
.L_x_866:
[----:B------:R-:W-:-:S13]  /*31d0*/  ISETP.NE.AND P0, PT, R38, RZ, PT ;  /* 0x000000ff2600720c */ /* 0x000fda0003f05270 */
[----:B------:R-:W-:Y:S05]  /*31e0*/  @!P0 BRA `(.L_x_865) ;  /* 0x000002f000008947 */ /* 0x000fea0003800000 */
[----:B------:R-:W-:Y:S01]  /*31f0*/  IADD3 R0, R44, 0x3, RZ ;  /* 0x000000032c007810 */ /* 0x000fe20007ffe0ff */
[----:B------:R-:W-:Y:S02]  /*3200*/  IMAD.MOV.U32 R15, RZ, RZ, 0x3 ;  /* 0x00000003ff0f7424 */ /* 0x000fe400078e00ff */
[----:B------:R-:W-:Y:S01]  /*3210*/  IMAD.MOV.U32 R7, RZ, RZ, RZ ;  /* 0x000000ffff077224 */ /* 0x000fe200078e00ff */
[----:B------:R-:W-:Y:S02]  /*3220*/  SHF.R.S32.HI R6, RZ, 0x1f, R0 ;  /* 0x0000001fff067819 */ /* 0x000fe40000011400 */
.L_x_869:
        /* <DEDUP_REMOVED lines=43> */
.L_x_865:
[----:B------:R-:W-:Y:S05]  /*34e0*/  BSYNC B1 ;  /* 0x0000000000017941 */ /* 0x000fea0003800000 */
.L_x_864:
        /* <DEDUP_REMOVED lines=24> */
.L_x_861:
[----:B------:R-:W-:Y:S02]  /*3670*/  MOV R0, 0x3690 ;  /* 0x0000369000007802 */ /* 0x000fe40000000f00 */
[----:B------:R-:W-:Y:S05]  /*3680*/  CALL.REL.NOINC `($__internal_78_$__cuda_sm70_shflsync_bfly_p) ;  /* 0x0000001000007944 */ /* 0x000fea0003c00000 */
[----:B-12---:R-:W-:Y:S05]  /*3690*/  BRA `(.L_x_870) ;  /* 0xffffe56000007947 */ /* 0x006fea000383ffff */
        .weak           $__internal_78_$__cuda_sm70_shflsync_bfly_p
        .type           $__internal_78_$__cuda_sm70_shflsync_bfly_p,@function
        .size           $__internal_78_$__cuda_sm70_shflsync_bfly_p,(.L_x_1912 - $__internal_78_$__cuda_sm70_shflsync_bfly_p)
$__internal_78_$__cuda_sm70_shflsync_bfly_p:
[----:B------:R-:W-:Y:S01]  /*36a0*/  HFMA2.MMA R9, -RZ, RZ, 0, 0 ;  /* 0x00000000ff097435 */ /* 0x000fe200000001ff */
[----:B------:R-:W-:Y:S01]  /*36b0*/  MOV R8, R0 ;  /* 0x0000000000087202 */ /* 0x000fe20000000f00 */
[----:B------:R1:W2:Y:S04]  /*36c0*/  SHFL.BFLY PT, R5, R6, 0x8, 0x1f ;  /* 0x0d001f0006057f89 */ /* 0x0002a800000e0000 */
[----:B------:R-:W-:Y:S05]  /*36d0*/  RET.REL.NODEC R8 `(_ZN7cutlass13device_kernelIN5flash19FlashAttnFwdCombineIN4cute5tupleIJNS3_1CILi16EEENS5_ILi64EEEEEELi8ELi256ELi1ELb0ELb0ENS_6half_tEfNS_4arch4Sm90EEEEEvNT_6ParamsE) ;  /* 0xffffc92008007950 */ /* 0x000fea0003c3ffff */
.L_x_871:
        /* <DEDUP_REMOVED lines=10> */
.L_x_1912:


//--------------------- .text._ZN7cutlass13device_kernelIN5flash19FlashAttnFwdCombineIN4cute5tupleIJNS3_1CILi16EEENS5_ILi64EEEEEELi7ELi256ELi1ELb0ELb0ENS_6half_tEfNS_4arch4Sm90EEEEEvNT_6ParamsE --------------------------
	.section	.text._ZN7cutlass13device_kernelIN5flash19FlashAttnFwdCombineIN4cute5tupleIJNS3_1CILi16EEENS5_ILi64EEEEEELi7ELi256ELi1ELb0ELb0ENS_6half_tEfNS_4arch4Sm90EEEEEvNT_6ParamsE,"ax",@progbits
	.sectioninfo	@"SHI_REGISTERS=48"
	.align	128
.text._ZN7cutlass13device_kernelIN5flash19FlashAttnFwdCombineIN4cute5tupleIJNS3_1CILi16EEENS5_ILi64EEEEEELi7ELi256ELi1ELb0ELb0ENS_6half_tEfNS_4arch4Sm90EEEEEvNT_6ParamsE:
        .type           _ZN7cutlass13device_kernelIN5flash19FlashAttnFwdCombineIN4cute5tupleIJNS3_1CILi16EEENS5_ILi64EEEEEELi7ELi256ELi1ELb0ELb0ENS_6half_tEfNS_4arch4Sm90EEEEEvNT_6ParamsE,@function
        .size           _ZN7cutlass13device_kernelIN5flash19FlashAttnFwdCombineIN4cute5tupleIJNS3_1CILi16EEENS5_ILi64EEEEEELi7ELi256ELi1ELb0ELb0ENS_6half_tEfNS_4arch4Sm90EEEEEvNT_6ParamsE,(.L_x_1914 - _ZN7cutlass13device_kernelIN5flash19FlashAttnFwdCombineIN4cute5tupleIJNS3_1CILi16EEENS5_ILi64EEEEEELi7ELi256ELi1ELb0ELb0ENS_6half_tEfNS_4arch4Sm90EEEEEvNT_6ParamsE)
        .other          _ZN7cutlass13device_kernelIN5flash19FlashAttnFwdCombineIN4cute5tupleIJNS3_1CILi16EEENS5_ILi64EEEEEELi7ELi256ELi1ELb0ELb0ENS_6half_tEfNS_4arch4Sm90EEEEEvNT_6ParamsE,@"STO_CUDA_ENTRY STV_DEFAULT"
_ZN7cutlass13device_kernelIN5flash19FlashAttnFwdCombineIN4cute5tupleIJNS3_1CILi16EEENS5_ILi64EEEEEELi7ELi256ELi1ELb0ELb0ENS_6half_tEfNS_4arch4Sm90EEEEEvNT_6ParamsE:
        /* <DEDUP_REMOVED lines=58> */
.L_x_872:
        /* <DEDUP_REMOVED lines=165> */
.L_x_874:
[----:B------:R-:W-:Y:S05]  /*0df0*/  BSYNC B0 ;  /* 0x0000000000007941 */ /* 0x000fea0003800000 */
.L_x_873:
        /* <DEDUP_REMOVED lines=84> */
.L_x_884:
        /* <DEDUP_REMOVED lines=130> */
.L_x_877:
[----:B------:R-:W-:Y:S05]  /*1b60*/  BSYNC B0 ;  /* 0x0000000000007941 */ /* 0x000fea0003800000 */
.L_x_876:
        /* <DEDUP_REMOVED lines=24> */
.L_x_882:
        /* <DEDUP_REMOVED lines=129> */
.L_x_881:
[----:B------:R-:W-:Y:S05]  /*2500*/  BSYNC B0 ;  /* 0x0000000000007941 */ /* 0x000fea0003800000 */
.L_x_880:
        /* <DEDUP_REMOVED lines=8> */
.L_x_883:
        /* <DEDUP_REMOVED lines=43> */
.L_x_879:
[----:B------:R-:W-:Y:S05]  /*2840*/  BSYNC B1 ;  /* 0x0000000000017941 */ /* 0x000fea0003800000 */
.L_x_878:
        /* <DEDUP_REMOVED lines=24> */
.L_x_875:
[----:B------:R-:W-:Y:S02]  /*29d0*/  MOV R0, 0x29f0 ;  /* 0x000029f000007802 */ /* 0x000fe40000000f00 */
[----:B------:R-:W-:Y:S05]  /*29e0*/  CALL.REL.NOINC `($__internal_79_$__cuda_sm70_shflsync_bfly_p) ;  /* 0x0000001000007944 */ /* 0x000fea0003c00000 */
[----:B-12---:R-:W-:Y:S05]  /*29f0*/  BRA `(.L_x_884) ;  /* 0xffffe94000007947 */ /* 0x006fea000383ffff */
        .weak           $__internal_79_$__cuda_sm70_shflsync_bfly_p
        .type           $__internal_79_$__cuda_sm70_shflsync_bfly_p,@function
        .size           $__internal_79_$__cuda_sm70_shflsync_bfly_p,(.L_x_1914 - $__internal_79_$__cuda_sm70_shflsync_bfly_p)
$__internal_79_$__cuda_sm70_shflsync_bfly_p:
[----:B------:R-:W-:Y:S01]  /*2a00*/  HFMA2.MMA R9, -RZ, RZ, 0, 0 ;  /* 0x00000000ff097435 */ /* 0x000fe200000001ff */
[----:B------:R-:W-:Y:S01]  /*2a10*/  MOV R8, R0 ;  /* 0x0000000000087202 */ /* 0x000fe20000000f00 */
[----:B------:R1:W2:Y:S04]  /*2a20*/  SHFL.BFLY PT, R5, R6, 0x8, 0x1f ;  /* 0x0d001f0006057f89 */ /* 0x0002a800000e0000 */
[----:B------:R-:W-:Y:S05]  /*2a30*/  RET.REL.NODEC R8 `(_ZN7cutlass13device_kernelIN5flash19FlashAttnFwdCombineIN4cute5tupleIJNS3_1CILi16EEENS5_ILi64EEEEEELi7ELi256ELi1ELb0ELb0ENS_6half_tEfNS_4arch4Sm90EEEEEvNT_6ParamsE) ;  /* 0xffffd5c008007950 */ /* 0x000fea0003c3ffff */
.L_x_885:
        /* <DEDUP_REMOVED lines=12> */
.L_x_1914:


//--------------------- .text._ZN7cutlass13device_kernelIN5flash19FlashAttnFwdCombineIN4cute5tupleIJNS3_1CILi16EEENS5_ILi64EEEEEELi6ELi256ELi1ELb0ELb0ENS_6half_tEfNS_4arch4Sm90EEEEEvNT_6ParamsE --------------------------
	.section	.text._ZN7cutlass13device_kernelIN5flash19FlashAttnFwdCombineIN4cute5tupleIJNS3_1CILi16EEENS5_ILi64EEEEEELi6ELi256ELi1ELb0ELb0ENS_6half_tEfNS_4arch4Sm90EEEEEvNT_6ParamsE,"ax",@progbits
	.sectioninfo	@"SHI_REGISTERS=48"
	.align	128
.text._ZN7cutlass13device_kernelIN5flash19FlashAttnFwdCombineIN4cute5tupleIJNS3_1CILi16EEENS5_ILi64EEEEEELi6ELi256ELi1ELb0ELb0ENS_6half_tEfNS_4arch4Sm90EEEEEvNT_6ParamsE:
        .type           _ZN7cutlass13device_kernelIN5flash19FlashAttnFwdCombineIN4cute5tupleIJNS3_1CILi16EEENS5_ILi64EEEEEELi6ELi256ELi1ELb0ELb0ENS_6half_tEfNS_4arch4Sm90EEEEEvNT_6ParamsE,@function
        .size           _ZN7cutlass13device_kernelIN5flash19FlashAttnFwdCombineIN4cute5tupleIJNS3_1CILi16EEENS5_ILi64EEEEEELi6ELi256ELi1ELb0ELb0ENS_6half_tEfNS_4arch4Sm90EEEEEvNT_6ParamsE,(.L_x_1916 - _ZN7cutlass13device_kernelIN5flash19FlashAttnFwdCombineIN4cute5tupleIJNS3_1CILi16EEENS5_ILi64EEEEEELi6ELi256ELi1ELb0ELb0ENS_6half_tEfNS_4arch4Sm90EEEEEvNT_6ParamsE)
        .other          _ZN7cutlass13device_kernelIN5flash19FlashAttnFwdCombineIN4cute5tupleIJNS3_1CILi16EEENS5_ILi64EEEEEELi6ELi256ELi1ELb0ELb0ENS_6half_tEfNS_4arch4Sm90EEEEEvNT_6ParamsE,@"STO_CUDA_ENTRY STV_DEFAULT"
_ZN7cutlass13device_kernelIN5flash19FlashAttnFwdCombineIN4cute5tupleIJNS3_1CILi16EEENS5_ILi64EEEEEELi6ELi256ELi1ELb0ELb0ENS_6half_tEfNS_4arch4Sm90EEEEEvNT_6ParamsE:
        /* <DEDUP_REMOVED lines=58> */
.L_x_886:
        /* <DEDUP_REMOVED lines=97> */
.L_x_888:
[----:B------:R-:W-:Y:S05]  /*09b0*/  BSYNC B0 ;  /* 0x0000000000007941 */ /* 0x000fea0003800000 */
.L_x_887:
        /* <DEDUP_REMOVED lines=76> */
.L_x_898:
        /* <DEDUP_REMOVED lines=95> */
.L_x_891:
[----:B------:R-:W-:Y:S05]  /*1470*/  BSYNC B0 ;  /* 0x0000000000007941 */ /* 0x000fea0003800000 */
.L_x_890:
        /* <DEDUP_REMOVED lines=24> */
.L_x_896:
        /* <DEDUP_REMOVED lines=129> */
.L_x_895:
[----:B------:R-:W-:Y:S05]  /*1e10*/  BSYNC B0 ;  /* 0x0000000000007941 */ /* 0x000fea0003800000 */
.L_x_894:
[----:B------:R-:W-:-:S13]  /*1e20*/  ISETP.NE.AND P0, PT, R38, RZ, PT ;  /* 0x000000ff2600720c */ /* 0x000fda0003f05270 */
[----:B------:R-:W-:Y:S05]  /*1e30*/  @!P0 BRA `(.L_x_893) ;  /* 0x000002f000008947 */ /* 0x000fea0003800000 */
[----:B------:R-:W-:Y:S01]  /*1e40*/  IADD3 R0, R44, 0x3, RZ ;  /* 0x000000032c007810 */ /* 0x000fe20007ffe0ff */
[----:B------:R-:W-:Y:S02]  /*1e50*/  IMAD.MOV.U32 R15, RZ, RZ, 0x3 ;  /* 0x00000003ff0f7424 */ /* 0x000fe400078e00ff */
[----:B------:R-:W-:Y:S01]  /*1e60*/  IMAD.MOV.U32 R7, RZ, RZ, RZ ;  /* 0x000000ffff077224 */ /* 0x000fe200078e00ff */
[----:B------:R-:W-:Y:S02]  /*1e70*/  SHF.R.S32.HI R6, RZ, 0x1f, R0 ;  /* 0x0000001fff067819 */ /* 0x000fe40000011400 */
.L_x_897:
        /* <DEDUP_REMOVED lines=43> */
.L_x_893:
[----:B------:R-:W-:Y:S05]  /*2130*/  BSYNC B1 ;  /* 0x0000000000017941 */ /* 0x000fea0003800000 */
.L_x_892:
        /* <DEDUP_REMOVED lines=24> */
.L_x_889:
[----:B---3--:R-:W-:Y:S02]  /*22c0*/  MOV R0, 0x22e0 ;  /* 0x000022e000007802 */ /* 0x008fe40000000f00 */
[----:B------:R-:W-:Y:S05]  /*22d0*/  CALL.REL.NOINC `($__internal_80_$__cuda_sm70_shflsync_bfly_p) ;  /* 0x0000001000007944 */ /* 0x000fea0003c00000 */
[----:B-12---:R-:W-:Y:S05]  /*22e0*/  BRA `(.L_x_898) ;  /* 0xffffeb9000007947 */ /* 0x006fea000383ffff */
        .weak           $__internal_80_$__cuda_sm70_shflsync_bfly_p
        .type           $__internal_80_$__cuda_sm70_shflsync_bfly_p,@function
        .size           $__internal_80_$__cuda_sm70_shflsync_bfly_p,(.L_x_1916 - $__internal_80_$__cuda_sm70_shflsync_bfly_p)
$__internal_80_$__cuda_sm70_shflsync_bfly_p:
[----:B------:R-:W-:Y:S01]  /*22f0*/  HFMA2.MMA R9, -RZ, RZ, 0, 0 ;  /* 0x00000000ff097435 */ /* 0x000fe200000001ff */
[----:B------:R-:W-:Y:S01]  /*2300*/  MOV R8, R0 ;  /* 0x0000000000087202 */ /* 0x000fe20000000f00 */
[----:B------:R1:W2:Y:S04]  /*2310*/  SHFL.BFLY PT, R5, R7, 0x8, 0x1f ;  /* 0x0d001f0007057f89 */ /* 0x0002a800000e0000 */
[----:B------:R-:W-:Y:S05]  /*2320*/  RET.REL.NODEC R8 `(_ZN7cutlass13device_kernelIN5flash19FlashAttnFwdCombineIN4cute5tupleIJNS3_1CILi16EEENS5_ILi64EEEEEELi6ELi256ELi1ELb0ELb0ENS_6half_tEfNS_4arch4Sm90EEEEEvNT_6ParamsE) ;  /* 0xffffdcd008007950 */ /* 0x000fea0003c3ffff */
.L_x_899:
        /* <DEDUP_REMOVED lines=13> */
.L_x_1916:


//--------------------- .text._ZN7cutlass13device_kernelIN5flash19FlashAttnFwdCombineIN4cute5tupleIJNS3_1CILi16EEENS5_ILi64EEEEEELi5ELi256ELi1ELb0ELb0ENS_6half_tEfNS_4arch4Sm90EEEEEvNT_6ParamsE --------------------------
	.section	.text._ZN7cutlass13device_kernelIN5flash19FlashAttnFwdCombineIN4cute5tupleIJNS3_1CILi16EEENS5_ILi64EEEEEELi5ELi256ELi1ELb0ELb0ENS_6half_tEfNS_4arch4Sm90EEEEEvNT_6ParamsE,"ax",@progbits
	.sectioninfo	@"SHI_REGISTERS=48"
	.align	128
.text._ZN7cutlass13device_kernelIN5flash19FlashAttnFwdCombineIN4cute5tupleIJNS3_1CILi16EEENS5_ILi64EEEEEELi5ELi256ELi1ELb0ELb0ENS_6half_tEfNS_4arch4Sm90EEEEEvNT_6ParamsE:
        .type           _ZN7cutlass13device_kernelIN5flash19FlashAttnFwdCombineIN4cute5tupleIJNS3_1CILi16EEENS5_ILi64EEEEEELi5ELi256ELi1ELb0ELb0ENS_6half_tEfNS_4arch4Sm90EEEEEvNT_6ParamsE,@function
        .size           _ZN7cutlass13device_kernelIN5flash19FlashAttnFwdCombineIN4cute5tupleIJNS3_1CILi16EEENS5_ILi64EEEEEELi5ELi256ELi1ELb0ELb0ENS_6half_tEfNS_4arch4Sm90EEEEEvNT_6ParamsE,(.L_x_1918 - _ZN7cutlass13device_kernelIN5flash19FlashAttnFwdCombineIN4cute5tupleIJNS3_1CILi16EEENS5_ILi64EEEEEELi5ELi256ELi1ELb0ELb0ENS_6half_tEfNS_4arch4Sm90EEEEEvNT_6ParamsE)
        .other          _ZN7cutlass13device_kernelIN5flash19FlashAttnFwdCombineIN4cute5tupleIJNS3_1CILi16EEENS5_ILi64EEEEEELi5ELi256ELi1ELb0ELb0ENS_6half_tEfNS_4arch4Sm90EEEEEvNT_6ParamsE,@"STO_CUDA_ENTRY STV_DEFAULT"
_ZN7cutlass13device_kernelIN5flash19FlashAttnFwdCombineIN4cute5tupleIJNS3_1CILi16EEENS5_ILi64EEEEEELi5ELi256ELi1ELb0ELb0ENS_6half_tEfNS_4arch4Sm90EEEEEvNT_6ParamsE:
        /* <DEDUP_REMOVED lines=58> */
.L_x_900:
        /* <DEDUP_REMOVED lines=65> */
.L_x_902:
[----:B------:R-:W-:Y:S05]  /*07b0*/  BSYNC B0 ;  /* 0x0000000000007941 */ /* 0x000fea0003800000 */
.L_x_901:
        /* <DEDUP_REMOVED lines=72> */
.L_x_912:
        /* <DEDUP_REMOVED lines=82> */
.L_x_905:
[----:B------:R-:W-:Y:S05]  /*1160*/  BSYNC B0 ;  /* 0x0000000000007941 */ /* 0x000fea0003800000 */
.L_x_904:
        /* <DEDUP_REMOVED lines=24> */
.L_x_910:
        /* <DEDUP_REMOVED lines=129> */
.L_x_909:
[----:B------:R-:W-:Y:S05]  /*1b00*/  BSYNC B0 ;  /* 0x0000000000007941 */ /* 0x000fea0003800000 */
.L_x_908:
        /* <DEDUP_REMOVED lines=8> */
.L_x_911:
        /* <DEDUP_REMOVED lines=43> */
.L_x_907:
[----:B------:R-:W-:Y:S05]  /*1e40*/  BSYNC B1 ;  /* 0x0000000000017941 */ /* 0x000fea0003800000 */
.L_x_906:
        /* <DEDUP_REMOVED lines=24> */
.L_x_903:
[----:B--2---:R-:W-:Y:S02]  /*1fd0*/  MOV R0, 0x1ff0 ;  /* 0x00001ff000007802 */ /* 0x004fe40000000f00 */
[----:B------:R-:W-:Y:S05]  /*1fe0*/  CALL.REL.NOINC `($__internal_81_$__cuda_sm70_shflsync_bfly_p) ;  /* 0x0000001000007944 */ /* 0x000fea0003c00000 */
[----:B-12---:R-:W-:Y:S05]  /*1ff0*/  BRA `(.L_x_912) ;  /* 0xffffec4000007947 */ /* 0x006fea000383ffff */
        .weak           $__internal_81_$__cuda_sm70_shflsync_bfly_p
        .type           $__internal_81_$__cuda_sm70_shflsync_bfly_p,@function
        .size           $__internal_81_$__cuda_sm70_shflsync_bfly_p,(.L_x_1918 - $__internal_81_$__cuda_sm70_shflsync_bfly_p)
$__internal_81_$__cuda_sm70_shflsync_bfly_p:
[----:B------:R-:W-:Y:S01]  /*2000*/  HFMA2.MMA R11, -RZ, RZ, 0, 0 ;  /* 0x00000000ff0b7435 */ /* 0x000fe200000001ff */
[----:B------:R-:W-:Y:S01]  /*2010*/  MOV R10, R0 ;  /* 0x00000000000a7202 */ /* 0x000fe20000000f00 */
[----:B------:R1:W2:Y:S04]  /*2020*/  SHFL.BFLY PT, R5, R6, 0x8, 0x1f ;  /* 0x0d001f0006057f89 */ /* 0x0002a800000e0000 */
[----:B------:R-:W-:Y:S05]  /*2030*/  RET.REL.NODEC R10 `(_ZN7cutlass13device_kernelIN5flash19FlashAttnFwdCombineIN4cute5tupleIJNS3_1CILi16EEENS5_ILi64EEEEEELi5ELi256ELi1ELb0ELb0ENS_6half_tEfNS_4arch4Sm90EEEEEvNT_6ParamsE) ;  /* 0xffffdfc00a007950 */ /* 0x000fea0003c3ffff */
.L_x_913:
        /* <DEDUP_REMOVED lines=12> */
.L_x_1918:


//--------------------- .text._ZN7cutlass13device_kernelIN5flash19FlashAttnFwdCombineIN4cute5tupleIJNS3_1CILi16EEENS5_ILi64EEEEEELi4ELi256ELi1ELb0ELb0ENS_6half_tEfNS_4arch4Sm90EEEEEvNT_6ParamsE --------------------------
	.section	.text._ZN7cutlass13device_kernelIN5flash19FlashAttnFwdCombineIN4cute5tupleIJNS3_1CILi16EEENS5_ILi64EEEEEELi4ELi256ELi1ELb0ELb0ENS_6half_tEfNS_4arch4Sm90EEEEEvNT_6ParamsE,"ax",@progbits
	.sectioninfo	@"SHI_REGISTERS=48"
	.align	128
.text._ZN7cutlass13device_kernelIN5flash19FlashAttnFwdCombineIN4cute5tupleIJNS3_1CILi16EEENS5_ILi64EEEEEELi4ELi256ELi1ELb0ELb0ENS_6half_tEfNS_4arch4Sm90EEEEEvNT_6ParamsE:
        .type           _ZN7cutlass13device_kernelIN5flash19FlashAttnFwdCombineIN4cute5tupleIJNS3_1CILi16EEENS5_ILi64EEEEEELi4ELi256ELi1ELb0ELb0ENS_6half_tEfNS_4arch4Sm90EEEEEvNT_6ParamsE,@function
        .size           _ZN7cutlass13device_kernelIN5flash19FlashAttnFwdCombineIN4cute5tupleIJNS3_1CILi16EEENS5_ILi64EEEEEELi4ELi256ELi1ELb0ELb0ENS_6half_tEfNS_4arch4Sm90EEEEEvNT_6ParamsE,(.L_x_1920 - _ZN7cutlass13device_kernelIN5flash19FlashAttnFwdCombineIN4cute5tupleIJNS3_1CILi16EEENS5_ILi64EEEEEELi4ELi256ELi1ELb0ELb0ENS_6half_tEfNS_4arch4Sm90EEEEEvNT_6ParamsE)
        .other          _ZN7cutlass13device_kernelIN5flash19FlashAttnFwdCombineIN4cute5tupleIJNS3_1CILi16EEENS5_ILi64EEEEEELi4ELi256ELi1ELb0ELb0ENS_6half_tEfNS_4arch4Sm90EEEEEvNT_6ParamsE,@"STO_CUDA_ENTRY STV_DEFAULT"
_ZN7cutlass13device_kernelIN5flash19FlashAttnFwdCombineIN4cute5tupleIJNS3_1CILi16EEENS5_ILi64EEEEEELi4ELi256ELi1ELb0ELb0ENS_6half_tEfNS_4arch4Sm90EEEEEvNT_6ParamsE:
        /* <DEDUP_REMOVED lines=58> */
.L_x_914:
        /* <DEDUP_REMOVED lines=49> */
.L_x_916:
[----:B------:R-:W-:Y:S05]  /*06b0*/  BSYNC B0 ;  /* 0x0000000000007941 */ /* 0x000fea0003800000 */
.L_x_915:
        /* <DEDUP_REMOVED lines=70> */
.L_x_926:
        /* <DEDUP_REMOVED lines=74> */
.L_x_919:
[----:B------:R-:W-:Y:S05]  /*0fc0*/  BSYNC B0 ;  /* 0x0000000000007941 */ /* 0x000fea0003800000 */
.L_x_918:
        /* <DEDUP_REMOVED lines=24> */
.L_x_924:
        /* <DEDUP_REMOVED lines=129> */
.L_x_923:
[----:B------:R-:W-:Y:S05]  /*1960*/  BSYNC B0 ;  /* 0x0000000000007941 */ /* 0x000fea0003800000 */
.L_x_922:
        /* <DEDUP_REMOVED lines=8> */
.L_x_925:
        /* <DEDUP_REMOVED lines=43> */
.L_x_921:
[----:B------:R-:W-:Y:S05]  /*1ca0*/  BSYNC B1 ;  /* 0x0000000000017941 */ /* 0x000fea0003800000 */
.L_x_920:
        /* <DEDUP_REMOVED lines=24> */
.L_x_917:
[----:B------:R-:W-:Y:S02]  /*1e30*/  MOV R0, 0x1e50 ;  /* 0x00001e5000007802 */ /* 0x000fe40000000f00 */
[----:B-1-3--:R-:W-:Y:S05]  /*1e40*/  CALL.REL.NOINC `($__internal_82_$__cuda_sm70_shflsync_bfly_p) ;  /* 0x0000001000007944 */ /* 0x00afea0003c00000 */
[----:B-12---:R-:W-:Y:S05]  /*1e50*/  BRA `(.L_x_926) ;  /* 0xffffecc000007947 */ /* 0x006fea000383ffff */
        .weak           $__internal_82_$__cuda_sm70_shflsync_bfly_p
        .type           $__internal_82_$__cuda_sm70_shflsync_bfly_p,@function
        .size           $__internal_82_$__cuda_sm70_shflsync_bfly_p,(.L_x_1920 - $__internal_82_$__cuda_sm70_shflsync_bfly_p)
$__internal_82_$__cuda_sm70_shflsync_bfly_p:
[----:B------:R-:W-:Y:S01]  /*1e60*/  HFMA2.MMA R9, -RZ, RZ, 0, 0 ;  /* 0x00000000ff097435 */ /* 0x000fe200000001ff */
[----:B------:R-:W-:Y:S01]  /*1e70*/  MOV R8, R0 ;  /* 0x0000000000087202 */ /* 0x000fe20000000f00 */
[----:B------:R1:W2:Y:S04]  /*1e80*/  SHFL.BFLY PT, R5, R7, 0x8, 0x1f ;  /* 0x0d001f0007057f89 */ /* 0x0002a800000e0000 */
[----:B------:R-:W-:Y:S05]  /*1e90*/  RET.REL.NODEC R8 `(_ZN7cutlass13device_kernelIN5flash19FlashAttnFwdCombineIN4cute5tupleIJNS3_1CILi16EEENS5_ILi64EEEEEELi4ELi256ELi1ELb0ELb0ENS_6half_tEfNS_4arch4Sm90EEEEEvNT_6ParamsE) ;  /* 0xffffe16008007950 */ /* 0x000fea0003c3ffff */
.L_x_927:
        /* <DEDUP_REMOVED lines=14> */
.L_x_1920:


//--------------------- .text._ZN7cutlass13device_kernelIN5flash19FlashAttnFwdCombineIN4cute5tupleIJNS3_1CILi16EEENS5_ILi64EEEEEELi8ELi256ELi1ELb0ELb1ENS_6half_tEfNS_4arch4Sm90EEEEEvNT_6ParamsE --------------------------
	.section	.text._ZN7cutlass13device_kernelIN5flash19FlashAttnFwdCombineIN4cute5tupleIJNS3_1CILi16EEENS5_ILi64EEEEEELi8ELi256ELi1ELb0ELb1ENS_6half_tEfNS_4arch4Sm90EEEEEvNT_6ParamsE,"ax",@progbits
	.sectioninfo	@"SHI_REGISTERS=55"
	.align	128
.text._ZN7cutlass13device_kernelIN5flash19FlashAttnFwdCombineIN4cute5tupleIJNS3_1CILi16EEENS5_ILi64EEEEEELi8ELi256ELi1ELb0ELb1ENS_6half_tEfNS_4arch4Sm90EEEEEvNT_6ParamsE:
        .type           _ZN7cutlass13device_kernelIN5flash19FlashAttnFwdCombineIN4cute5tupleIJNS3_1CILi16EEENS5_ILi64EEEEEELi8ELi256ELi1ELb0ELb1ENS_6half_tEfNS_4arch4Sm90EEEEEvNT_6ParamsE,@function
        .size           _ZN7cutlass13device_kernelIN5flash19FlashAttnFwdCombineIN4cute5tupleIJNS3_1CILi16EEENS5_ILi64EEEEEELi8ELi256ELi1ELb0ELb1ENS_6half_tEfNS_4arch4Sm90EEEEEvNT_6ParamsE,(.L_x_1922 - _ZN7cutlass13device_kernelIN5flash19FlashAttnFwdCombineIN4cute5tupleIJNS3_1CILi16EEENS5_ILi64EEEEEELi8ELi256ELi1ELb0ELb1ENS_6half_tEfNS_4arch4Sm90EEEEEvNT_6ParamsE)
        .other          _ZN7cutlass13device_kernelIN5flash19FlashAttnFwdCombineIN4cute5tupleIJNS3_1CILi16EEENS5_ILi64EEEEEELi8ELi256ELi1ELb0ELb1ENS_6half_tEfNS_4arch4Sm90EEEEEvNT_6ParamsE,@"STO_CUDA_ENTRY STV_DEFAULT"
_ZN7cutlass13device_kernelIN5flash19FlashAttnFwdCombineIN4cute5tupleIJNS3_1CILi16EEENS5_ILi64EEEEEELi8ELi256ELi1ELb0ELb1ENS_6half_tEfNS_4arch4Sm90EEEEEvNT_6ParamsE:
        /* <DEDUP_REMOVED lines=51> */
.L_x_928:
        /* <DEDUP_REMOVED lines=25> */
.L_x_929:
        /* <DEDUP_REMOVED lines=101> */
.L_x_931:
        /* <DEDUP_REMOVED lines=13> */
[----:B------:R-:W-:Y:S05]  /*0be0*/  CALL.REL.NOINC `($__internal_83_$__cuda_sm20_div_u64) ;  /* 0x0000337000007944 */ /* 0x000fea0003c00000 */
[----:B------:R-:W-:Y:S01]  /*0bf0*/  MOV R2, R3 ;  /* 0x0000000300027202 */ /* 0x000fe20000000f00 */
[----:B------:R-:W-:Y:S05]  /*0c00*/  BRA `(.L_x_933) ;  /* 0x0000012000007947 */ /* 0x000fea0003800000 */
.L_x_932:
        /* <DEDUP_REMOVED lines=18> */
.L_x_933:
[----:B------:R-:W-:Y:S02]  /*0d30*/  IADD3 R5, R6, -0x1, RZ ;  /* 0xffffffff06057810 */ /* 0x000fe40007ffe0ff */
[----:B------:R-:W-:-:S03]  /*0d40*/  MOV R8, R2 ;  /* 0x0000000200087202 */ /* 0x000fc60000000f00 */
.L_x_930:
        /* <DEDUP_REMOVED lines=290> */
.L_x_935:
[----:B------:R-:W-:Y:S05]  /*1f70*/  BSYNC B0 ;  /* 0x0000000000007941 */ /* 0x000fea0003800000 */
.L_x_934:
        /* <DEDUP_REMOVED lines=95> */
.L_x_945:
        /* <DEDUP_REMOVED lines=187> */
.L_x_938:
[----:B------:R-:W-:Y:S05]  /*3120*/  BSYNC B0 ;  /* 0x0000000000007941 */ /* 0x000fea0003800000 */
.L_x_937:
        /* <DEDUP_REMOVED lines=24> */
.L_x_943:
        /* <DEDUP_REMOVED lines=129> */
.L_x_942:
[----:B------:R-:W-:Y:S05]  /*3ac0*/  BSYNC B0 ;  /* 0x0000000000007941 */ /* 0x000fea0003800000 */
.L_x_941:
[----:B------:R-:W-:-:S13]  /*3ad0*/  ISETP.NE.AND P0, PT, R36, RZ, PT ;  /* 0x000000ff2400720c */ /* 0x000fda0003f05270 */
[----:B------:R-:W-:Y:S05]  /*3ae0*/  @!P0 BRA `(.L_x_940) ;  /* 0x000002f000008947 */ /* 0x000fea0003800000 */
[----:B------:R-:W-:Y:S01]  /*3af0*/  IADD3 R0, R42, 0x3, RZ ;  /* 0x000000032a007810 */ /* 0x000fe20007ffe0ff */
[----:B------:R-:W-:Y:S02]  /*3b00*/  IMAD.MOV.U32 R15, RZ, RZ, 0x3 ;  /* 0x00000003ff0f7424 */ /* 0x000fe400078e00ff */
[----:B-1----:R-:W-:Y:S01]  /*3b10*/  IMAD.MOV.U32 R7, RZ, RZ, RZ ;  /* 0x000000ffff077224 */ /* 0x002fe200078e00ff */
[----:B------:R-:W-:Y:S02]  /*3b20*/  SHF.R.S32.HI R6, RZ, 0x1f, R0 ;  /* 0x0000001fff067819 */ /* 0x000fe40000011400 */
.L_x_944:
        /* <DEDUP_REMOVED lines=43> */
.L_x_940:
[----:B------:R-:W-:Y:S05]  /*3de0*/  BSYNC B1 ;  /* 0x0000000000017941 */ /* 0x000fea0003800000 */
.L_x_939:
        /* <DEDUP_REMOVED lines=20> */
.L_x_936:
[----:B------:R-:W-:Y:S02]  /*3f30*/  MOV R0, 0x3f50 ;  /* 0x00003f5000007802 */ /* 0x000fe40000000f00 */
[----:B------:R-:W-:Y:S05]  /*3f40*/  CALL.REL.NOINC `($__internal_84_$__cuda_sm70_shflsync_bfly_p) ;  /* 0x000003e000007944 */ /* 0x000fea0003c00000 */
[----:B-12---:R-:W-:Y:S05]  /*3f50*/  BRA `(.L_x_945) ;  /* 0xffffe61000007947 */ /* 0x006fea000383ffff */
        .weak           $__internal_83_$__cuda_sm20_div_u64
        .type           $__internal_83_$__cuda_sm20_div_u64,@function
        .size           $__internal_83_$__cuda_sm20_div_u64,($__internal_84_$__cuda_sm70_shflsync_bfly_p - $__internal_83_$__cuda_sm20_div_u64)
$__internal_83_$__cuda_sm20_div_u64:
        /* <DEDUP_REMOVED lines=60> */
[----:B------:R-:W-:Y:S06]  /*4320*/  RET.REL.NODEC R4 `(_ZN7cutlass13device_kernelIN5flash19FlashAttnFwdCombineIN4cute5tupleIJNS3_1CILi16EEENS5_ILi64EEEEEELi8ELi256ELi1ELb0ELb1ENS_6half_tEfNS_4arch4Sm90EEEEEvNT_6ParamsE) ;  /* 0xffffbcd004007950 */ /* 0x000fec0003c3ffff */
        .weak           $__internal_84_$__cuda_sm70_shflsync_bfly_p
        .type           $__internal_84_$__cuda_sm70_shflsync_bfly_p,@function
        .size           $__internal_84_$__cuda_sm70_shflsync_bfly_p,(.L_x_1922 - $__internal_84_$__cuda_sm70_shflsync_bfly_p)
$__internal_84_$__cuda_sm70_shflsync_bfly_p:
[----:B------:R-:W-:Y:S01]  /*4330*/  HFMA2.MMA R11, -RZ, RZ, 0, 0 ;  /* 0x00000000ff0b7435 */ /* 0x000fe200000001ff */
[----:B------:R-:W-:Y:S01]  /*4340*/  MOV R10, R0 ;  /* 0x00000000000a7202 */ /* 0x000fe20000000f00 */
[----:B------:R1:W2:Y:S04]  /*4350*/  SHFL.BFLY PT, R6, R7, 0x8, 0x1f ;  /* 0x0d001f0007067f89 */ /* 0x0002a800000e0000 */
[----:B------:R-:W-:Y:S05]  /*4360*/  RET.REL.NODEC R10 `(_ZN7cutlass13device_kernelIN5flash19FlashAttnFwdCombineIN4cute5tupleIJNS3_1CILi16EEENS5_ILi64EEEEEELi8ELi256ELi1ELb0ELb1ENS_6half_tEfNS_4arch4Sm90EEEEEvNT_6ParamsE) ;  /* 0xffffbc900a007950 */ /* 0x000fea0003c3ffff */
.L_x_946:
        /* <DEDUP_REMOVED lines=9> */
.L_x_1922:


//--------------------- .text._ZN7cutlass13device_kernelIN5flash19FlashAttnFwdCombineIN4cute5tupleIJNS3_1CILi16EEENS5_ILi64EEEEEELi7ELi256ELi1ELb0ELb1ENS_6half_tEfNS_4arch4Sm90EEEEEvNT_6ParamsE --------------------------
	.section	.text._ZN7cutlass13device_kernelIN5flash19FlashAttnFwdCombineIN4cute5tupleIJNS3_1CILi16EEENS5_ILi64EEEEEELi7ELi256ELi1ELb0ELb1ENS_6half_tEfNS_4arch4Sm90EEEEEvNT_6ParamsE,"ax",@progbits
	.sectioninfo	@"SHI_REGISTERS=48"
	.align	128
.text._ZN7cutlass13device_kernelIN5flash19FlashAttnFwdCombineIN4cute5tupleIJNS3_1CILi16EEENS5_ILi64EEEEEELi7ELi256ELi1ELb0ELb1ENS_6half_tEfNS_4arch4Sm90EEEEEvNT_6ParamsE:
        .type           _ZN7cutlass13device_kernelIN5flash19FlashAttnFwdCombineIN4cute5tupleIJNS3_1CILi16EEENS5_ILi64EEEEEELi7ELi256ELi1ELb0ELb1ENS_6half_tEfNS_4arch4Sm90EEEEEvNT_6ParamsE,@function
        .size           _ZN7cutlass13device_kernelIN5flash19FlashAttnFwdCombineIN4cute5tupleIJNS3_1CILi16EEENS5_ILi64EEEEEELi7ELi256ELi1ELb0ELb1ENS_6half_tEfNS_4arch4Sm90EEEEEvNT_6ParamsE,(.L_x_1925 - _ZN7cutlass13device_kernelIN5flash19FlashAttnFwdCombineIN4cute5tupleIJNS3_1CILi16EEENS5_ILi64EEEEEELi7ELi256ELi1ELb0ELb1ENS_6half_tEfNS_4arch4Sm90EEEEEvNT_6ParamsE)
        .other          _ZN7cutlass13device_kernelIN5flash19FlashAttnFwdCombineIN4cute5tupleIJNS3_1CILi16EEENS5_ILi64EEEEEELi7ELi256ELi1ELb0ELb1ENS_6half_tEfNS_4arch4Sm90EEEEEvNT_6ParamsE,@"STO_CUDA_ENTRY STV_DEFAULT"
_ZN7cutlass13device_kernelIN5flash19FlashAttnFwdCombineIN4cute5tupleIJNS3_1CILi16EEENS5_ILi64EEEEEELi7ELi256ELi1ELb0ELb1ENS_6half_tEfNS_4arch4Sm90EEEEEvNT_6ParamsE:
        /* <DEDUP_REMOVED lines=51> */
.L_x_947:
        /* <DEDUP_REMOVED lines=25> */
.L_x_948:
        /* <DEDUP_REMOVED lines=101> */
.L_x_950:
        /* <DEDUP_REMOVED lines=13> */
[----:B------:R-:W-:Y:S05]  /*0be0*/  CALL.REL.NOINC `($__internal_85_$__cuda_sm20_div_u64) ;  /* 0x000025f000007944 */ /* 0x000fea0003c00000 */
[----:B------:R-:W-:Y:S01]  /*0bf0*/  MOV R2, R3 ;  /* 0x0000000300027202 */ /* 0x000fe20000000f00 */
[----:B------:R-:W-:Y:S05]  /*0c00*/  BRA `(.L_x_952) ;  /* 0x0000012000007947 */ /* 0x000fea0003800000 */
.L_x_951:
        /* <DEDUP_REMOVED lines=18> */
.L_x_952:
[----:B------:R-:W-:Y:S02]  /*0d30*/  IADD3 R5, R6, -0x1, RZ ;  /* 0xffffffff06057810 */ /* 0x000fe40007ffe0ff */
[----:B------:R-:W-:-:S03]  /*0d40*/  MOV R8, R2 ;  /* 0x0000000200087202 */ /* 0x000fc60000000f00 */
.L_x_949:
        /* <DEDUP_REMOVED lines=154> */
.L_x_954:
[----:B------:R-:W-:Y:S05]  /*16f0*/  BSYNC B0 ;  /* 0x0000000000007941 */ /* 0x000fea0003800000 */
.L_x_953:
        /* <DEDUP_REMOVED lines=79> */
.L_x_964:
        /* <DEDUP_REMOVED lines=123> */
.L_x_957:
[----:B------:R-:W-:Y:S05]  /*23a0*/  BSYNC B0 ;  /* 0x0000000000007941 */ /* 0x000fea0003800000 */
.L_x_956:
        /* <DEDUP_REMOVED lines=24> */
.L_x_962:
        /* <DEDUP_REMOVED lines=129> */
.L_x_961:
[----:B------:R-:W-:Y:S05]  /*2d40*/  BSYNC B0 ;  /* 0x0000000000007941 */ /* 0x000fea0003800000 */
.L_x_960:
[----:B------:R-:W-:-:S13]  /*2d50*/  ISETP.NE.AND P0, PT, R36, RZ, PT ;  /* 0x000000ff2400720c */ /* 0x000fda0003f05270 */
[----:B------:R-:W-:Y:S05]  /*2d60*/  @!P0 BRA `(.L_x_959) ;  /* 0x000002f000008947 */ /* 0x000fea0003800000 */
[----:B------:R-:W-:Y:S01]  /*2d70*/  IADD3 R0, R42, 0x3, RZ ;  /* 0x000000032a007810 */ /* 0x000fe20007ffe0ff */
[----:B------:R-:W-:Y:S02]  /*2d80*/  IMAD.MOV.U32 R15, RZ, RZ, 0x3 ;  /* 0x00000003ff0f7424 */ /* 0x000fe400078e00ff */
[----:B-1----:R-:W-:Y:S01]  /*2d90*/  IMAD.MOV.U32 R7, RZ, RZ, RZ ;  /* 0x000000ffff077224 */ /* 0x002fe200078e00ff */
[----:B------:R-:W-:Y:S02]  /*2da0*/  SHF.R.S32.HI R6, RZ, 0x1f, R0 ;  /* 0x0000001fff067819 */ /* 0x000fe40000011400 */
.L_x_963:
        /* <DEDUP_REMOVED lines=43> */
.L_x_959:
[----:B------:R-:W-:Y:S05]  /*3060*/  BSYNC B1 ;  /* 0x0000000000017941 */ /* 0x000fea0003800000 */
.L_x_958:
        /* <DEDUP_REMOVED lines=20> */
.L_x_955:
[----:B------:R-:W-:Y:S02]  /*31b0*/  MOV R0, 0x31d0 ;  /* 0x000031d000007802 */ /* 0x000fe40000000f00 */
[----:B------:R-:W-:Y:S05]  /*31c0*/  CALL.REL.NOINC `($__internal_86_$__cuda_sm70_shflsync_bfly_p) ;  /* 0x000003e000007944 */ /* 0x000fea0003c00000 */
[----:B-12---:R-:W-:Y:S05]  /*31d0*/  BRA `(.L_x_964) ;  /* 0xffffea1000007947 */ /* 0x006fea000383ffff */
        .weak           $__internal_85_$__cuda_sm20_div_u64
        .type           $__internal_85_$__cuda_sm20_div_u64,@function
        .size           $__internal_85_$__cuda_sm20_div_u64,($__internal_86_$__cuda_sm70_shflsync_bfly_p - $__internal_85_$__cuda_sm20_div_u64)
$__internal_85_$__cuda_sm20_div_u64:
        /* <DEDUP_REMOVED lines=60> */
[----:B------:R-:W-:Y:S06]  /*35a0*/  RET.REL.NODEC R4 `(_ZN7cutlass13device_kernelIN5flash19FlashAttnFwdCombineIN4cute5tupleIJNS3_1CILi16EEENS5_ILi64EEEEEELi7ELi256ELi1ELb0ELb1ENS_6half_tEfNS_4arch4Sm90EEEEEvNT_6ParamsE) ;  /* 0xffffca5004007950 */ /* 0x000fec0003c3ffff */
        .weak           $__internal_86_$__cuda_sm70_shflsync_bfly_p
        .type           $__internal_86_$__cuda_sm70_shflsync_bfly_p,@function
        .size           $__internal_86_$__cuda_sm70_shflsync_bfly_p,(.L_x_1925 - $__internal_86_$__cuda_sm70_shflsync_bfly_p)
$__internal_86_$__cuda_sm70_shflsync_bfly_p:
[----:B------:R-:W-:Y:S01]  /*35b0*/  HFMA2.MMA R11, -RZ, RZ, 0, 0 ;  /* 0x00000000ff0b7435 */ /* 0x000fe200000001ff */
[----:B------:R-:W-:Y:S01]  /*35c0*/  MOV R10, R0 ;  /* 0x00000000000a7202 */ /* 0x000fe20000000f00 */
[----:B------:R1:W2:Y:S04]  /*35d0*/  SHFL.BFLY PT, R6, R7, 0x8, 0x1f ;  /* 0x0d001f0007067f89 */ /* 0x0002a800000e0000 */
[----:B------:R-:W-:Y:S05]  /*35e0*/  RET.REL.NODEC R10 `(_ZN7cutlass13device_kernelIN5flash19FlashAttnFwdCombineIN4cute5tupleIJNS3_1CILi16EEENS5_ILi64EEEEEELi7ELi256ELi1ELb0ELb1ENS_6half_tEfNS_4arch4Sm90EEEEEvNT_6ParamsE) ;  /* 0xffffca100a007950 */ /* 0x000fea0003c3ffff */
.L_x_965:
        /* <DEDUP_REMOVED lines=9> */
.L_x_1925:


//--------------------- .text._ZN7cutlass13device_kernelIN5flash19FlashAttnFwdCombineIN4cute5tupleIJNS3_1CILi16EEENS5_ILi64EEEEEELi6ELi256ELi1ELb0ELb1ENS_6half_tEfNS_4arch4Sm90EEEEEvNT_6ParamsE --------------------------
	.section	.text._ZN7cutlass13device_kernelIN5flash19FlashAttnFwdCombineIN4cute5tupleIJNS3_1CILi16EEENS5_ILi64EEEEEELi6ELi256ELi1ELb0ELb1ENS_6half_tEfNS_4arch4Sm90EEEEEvNT_6ParamsE,"ax",@progbits
	.sectioninfo	@"SHI_REGISTERS=42"
	.align	128
.text._ZN7cutlass13device_kernelIN5flash19FlashAttnFwdCombineIN4cute5tupleIJNS3_1CILi16EEENS5_ILi64EEEEEELi6ELi256ELi1ELb0ELb1ENS_6half_tEfNS_4arch4Sm90EEEEEvNT_6ParamsE:
        .type           _ZN7cutlass13device_kernelIN5flash19FlashAttnFwdCombineIN4cute5tupleIJNS3_1CILi16EEENS5_ILi64EEEEEELi6ELi256ELi1ELb0ELb1ENS_6half_tEfNS_4arch4Sm90EEEEEvNT_6ParamsE,@function
        .size           _ZN7cutlass13device_kernelIN5flash19FlashAttnFwdCombineIN4cute5tupleIJNS3_1CILi16EEENS5_ILi64EEEEEELi6ELi256ELi1ELb0ELb1ENS_6half_tEfNS_4arch4Sm90EEEEEvNT_6ParamsE,(.L_x_1928 - _ZN7cutlass13device_kernelIN5flash19FlashAttnFwdCombineIN4cute5tupleIJNS3_1CILi16EEENS5_ILi64EEEEEELi6ELi256ELi1ELb0ELb1ENS_6half_tEfNS_4arch4Sm90EEEEEvNT_6ParamsE)
        .other          _ZN7cutlass13device_kernelIN5flash19FlashAttnFwdCombineIN4cute5tupleIJNS3_1CILi16EEENS5_ILi64EEEEEELi6ELi256ELi1ELb0ELb1ENS_6half_tEfNS_4arch4Sm90EEEEEvNT_6ParamsE,@"STO_CUDA_ENTRY STV_DEFAULT"
_ZN7cutlass13device_kernelIN5flash19FlashAttnFwdCombineIN4cute5tupleIJNS3_1CILi16EEENS5_ILi64EEEEEELi6ELi256ELi1ELb0ELb1ENS_6half_tEfNS_4arch4Sm90EEEEEvNT_6ParamsE:
        /* <DEDUP_REMOVED lines=51> */
.L_x_966:
        /* <DEDUP_REMOVED lines=25> */
.L_x_967:
        /* <DEDUP_REMOVED lines=101> */
.L_x_969:
        /* <DEDUP_REMOVED lines=14> */
[----:B------:R-:W-:Y:S05]  /*0bf0*/  CALL.REL.NOINC `($__internal_87_$__cuda_sm20_div_u64) ;  /* 0x00001fc000007944 */ /* 0x000fea0003c00000 */
[----:B------:R-:W-:Y:S05]  /*0c00*/  BRA `(.L_x_971) ;  /* 0x0000013000007947 */ /* 0x000fea0003800000 */
.L_x_970:
        /* <DEDUP_REMOVED lines=19> */
.L_x_971:
[----:B------:R-:W-:Y:S02]  /*0d40*/  IADD3 R3, R7, -0x1, RZ ;  /* 0xffffffff07037810 */ /* 0x000fe40007ffe0ff */
[----:B------:R-:W-:-:S03]  /*0d50*/  MOV R5, R0 ;  /* 0x0000000000057202 */ /* 0x000fc60000000f00 */
.L_x_968:
        /* <DEDUP_REMOVED lines=92> */
.L_x_973:
[----:B------:R-:W-:Y:S05]  /*1320*/  BSYNC B0 ;  /* 0x0000000000007941 */ /* 0x000fea0003800000 */
.L_x_972:
        /* <DEDUP_REMOVED lines=72> */
.L_x_983:
        /* <DEDUP_REMOVED lines=91> */
.L_x_976:
[----:B------:R-:W-:Y:S05]  /*1d60*/  BSYNC B0 ;  /* 0x0000000000007941 */ /* 0x000fea0003800000 */
.L_x_975:
        /* <DEDUP_REMOVED lines=24> */
.L_x_981:
        /* <DEDUP_REMOVED lines=129> */
.L_x_980:
[----:B------:R-:W-:Y:S05]  /*2700*/  BSYNC B0 ;  /* 0x0000000000007941 */ /* 0x000fea0003800000 */
.L_x_979:
        /* <DEDUP_REMOVED lines=8> */
.L_x_982:
        /* <DEDUP_REMOVED lines=43> */
.L_x_978:
[----:B------:R-:W-:Y:S05]  /*2a40*/  BSYNC B1 ;  /* 0x0000000000017941 */ /* 0x000fea0003800000 */
.L_x_977:
        /* <DEDUP_REMOVED lines=20> */
.L_x_974:
[----:B-1----:R-:W-:Y:S02]  /*2b90*/  MOV R0, 0x2bb0 ;  /* 0x00002bb000007802 */ /* 0x002fe40000000f00 */
[----:B------:R-:W-:Y:S05]  /*2ba0*/  CALL.REL.NOINC `($__internal_88_$__cuda_sm70_shflsync_bfly_p) ;  /* 0x000003e000007944 */ /* 0x000fea0003c00000 */
[----:B-12---:R-:W-:Y:S05]  /*2bb0*/  BRA `(.L_x_983) ;  /* 0xffffebf000007947 */ /* 0x006fea000383ffff */
        .weak           $__internal_87_$__cuda_sm20_div_u64
        .type           $__internal_87_$__cuda_sm20_div_u64,@function
        .size           $__internal_87_$__cuda_sm20_div_u64,($__internal_88_$__cuda_sm70_shflsync_bfly_p - $__internal_87_$__cuda_sm20_div_u64)
$__internal_87_$__cuda_sm20_div_u64:
        /* <DEDUP_REMOVED lines=60> */
[----:B------:R-:W-:Y:S06]  /*2f80*/  RET.REL.NODEC R2 `(_ZN7cutlass13device_kernelIN5flash19FlashAttnFwdCombineIN4cute5tupleIJNS3_1CILi16EEENS5_ILi64EEEEEELi6ELi256ELi1ELb0ELb1ENS_6half_tEfNS_4arch4Sm90EEEEEvNT_6ParamsE) ;  /* 0xffffd07002007950 */ /* 0x000fec0003c3ffff */
        .weak           $__internal_88_$__cuda_sm70_shflsync_bfly_p
        .type           $__internal_88_$__cuda_sm70_shflsync_bfly_p,@function
        .size           $__internal_88_$__cuda_sm70_shflsync_bfly_p,(.L_x_1928 - $__internal_88_$__cuda_sm70_shflsync_bfly_p)
$__internal_88_$__cuda_sm70_shflsync_bfly_p:
[----:B------:R-:W-:Y:S01]  /*2f90*/  HFMA2.MMA R11, -RZ, RZ, 0, 0 ;  /* 0x00000000ff0b7435 */ /* 0x000fe200000001ff */
[----:B------:R-:W-:Y:S01]  /*2fa0*/  MOV R10, R0 ;  /* 0x00000000000a7202 */ /* 0x000fe20000000f00 */
[----:B------:R1:W2:Y:S04]  /*2fb0*/  SHFL.BFLY PT, R6, R7, 0x8, 0x1f ;  /* 0x0d001f0007067f89 */ /* 0x0002a800000e0000 */
[----:B------:R-:W-:Y:S05]  /*2fc0*/  RET.REL.NODEC R10 `(_ZN7cutlass13device_kernelIN5flash19FlashAttnFwdCombineIN4cute5tupleIJNS3_1CILi16EEENS5_ILi64EEEEEELi6ELi256ELi1ELb0ELb1ENS_6half_tEfNS_4arch4Sm90EEEEEvNT_6ParamsE) ;  /* 0xffffd0300a007950 */ /* 0x000fea0003c3ffff */
.L_x_984:
        /* <DEDUP_REMOVED lines=11> */
.L_x_1928:


//--------------------- .text._ZN7cutlass13device_kernelIN5flash19FlashAttnFwdCombineIN4cute5tupleIJNS3_1CILi16EEENS5_ILi64EEEEEELi5ELi256ELi1ELb0ELb1ENS_6half_tEfNS_4arch4Sm90EEEEEvNT_6ParamsE --------------------------
	.section	.text._ZN7cutlass13device_kernelIN5flash19FlashAttnFwdCombineIN4cute5tupleIJNS3_1CILi16EEENS5_ILi64EEEEEELi5ELi256ELi1ELb0ELb1ENS_6half_tEfNS_4arch4Sm90EEEEEvNT_6ParamsE,"ax",@progbits
	.sectioninfo	@"SHI_REGISTERS=42"
	.align	128
.text._ZN7cutlass13device_kernelIN5flash19FlashAttnFwdCombineIN4cute5tupleIJNS3_1CILi16EEENS5_ILi64EEEEEELi5ELi256ELi1ELb0ELb1ENS_6half_tEfNS_4arch4Sm90EEEEEvNT_6ParamsE:
        .type           _ZN7cutlass13device_kernelIN5flash19FlashAttnFwdCombineIN4cute5tupleIJNS3_1CILi16EEENS5_ILi64EEEEEELi5ELi256ELi1ELb0ELb1ENS_6half_tEfNS_4arch4Sm90EEEEEvNT_6ParamsE,@function
        .size           _ZN7cutlass13device_kernelIN5flash19FlashAttnFwdCombineIN4cute5tupleIJNS3_1CILi16EEENS5_ILi64EEEEEELi5ELi256ELi1ELb0ELb1ENS_6half_tEfNS_4arch4Sm90EEEEEvNT_6ParamsE,(.L_x_1931 - _ZN7cutlass13device_kernelIN5flash19FlashAttnFwdCombineIN4cute5tupleIJNS3_1CILi16EEENS5_ILi64EEEEEELi5ELi256ELi1ELb0ELb1ENS_6half_tEfNS_4arch4Sm90EEEEEvNT_6ParamsE)
        .other          _ZN7cutlass13device_kernelIN5flash19FlashAttnFwdCombineIN4cute5tupleIJNS3_1CILi16EEENS5_ILi64EEEEEELi5ELi256ELi1ELb0ELb1ENS_6half_tEfNS_4arch4Sm90EEEEEvNT_6ParamsE,@"STO_CUDA_ENTRY STV_DEFAULT"
_ZN7cutlass13device_kernelIN5flash19FlashAttnFwdCombineIN4cute5tupleIJNS3_1CILi16EEENS5_ILi64EEEEEELi5ELi256ELi1ELb0ELb1ENS_6half_tEfNS_4arch4Sm90EEEEEvNT_6ParamsE:
        /* <DEDUP_REMOVED lines=51> */
.L_x_985:
        /* <DEDUP_REMOVED lines=25> */
.L_x_986:
        /* <DEDUP_REMOVED lines=101> */
.L_x_988:
        /* <DEDUP_REMOVED lines=14> */
[----:B------:R-:W-:Y:S05]  /*0bf0*/  CALL.REL.NOINC `($__internal_89_$__cuda_sm20_div_u64) ;  /* 0x00001c8000007944 */ /* 0x000fea0003c00000 */
[----:B------:R-:W-:Y:S05]  /*0c00*/  BRA `(.L_x_990) ;  /* 0x0000013000007947 */ /* 0x000fea0003800000 */
.L_x_989:
        /* <DEDUP_REMOVED lines=19> */
.L_x_990:
[----:B------:R-:W-:Y:S02]  /*0d40*/  IADD3 R3, R7, -0x1, RZ ;  /* 0xffffffff07037810 */ /* 0x000fe40007ffe0ff */
[----:B------:R-:W-:-:S03]  /*0d50*/  MOV R5, R0 ;  /* 0x0000000000057202 */ /* 0x000fc60000000f00 */
.L_x_987:
        /* <DEDUP_REMOVED lines=60> */
.L_x_992:
[----:B------:R-:W-:Y:S05]  /*1120*/  BSYNC B0 ;  /* 0x0000000000007941 */ /* 0x000fea0003800000 */
.L_x_991:
        /* <DEDUP_REMOVED lines=68> */
.L_x_1002:
        /* <DEDUP_REMOVED lines=75> */
.L_x_995:
[----:B------:R-:W-:Y:S05]  /*1a20*/  BSYNC B0 ;  /* 0x0000000000007941 */ /* 0x000fea0003800000 */
.L_x_994:
        /* <DEDUP_REMOVED lines=24> */
.L_x_1000:
        /* <DEDUP_REMOVED lines=129> */
.L_x_999:
[----:B------:R-:W-:Y:S05]  /*23c0*/  BSYNC B0 ;  /* 0x0000000000007941 */ /* 0x000fea0003800000 */
.L_x_998:
        /* <DEDUP_REMOVED lines=8> */
.L_x_1001:
        /* <DEDUP_REMOVED lines=43> */
.L_x_997:
[----:B------:R-:W-:Y:S05]  /*2700*/  BSYNC B1 ;  /* 0x0000000000017941 */ /* 0x000fea0003800000 */
.L_x_996:
        /* <DEDUP_REMOVED lines=20> */
.L_x_993:
[----:B--2---:R-:W-:Y:S02]  /*2850*/  MOV R0, 0x2870 ;  /* 0x0000287000007802 */ /* 0x004fe40000000f00 */
[----:B------:R-:W-:Y:S05]  /*2860*/  CALL.REL.NOINC `($__internal_90_$__cuda_sm70_shflsync_bfly_p) ;  /* 0x000003e000007944 */ /* 0x000fea0003c00000 */
[----:B-12---:R-:W-:Y:S05]  /*2870*/  BRA `(.L_x_1002) ;  /* 0xffffecf000007947 */ /* 0x006fea000383ffff */
        .weak           $__internal_89_$__cuda_sm20_div_u64
        .type           $__internal_89_$__cuda_sm20_div_u64,@function
        .size           $__internal_89_$__cuda_sm20_div_u64,($__internal_90_$__cuda_sm70_shflsync_bfly_p - $__internal_89_$__cuda_sm20_div_u64)
$__internal_89_$__cuda_sm20_div_u64:
        /* <DEDUP_REMOVED lines=60> */
[----:B------:R-:W-:Y:S06]  /*2c40*/  RET.REL.NODEC R2 `(_ZN7cutlass13device_kernelIN5flash19FlashAttnFwdCombineIN4cute5tupleIJNS3_1CILi16EEENS5_ILi64EEEEEELi5ELi256ELi1ELb0ELb1ENS_6half_tEfNS_4arch4Sm90EEEEEvNT_6ParamsE) ;  /* 0xffffd3b002007950 */ /* 0x000fec0003c3ffff */
        .weak           $__internal_90_$__cuda_sm70_shflsync_bfly_p
        .type           $__internal_90_$__cuda_sm70_shflsync_bfly_p,@function
        .size           $__internal_90_$__cuda_sm70_shflsync_bfly_p,(.L_x_1931 - $__internal_90_$__cuda_sm70_shflsync_bfly_p)
$__internal_90_$__cuda_sm70_shflsync_bfly_p:
[----:B------:R-:W-:Y:S01]  /*2c50*/  HFMA2.MMA R23, -RZ, RZ, 0, 0 ;  /* 0x00000000ff177435 */ /* 0x000fe200000001ff */
[----:B------:R-:W-:Y:S01]  /*2c60*/  MOV R22, R0 ;  /* 0x0000000000167202 */ /* 0x000fe20000000f00 */
[----:B------:R1:W2:Y:S04]  /*2c70*/  SHFL.BFLY PT, R6, R7, 0x8, 0x1f ;  /* 0x0d001f0007067f89 */ /* 0x0002a800000e0000 */
[----:B------:R-:W-:Y:S05]  /*2c80*/  RET.REL.NODEC R22 `(_ZN7cutlass13device_kernelIN5flash19FlashAttnFwdCombineIN4cute5tupleIJNS3_1CILi16EEENS5_ILi64EEEEEELi5ELi256ELi1ELb0ELb1ENS_6half_tEfNS_4arch4Sm90EEEEEvNT_6ParamsE) ;  /* 0xffffd37016007950 */ /* 0x000fea0003c3ffff */
.L_x_1003:
        /* <DEDUP_REMOVED lines=15> */
.L_x_1931:


//--------------------- .text._ZN7cutlass13device_kernelIN5flash19FlashAttnFwdCombineIN4cute5tupleIJNS3_1CILi16EEENS5_ILi64EEEEEELi4ELi256ELi1ELb0ELb1ENS_6half_tEfNS_4arch4Sm90EEEEEvNT_6ParamsE --------------------------
	.section	.text._ZN7cutlass13device_kernelIN5flash19FlashAttnFwdCombineIN4cute5tupleIJNS3_1CILi16EEENS5_ILi64EEEEEELi4ELi256ELi1ELb0ELb1ENS_6half_tEfNS_4arch4Sm90EEEEEvNT_6ParamsE,"ax",@progbits
	.sectioninfo	@"SHI_REGISTERS=42"
	.align	128
.text._ZN7cutlass13device_kernelIN5flash19FlashAttnFwdCombineIN4cute5tupleIJNS3_1CILi16EEENS5_ILi64EEEEEELi4ELi256ELi1ELb0ELb1ENS_6half_tEfNS_4arch4Sm90EEEEEvNT_6ParamsE:
        .type           _ZN7cutlass13device_kernelIN5flash19FlashAttnFwdCombineIN4cute5tupleIJNS3_1CILi16EEENS5_ILi64EEEEEELi4ELi256ELi1ELb0ELb1ENS_6half_tEfNS_4arch4Sm90EEEEEvNT_6ParamsE,@function
        .size           _ZN7cutlass13device_kernelIN5flash19FlashAttnFwdCombineIN4cute5tupleIJNS3_1CILi16EEENS5_ILi64EEEEEELi4ELi256ELi1ELb0ELb1ENS_6half_tEfNS_4arch4Sm90EEEEEvNT_6ParamsE,(.L_x_1934 - _ZN7cutlass13device_kernelIN5flash19FlashAttnFwdCombineIN4cute5tupleIJNS3_1CILi16EEENS5_ILi64EEEEEELi4ELi256ELi1ELb0ELb1ENS_6half_tEfNS_4arch4Sm90EEEEEvNT_6ParamsE)
        .other          _ZN7cutlass13device_kernelIN5flash19FlashAttnFwdCombineIN4cute5tupleIJNS3_1CILi16EEENS5_ILi64EEEEEELi4ELi256ELi1ELb0ELb1ENS_6half_tEfNS_4arch4Sm90EEEEEvNT_6ParamsE,@"STO_CUDA_ENTRY STV_DEFAULT"
_ZN7cutlass13device_kernelIN5flash19FlashAttnFwdCombineIN4cute5tupleIJNS3_1CILi16EEENS5_ILi64EEEEEELi4ELi256ELi1ELb0ELb1ENS_6half_tEfNS_4arch4Sm90EEEEEvNT_6ParamsE:
        /* <DEDUP_REMOVED lines=51> */
.L_x_1004:
        /* <DEDUP_REMOVED lines=25> */
.L_x_1005:
        /* <DEDUP_REMOVED lines=101> */
.L_x_1007:
        /* <DEDUP_REMOVED lines=14> */
[----:B------:R-:W-:Y:S05]  /*0bf0*/  CALL.REL.NOINC `($__internal_91_$__cuda_sm20_div_u64) ;  /* 0x00001af000007944 */ /* 0x000fea0003c00000 */
[----:B------:R-:W-:Y:S05]  /*0c00*/  BRA `(.L_x_1009) ;  /* 0x0000013000007947 */ /* 0x000fea0003800000 */
.L_x_1008:
        /* <DEDUP_REMOVED lines=19> */
.L_x_1009:
[----:B------:R-:W-:Y:S02]  /*0d40*/  IADD3 R3, R7, -0x1, RZ ;  /* 0xffffffff07037810 */ /* 0x000fe40007ffe0ff */
[----:B------:R-:W-:-:S03]  /*0d50*/  MOV R5, R0 ;  /* 0x0000000000057202 */ /* 0x000fc60000000f00 */
.L_x_1006:
        /* <DEDUP_REMOVED lines=44> */
.L_x_1011:
[----:B------:R-:W-:Y:S05]  /*1020*/  BSYNC B0 ;  /* 0x0000000000007941 */ /* 0x000fea0003800000 */
.L_x_1010:
        /* <DEDUP_REMOVED lines=66> */
.L_x_1021:
        /* <DEDUP_REMOVED lines=67> */
.L_x_1014:
[----:B------:R-:W-:Y:S05]  /*1880*/  BSYNC B0 ;  /* 0x0000000000007941 */ /* 0x000fea0003800000 */
.L_x_1013:
        /* <DEDUP_REMOVED lines=24> */
.L_x_1019:
        /* <DEDUP_REMOVED lines=129> */
.L_x_1018:
[----:B------:R-:W-:Y:S05]  /*2220*/  BSYNC B0 ;  /* 0x0000000000007941 */ /* 0x000fea0003800000 */
.L_x_1017:
        /* <DEDUP_REMOVED lines=8> */
.L_x_1020:
        /* <DEDUP_REMOVED lines=43> */
.L_x_1016:
[----:B------:R-:W-:Y:S05]  /*2560*/  BSYNC B1 ;  /* 0x0000000000017941 */ /* 0x000fea0003800000 */
.L_x_1015:
        /* <DEDUP_REMOVED lines=20> */
.L_x_1012:
[----:B------:R-:W-:Y:S02]  /*26b0*/  MOV R0, 0x26d0 ;  /* 0x000026d000007802 */ /* 0x000fe40000000f00 */
[----:B-12---:R-:W-:Y:S05]  /*26c0*/  CALL.REL.NOINC `($__internal_92_$__cuda_sm70_shflsync_bfly_p) ;  /* 0x000003f000007944 */ /* 0x006fea0003c00000 */
[----:B--2---:R-:W-:Y:S01]  /*26d0*/  MOV R0, R7 ;  /* 0x0000000700007202 */ /* 0x004fe20000000f00 */
[----:B-1----:R-:W-:Y:S05]  /*26e0*/  BRA `(.L_x_1021) ;  /* 0xffffed6000007947 */ /* 0x002fea000383ffff */
        .weak           $__internal_91_$__cuda_sm20_div_u64
        .type           $__internal_91_$__cuda_sm20_div_u64,@function
        .size           $__internal_91_$__cuda_sm20_div_u64,($__internal_92_$__cuda_sm70_shflsync_bfly_p - $__internal_91_$__cuda_sm20_div_u64)
$__internal_91_$__cuda_sm20_div_u64:
        /* <DEDUP_REMOVED lines=60> */
[----:B------:R-:W-:Y:S06]  /*2ab0*/  RET.REL.NODEC R2 `(_ZN7cutlass13device_kernelIN5flash19FlashAttnFwdCombineIN4cute5tupleIJNS3_1CILi16EEENS5_ILi64EEEEEELi4ELi256ELi1ELb0ELb1ENS_6half_tEfNS_4arch4Sm90EEEEEvNT_6ParamsE) ;  /* 0xffffd54002007950 */ /* 0x000fec0003c3ffff */
        .weak           $__internal_92_$__cuda_sm70_shflsync_bfly_p
        .type           $__internal_92_$__cuda_sm70_shflsync_bfly_p,@function
        .size           $__internal_92_$__cuda_sm70_shflsync_bfly_p,(.L_x_1934 - $__internal_92_$__cuda_sm70_shflsync_bfly_p)
$__internal_92_$__cuda_sm70_shflsync_bfly_p:
[----:B------:R-:W-:Y:S01]  /*2ac0*/  HFMA2.MMA R11, -RZ, RZ, 0, 0 ;  /* 0x00000000ff0b7435 */ /* 0x000fe200000001ff */
[----:B------:R-:W-:Y:S01]  /*2ad0*/  MOV R10, R0 ;  /* 0x00000000000a7202 */ /* 0x000fe20000000f00 */
[----:B------:R1:W2:Y:S04]  /*2ae0*/  SHFL.BFLY PT, R7, R6, 0x8, 0x1f ;  /* 0x0d001f0006077f89 */ /* 0x0002a800000e0000 */
[----:B------:R-:W-:Y:S05]  /*2af0*/  RET.REL.NODEC R10 `(_ZN7cutlass13device_kernelIN5flash19FlashAttnFwdCombineIN4cute5tupleIJNS3_1CILi16EEENS5_ILi64EEEEEELi4ELi256ELi1ELb0ELb1ENS_6half_tEfNS_4arch4Sm90EEEEEvNT_6ParamsE) ;  /* 0xffffd5000a007950 */ /* 0x000fea0003c3ffff */
.L_x_1022:
        /* <DEDUP_REMOVED lines=16> */
.L_x_1934:


//--------------------- .text._ZN7cutlass13device_kernelIN5flash19FlashAttnFwdCombineIN4cute5tupleIJNS3_1CILi16EEENS5_ILi64EEEEEELi8ELi256ELi1ELb0ELb0ENS_6half_tEfNS_4arch4Sm80EEEEEvNT_6ParamsE --------------------------
	.section	.text._ZN7cutlass13device_kernelIN5flash19FlashAttnFwdCombineIN4cute5tupleIJNS3_1CILi16EEENS5_ILi64EEEEEELi8ELi256ELi1ELb0ELb0ENS_6half_tEfNS_4arch4Sm80EEEEEvNT_6ParamsE,"ax",@progbits
	.sectioninfo	@"SHI_REGISTERS=55"
	.align	128
.text._ZN7cutlass13device_kernelIN5flash19FlashAttnFwdCombineIN4cute5tupleIJNS3_1CILi16EEENS5_ILi64EEEEEELi8ELi256ELi1ELb0ELb0ENS_6half_tEfNS_4arch4Sm80EEEEEvNT_6ParamsE:
        .type           _ZN7cutlass13device_kernelIN5flash19FlashAttnFwdCombineIN4cute5tupleIJNS3_1CILi16EEENS5_ILi64EEEEEELi8ELi256ELi1ELb0ELb0ENS_6half_tEfNS_4arch4Sm80EEEEEvNT_6ParamsE,@function
        .size           _ZN7cutlass13device_kernelIN5flash19FlashAttnFwdCombineIN4cute5tupleIJNS3_1CILi16EEENS5_ILi64EEEEEELi8ELi256ELi1ELb0ELb0ENS_6half_tEfNS_4arch4Sm80EEEEEvNT_6ParamsE,(.L_x_1937 - _ZN7cutlass13device_kernelIN5flash19FlashAttnFwdCombineIN4cute5tupleIJNS3_1CILi16EEENS5_ILi64EEEEEELi8ELi256ELi1ELb0ELb0ENS_6half_tEfNS_4arch4Sm80EEEEEvNT_6ParamsE)
        .other          _ZN7cutlass13device_kernelIN5flash19FlashAttnFwdCombineIN4cute5tupleIJNS3_1CILi16EEENS5_ILi64EEEEEELi8ELi256ELi1ELb0ELb0ENS_6half_tEfNS_4arch4Sm80EEEEEvNT_6ParamsE,@"STO_CUDA_ENTRY STV_DEFAULT"
_ZN7cutlass13device_kernelIN5flash19FlashAttnFwdCombineIN4cute5tupleIJNS3_1CILi16EEENS5_ILi64EEEEEELi8ELi256ELi1ELb0ELb0ENS_6half_tEfNS_4arch4Sm80EEEEEvNT_6ParamsE:
        /* <DEDUP_REMOVED lines=58> */
.L_x_1023:
        /* <DEDUP_REMOVED lines=289> */
.L_x_1025:
[----:B------:R-:W-:Y:S05]  /*15b0*/  BSYNC B0 ;  /* 0x0000000000007941 */ /* 0x000fea0003800000 */
.L_x_1024:
        /* <DEDUP_REMOVED lines=100> */
.L_x_1035:
        /* <DEDUP_REMOVED lines=194> */
.L_x_1028:
[----:B------:R-:W-:Y:S05]  /*2820*/  BSYNC B0 ;  /* 0x0000000000007941 */ /* 0x000fea0003800000 */
.L_x_1027:
        /* <DEDUP_REMOVED lines=24> */
.L_x_1033:
        /* <DEDUP_REMOVED lines=129> */
.L_x_1032:
[----:B------:R-:W-:Y:S05]  /*31c0*/  BSYNC B0 ;  /* 0x0000000000007941 */ /* 0x000fea0003800000 */
.L_x_1031:
[----:B------:R-:W-:-:S13]  /*31d0*/  ISETP.NE.AND P0, PT, R38, RZ, PT ;  /* 0x000000ff2600720c */ /* 0x000fda0003f05270 */
[----:B------:R-:W-:Y:S05]  /*31e0*/  @!P0 BRA `(.L_x_1030) ;  /* 0x000002f000008947 */ /* 0x000fea0003800000 */
[----:B------:R-:W-:Y:S01]  /*31f0*/  IADD3 R0, R44, 0x3, RZ ;  /* 0x000000032c007810 */ /* 0x000fe20007ffe0ff */
[----:B------:R-:W-:Y:S02]  /*3200*/  IMAD.MOV.U32 R15, RZ, RZ, 0x3 ;  /* 0x00000003ff0f7424 */ /* 0x000fe400078e00ff */
[----:B------:R-:W-:Y:S01]  /*3210*/  IMAD.MOV.U32 R7, RZ, RZ, RZ ;  /* 0x000000ffff077224 */ /* 0x000fe200078e00ff */
[----:B------:R-:W-:Y:S02]  /*3220*/  SHF.R.S32.HI R6, RZ, 0x1f, R0 ;  /* 0x0000001fff067819 */ /* 0x000fe40000011400 */
.L_x_1034:
        /* <DEDUP_REMOVED lines=43> */
.L_x_1030:
[----:B------:R-:W-:Y:S05]  /*34e0*/  BSYNC B1 ;  /* 0x0000000000017941 */ /* 0x000fea0003800000 */
.L_x_1029:
        /* <DEDUP_REMOVED lines=24> */
.L_x_1026:
[----:B------:R-:W-:Y:S02]  /*3670*/  MOV R0, 0x3690 ;  /* 0x0000369000007802 */ /* 0x000fe40000000f00 */
[----:B------:R-:W-:Y:S05]  /*3680*/  CALL.REL.NOINC `($__internal_93_$__cuda_sm70_shflsync_bfly_p) ;  /* 0x0000001000007944 */ /* 0x000fea0003c00000 */
[----:B-12---:R-:W-:Y:S05]  /*3690*/  BRA `(.L_x_1035) ;  /* 0xffffe56000007947 */ /* 0x006fea000383ffff */
        .weak           $__internal_93_$__cuda_sm70_shflsync_bfly_p
        .type           $__internal_93_$__cuda_sm70_shflsync_bfly_p,@function
        .size           $__internal_93_$__cuda_sm70_shflsync_bfly_p,(.L_x_1937 - $__internal_93_$__cuda_sm70_shflsync_bfly_p)
$__internal_93_$__cuda_sm70_shflsync_bfly_p:
[----:B------:R-:W-:Y:S01]  /*36a0*/  HFMA2.MMA R9, -RZ, RZ, 0, 0 ;  /* 0x00000000ff097435 */ /* 0x000fe200000001ff */
[----:B------:R-:W-:Y:S01]  /*36b0*/  MOV R8, R0 ;  /* 0x0000000000087202 */ /* 0x000fe20000000f00 */
[----:B------:R1:W2:Y:S04]  /*36c0*/  SHFL.BFLY PT, R5, R6, 0x8, 0x1f ;  /* 0x0d001f0006057f89 */ /* 0x0002a800000e0000 */
[----:B------:R-:W-:Y:S05]  /*36d0*/  RET.REL.NODEC R8 `(_ZN7cutlass13device_kernelIN5flash19FlashAttnFwdCombineIN4cute5tupleIJNS3_1CILi16EEENS5_ILi64EEEEEELi8ELi256ELi1ELb0ELb0ENS_6half_tEfNS_4arch4Sm80EEEEEvNT_6ParamsE) ;  /* 0xffffc92008007950 */ /* 0x000fea0003c3ffff */
.L_x_1036:
        /* <DEDUP_REMOVED lines=10> */
.L_x_1937:


//--------------------- .text._ZN7cutlass13device_kernelIN5flash19FlashAttnFwdCombineIN4cute5tupleIJNS3_1CILi16EEENS5_ILi64EEEEEELi7ELi256ELi1ELb0ELb0ENS_6half_tEfNS_4arch4Sm80EEEEEvNT_6ParamsE --------------------------
	.section	.text._ZN7cutlass13device_kernelIN5flash19FlashAttnFwdCombineIN4cute5tupleIJNS3_1CILi16EEENS5_ILi64EEEEEELi7ELi256ELi1ELb0ELb0ENS_6half_tEfNS_4arch4Sm80EEEEEvNT_6ParamsE,"ax",@progbits
	.sectioninfo	@"SHI_REGISTERS=48"
	.align	128
.text._ZN7cutlass13device_kernelIN5flash19FlashAttnFwdCombineIN4cute5tupleIJNS3_1CILi16EEENS5_ILi64EEEEEELi7ELi256ELi1ELb0ELb0ENS_6half_tEfNS_4arch4Sm80EEEEEvNT_6ParamsE:
        .type           _ZN7cutlass13device_kernelIN5flash19FlashAttnFwdCombineIN4cute5tupleIJNS3_1CILi16EEENS5_ILi64EEEEEELi7ELi256ELi1ELb0ELb0ENS_6half_tEfNS_4arch4Sm80EEEEEvNT_6ParamsE,@function
        .size           _ZN7cutlass13device_kernelIN5flash19FlashAttnFwdCombineIN4cute5tupleIJNS3_1CILi16EEENS5_ILi64EEEEEELi7ELi256ELi1ELb0ELb0ENS_6half_tEfNS_4arch4Sm80EEEEEvNT_6ParamsE,(.L_x_1939 - _ZN7cutlass13device_kernelIN5flash19FlashAttnFwdCombineIN4cute5tupleIJNS3_1CILi16EEENS5_ILi64EEEEEELi7ELi256ELi1ELb0ELb0ENS_6half_tEfNS_4arch4Sm80EEEEEvNT_6ParamsE)
        .other          _ZN7cutlass13device_kernelIN5flash19FlashAttnFwdCombineIN4cute5tupleIJNS3_1CILi16EEENS5_ILi64EEEEEELi7ELi256ELi1ELb0ELb0ENS_6half_tEfNS_4arch4Sm80EEEEEvNT_6ParamsE,@"STO_CUDA_ENTRY STV_DEFAULT"
_ZN7cutlass13device_kernelIN5flash19FlashAttnFwdCombineIN4cute5tupleIJNS3_1CILi16EEENS5_ILi64EEEEEELi7ELi256ELi1ELb0ELb0ENS_6half_tEfNS_4arch4Sm80EEEEEvNT_6ParamsE:
        /* <DEDUP_REMOVED lines=58> */
.L_x_1037:
        /* <DEDUP_REMOVED lines=165> */
.L_x_1039:
[----:B------:R-:W-:Y:S05]  /*0df0*/  BSYNC B0 ;  /* 0x0000000000007941 */ /* 0x000fea0003800000 */
.L_x_1038:
        /* <DEDUP_REMOVED lines=84> */
.L_x_1049:
        /* <DEDUP_REMOVED lines=130> */
.L_x_1042:
[----:B------:R-:W-:Y:S05]  /*1b60*/  BSYNC B0 ;  /* 0x0000000000007941 */ /* 0x000fea0003800000 */
.L_x_1041:
        /* <DEDUP_REMOVED lines=24> */
.L_x_1047:
        /* <DEDUP_REMOVED lines=129> */
.L_x_1046:
[----:B------:R-:W-:Y:S05]  /*2500*/  BSYNC B0 ;  /* 0x0000000000007941 */ /* 0x000fea0003800000 */
.L_x_1045:
        /* <DEDUP_REMOVED lines=8> */
.L_x_1048:
        /* <DEDUP_REMOVED lines=43> */
.L_x_1044:
[----:B------:R-:W-:Y:S05]  /*2840*/  BSYNC B1 ;  /* 0x0000000000017941 */ /* 0x000fea0003800000 */
.L_x_1043:
        /* <DEDUP_REMOVED lines=24> */
.L_x_1040:
[----:B------:R-:W-:Y:S02]  /*29d0*/  MOV R0, 0x29f0 ;  /* 0x000029f000007802 */ /* 0x000fe40000000f00 */
[----:B------:R-:W-:Y:S05]  /*29e0*/  CALL.REL.NOINC `($__internal_94_$__cuda_sm70_shflsync_bfly_p) ;  /* 0x0000001000007944 */ /* 0x000fea0003c00000 */
[----:B-12---:R-:W-:Y:S05]  /*29f0*/  BRA `(.L_x_1049) ;  /* 0xffffe94000007947 */ /* 0x006fea000383ffff */
        .weak           $__internal_94_$__cuda_sm70_shflsync_bfly_p
        .type           $__internal_94_$__cuda_sm70_shflsync_bfly_p,@function
        .size           $__internal_94_$__cuda_sm70_shflsync_bfly_p,(.L_x_1939 - $__internal_94_$__cuda_sm70_shflsync_bfly_p)
$__internal_94_$__cuda_sm70_shflsync_bfly_p:
[----:B------:R-:W-:Y:S01]  /*2a00*/  HFMA2.MMA R9, -RZ, RZ, 0, 0 ;  /* 0x00000000ff097435 */ /* 0x000fe200000001ff */
[----:B------:R-:W-:Y:S01]  /*2a10*/  MOV R8, R0 ;  /* 0x0000000000087202 */ /* 0x000fe20000000f00 */
[----:B------:R1:W2:Y:S04]  /*2a20*/  SHFL.BFLY PT, R5, R6, 0x8, 0x1f ;  /* 0x0d001f0006057f89 */ /* 0x0002a800000e0000 */
[----:B------:R-:W-:Y:S05]  /*2a30*/  RET.REL.NODEC R8 `(_ZN7cutlass13device_kernelIN5flash19FlashAttnFwdCombineIN4cute5tupleIJNS3_1CILi16EEENS5_ILi64EEEEEELi7ELi256ELi1ELb0ELb0ENS_6half_tEfNS_4arch4Sm80EEEEEvNT_6ParamsE) ;  /* 0xffffd5c008007950 */ /* 0x000fea0003c3ffff */
.L_x_1050:
        /* <DEDUP_REMOVED lines=12> */
.L_x_1939:


//--------------------- .text._ZN7cutlass13device_kernelIN5flash19FlashAttnFwdCombineIN4cute5tupleIJNS3_1CILi16EEENS5_ILi64EEEEEELi6ELi256ELi1ELb0ELb0ENS_6half_tEfNS_4arch4Sm80EEEEEvNT_6ParamsE --------------------------
	.section	.text._ZN7cutlass13device_kernelIN5flash19FlashAttnFwdCombineIN4cute5tupleIJNS3_1CILi16EEENS5_ILi64EEEEEELi6ELi256ELi1ELb0ELb0ENS_6half_tEfNS_4arch4Sm80EEEEEvNT_6ParamsE,"ax",@progbits
	.sectioninfo	@"SHI_REGISTERS=48"
	.align	128
.text._ZN7cutlass13device_kernelIN5flash19FlashAttnFwdCombineIN4cute5tupleIJNS3_1CILi16EEENS5_ILi64EEEEEELi6ELi256ELi1ELb0ELb0ENS_6half_tEfNS_4arch4Sm80EEEEEvNT_6ParamsE:
        .type           _ZN7cutlass13device_kernelIN5flash19FlashAttnFwdCombineIN4cute5tupleIJNS3_1CILi16EEENS5_ILi64EEEEEELi6ELi256ELi1ELb0ELb0ENS_6half_tEfNS_4arch4Sm80EEEEEvNT_6ParamsE,@function
        .size           _ZN7cutlass13device_kernelIN5flash19FlashAttnFwdCombineIN4cute5tupleIJNS3_1CILi16EEENS5_ILi64EEEEEELi6ELi256ELi1ELb0ELb0ENS_6half_tEfNS_4arch4Sm80EEEEEvNT_6ParamsE,(.L_x_1941 - _ZN7cutlass13device_kernelIN5flash19FlashAttnFwdCombineIN4cute5tupleIJNS3_1CILi16EEENS5_ILi64EEEEEELi6ELi256ELi1ELb0ELb0ENS_6half_tEfNS_4arch4Sm80EEEEEvNT_6ParamsE)
        .other          _ZN7cutlass13device_kernelIN5flash19FlashAttnFwdCombineIN4cute5tupleIJNS3_1CILi16EEENS5_ILi64EEEEEELi6ELi256ELi1ELb0ELb0ENS_6half_tEfNS_4arch4Sm80EEEEEvNT_6ParamsE,@"STO_CUDA_ENTRY STV_DEFAULT"
_ZN7cutlass13device_kernelIN5flash19FlashAttnFwdCombineIN4cute5tupleIJNS3_1CILi16EEENS5_ILi64EEEEEELi6ELi256ELi1ELb0ELb0ENS_6half_tEfNS_4arch4Sm80EEEEEvNT_6ParamsE:
        /* <DEDUP_REMOVED lines=58> */
.L_x_1051:
        /* <DEDUP_REMOVED lines=97> */
.L_x_1053:
[----:B------:R-:W-:Y:S05]  /*09b0*/  BSYNC B0 ;  /* 0x0000000000007941 */ /* 0x000fea0003800000 */
.L_x_1052:
        /* <DEDUP_REMOVED lines=76> */
.L_x_1063:
        /* <DEDUP_REMOVED lines=95> */
.L_x_1056:
[----:B------:R-:W-:Y:S05]  /*1470*/  BSYNC B0 ;  /* 0x0000000000007941 */ /* 0x000fea0003800000 */
.L_x_1055:
        /* <DEDUP_REMOVED lines=24> */
.L_x_1061:
        /* <DEDUP_REMOVED lines=129> */
.L_x_1060:
[----:B------:R-:W-:Y:S05]  /*1e10*/  BSYNC B0 ;  /* 0x0000000000007941 */ /* 0x000fea0003800000 */
.L_x_1059:
[----:B------:R-:W-:-:S13]  /*1e20*/  ISETP.NE.AND P0, PT, R38, RZ, PT ;  /* 0x000000ff2600720c */ /* 0x000fda0003f05270 */
[----:B------:R-:W-:Y:S05]  /*1e30*/  @!P0 BRA `(.L_x_1058) ;  /* 0x000002f000008947 */ /* 0x000fea0003800000 */
[----:B------:R-:W-:Y:S01]  /*1e40*/  IADD3 R0, R44, 0x3, RZ ;  /* 0x000000032c007810 */ /* 0x000fe20007ffe0ff */
[----:B------:R-:W-:Y:S02]  /*1e50*/  IMAD.MOV.U32 R15, RZ, RZ, 0x3 ;  /* 0x00000003ff0f7424 */ /* 0x000fe400078e00ff */
[----:B------:R-:W-:Y:S01]  /*1e60*/  IMAD.MOV.U32 R7, RZ, RZ, RZ ;  /* 0x000000ffff077224 */ /* 0x000fe200078e00ff */
[----:B------:R-:W-:Y:S02]  /*1e70*/  SHF.R.S32.HI R6, RZ, 0x1f, R0 ;  /* 0x0000001fff067819 */ /* 0x000fe40000011400 */
.L_x_1062:
        /* <DEDUP_REMOVED lines=43> */
.L_x_1058:
[----:B------:R-:W-:Y:S05]  /*2130*/  BSYNC B1 ;  /* 0x0000000000017941 */ /* 0x000fea0003800000 */
.L_x_1057:
        /* <DEDUP_REMOVED lines=24> */
.L_x_1054:
[----:B---3--:R-:W-:Y:S02]  /*22c0*/  MOV R0, 0x22e0 ;  /* 0x000022e000007802 */ /* 0x008fe40000000f00 */
[----:B------:R-:W-:Y:S05]  /*22d0*/  CALL.REL.NOINC `($__internal_95_$__cuda_sm70_shflsync_bfly_p) ;  /* 0x0000001000007944 */ /* 0x000fea0003c00000 */
[----:B-12---:R-:W-:Y:S05]  /*22e0*/  BRA `(.L_x_1063) ;  /* 0xffffeb9000007947 */ /* 0x006fea000383ffff */
        .weak           $__internal_95_$__cuda_sm70_shflsync_bfly_p
        .type           $__internal_95_$__cuda_sm70_shflsync_bfly_p,@function
        .size           $__internal_95_$__cuda_sm70_shflsync_bfly_p,(.L_x_1941 - $__internal_95_$__cuda_sm70_shflsync_bfly_p)
$__internal_95_$__cuda_sm70_shflsync_bfly_p:
[----:B------:R-:W-:Y:S01]  /*22f0*/  HFMA2.MMA R9, -RZ, RZ, 0, 0 ;  /* 0x00000000ff097435 */ /* 0x000fe200000001ff */
[----:B------:R-:W-:Y:S01]  /*2300*/  MOV R8, R0 ;  /* 0x0000000000087202 */ /* 0x000fe20000000f00 */
[----:B------:R1:W2:Y:S04]  /*2310*/  SHFL.BFLY PT, R5, R7, 0x8, 0x1f ;  /* 0x0d001f0007057f89 */ /* 0x0002a800000e0000 */
[----:B------:R-:W-:Y:S05]  /*2320*/  RET.REL.NODEC R8 `(_ZN7cutlass13device_kernelIN5flash19FlashAttnFwdCombineIN4cute5tupleIJNS3_1CILi16EEENS5_ILi64EEEEEELi6ELi256ELi1ELb0ELb0ENS_6half_tEfNS_4arch4Sm80EEEEEvNT_6ParamsE) ;  /* 0xffffdcd008007950 */ /* 0x000fea0003c3ffff */
.L_x_1064:
        /* <DEDUP_REMOVED lines=13> */
.L_x_1941:


//--------------------- .text._ZN7cutlass13device_kernelIN5flash19FlashAttnFwdCombineIN4cute5tupleIJNS3_1CILi16EEENS5_ILi64EEEEEELi5ELi256ELi1ELb0ELb0ENS_6half_tEfNS_4arch4Sm80EEEEEvNT_6ParamsE --------------------------
	.section	.text._ZN7cutlass13device_kernelIN5flash19FlashAttnFwdCombineIN4cute5tupleIJNS3_1CILi16EEENS5_ILi64EEEEEELi5ELi256ELi1ELb0ELb0ENS_6half_tEfNS_4arch4Sm80EEEEEvNT_6ParamsE,"ax",@progbits
	.sectioninfo	@"SHI_REGISTERS=48"
	.align	128
.text._ZN7cutlass13device_kernelIN5flash19FlashAttnFwdCombineIN4cute5tupleIJNS3_1CILi16EEENS5_ILi64EEEEEELi5ELi256ELi1ELb0ELb0ENS_6half_tEfNS_4arch4Sm80EEEEEvNT_6ParamsE:
        .type           _ZN7cutlass13device_kernelIN5flash19FlashAttnFwdCombineIN4cute5tupleIJNS3_1CILi16EEENS5_ILi64EEEEEELi5ELi256ELi1ELb0ELb0ENS_6half_tEfNS_4arch4Sm80EEEEEvNT_6ParamsE,@function
        .size           _ZN7cutlass13device_kernelIN5flash19FlashAttnFwdCombineIN4cute5tupleIJNS3_1CILi16EEENS5_ILi64EEEEEELi5ELi256ELi1ELb0ELb0ENS_6half_tEfNS_4arch4Sm80EEEEEvNT_6ParamsE,(.L_x_1943 - _ZN7cutlass13device_kernelIN5flash19FlashAttnFwdCombineIN4cute5tupleIJNS3_1CILi16EEENS5_ILi64EEEEEELi5ELi256ELi1ELb0ELb0ENS_6half_tEfNS_4arch4Sm80EEEEEvNT_6ParamsE)
        .other          _ZN7cutlass13device_kernelIN5flash19FlashAttnFwdCombineIN4cute5tupleIJNS3_1CILi16EEENS5_ILi64EEEEEELi5ELi256ELi1ELb0ELb0ENS_6half_tEfNS_4arch4Sm80EEEEEvNT_6ParamsE,@"STO_CUDA_ENTRY STV_DEFAULT"
_ZN7cutlass13device_kernelIN5flash19FlashAttnFwdCombineIN4cute5tupleIJNS3_1CILi16EEENS5_ILi64EEEEEELi5ELi256ELi1ELb0ELb0ENS_6half_tEfNS_4arch4Sm80EEEEEvNT_6ParamsE:
        /* <DEDUP_REMOVED lines=58> */
.L_x_1065:
        /* <DEDUP_REMOVED lines=65> */
.L_x_1067:
[----:B------:R-:W-:Y:S05]  /*07b0*/  BSYNC B0 ;  /* 0x0000000000007941 */ /* 0x000fea0003800000 */
.L_x_1066:
        /* <DEDUP_REMOVED lines=72> */
.L_x_1077:
        /* <DEDUP_REMOVED lines=82> */
.L_x_1070:
[----:B------:R-:W-:Y:S05]  /*1160*/  BSYNC B0 ;  /* 0x0000000000007941 */ /* 0x000fea0003800000 */
.L_x_1069:
        /* <DEDUP_REMOVED lines=24> */
.L_x_1075:
        /* <DEDUP_REMOVED lines=129> */
.L_x_1074:
[----:B------:R-:W-:Y:S05]  /*1b00*/  BSYNC B0 ;  /* 0x0000000000007941 */ /* 0x000fea0003800000 */
.L_x_1073:
        /* <DEDUP_REMOVED lines=8> */
.L_x_1076:
        /* <DEDUP_REMOVED lines=43> */
.L_x_1072:
[----:B------:R-:W-:Y:S05]  /*1e40*/  BSYNC B1 ;  /* 0x0000000000017941 */ /* 0x000fea0003800000 */
.L_x_1071:
        /* <DEDUP_REMOVED lines=24> */
.L_x_1068:
[----:B--2---:R-:W-:Y:S02]  /*1fd0*/  MOV R0, 0x1ff0 ;  /* 0x00001ff000007802 */ /* 0x004fe40000000f00 */
[----:B------:R-:W-:Y:S05]  /*1fe0*/  CALL.REL.NOINC `($__internal_96_$__cuda_sm70_shflsync_bfly_p) ;  /* 0x0000001000007944 */ /* 0x000fea0003c00000 */
[----:B-12---:R-:W-:Y:S05]  /*1ff0*/  BRA `(.L_x_1077) ;  /* 0xffffec4000007947 */ /* 0x006fea000383ffff */
        .weak           $__internal_96_$__cuda_sm70_shflsync_bfly_p
        .type           $__internal_96_$__cuda_sm70_shflsync_bfly_p,@function
        .size           $__internal_96_$__cuda_sm70_shflsync_bfly_p,(.L_x_1943 - $__internal_96_$__cuda_sm70_shflsync_bfly_p)
$__internal_96_$__cuda_sm70_shflsync_bfly_p:
[----:B------:R-:W-:Y:S01]  /*2000*/  HFMA2.MMA R11, -RZ, RZ, 0, 0 ;  /* 0x00000000ff0b7435 */ /* 0x000fe200000001ff */
[----:B------:R-:W-:Y:S01]  /*2010*/  MOV R10, R0 ;  /* 0x00000000000a7202 */ /* 0x000fe20000000f00 */
[----:B------:R1:W2:Y:S04]  /*2020*/  SHFL.BFLY PT, R5, R6, 0x8, 0x1f ;  /* 0x0d001f0006057f89 */ /* 0x0002a800000e0000 */
[----:B------:R-:W-:Y:S05]  /*2030*/  RET.REL.NODEC R10 `(_ZN7cutlass13device_kernelIN5flash19FlashAttnFwdCombineIN4cute5tupleIJNS3_1CILi16EEENS5_ILi64EEEEEELi5ELi256ELi1ELb0ELb0ENS_6half_tEfNS_4arch4Sm80EEEEEvNT_6ParamsE) ;  /* 0xffffdfc00a007950 */ /* 0x000fea0003c3ffff */
.L_x_1078:
        /* <DEDUP_REMOVED lines=12> */
.L_x_1943:


//--------------------- .text._ZN7cutlass13device_kernelIN5flash19FlashAttnFwdCombineIN4cute5tupleIJNS3_1CILi16EEENS5_ILi64EEEEEELi4ELi256ELi1ELb0ELb0ENS_6half_tEfNS_4arch4Sm80EEEEEvNT_6ParamsE --------------------------
	.section	.text._ZN7cutlass13device_kernelIN5flash19FlashAttnFwdCombineIN4cute5tupleIJNS3_1CILi16EEENS5_ILi64EEEEEELi4ELi256ELi1ELb0ELb0ENS_6half_tEfNS_4arch4Sm80EEEEEvNT_6ParamsE,"ax",@progbits
	.sectioninfo	@"SHI_REGISTERS=48"
	.align	128
.text._ZN7cutlass13device_kernelIN5flash19FlashAttnFwdCombineIN4cute5tupleIJNS3_1CILi16EEENS5_ILi64EEEEEELi4ELi256ELi1ELb0ELb0ENS_6half_tEfNS_4arch4Sm80EEEEEvNT_6ParamsE:
        .type           _ZN7cutlass13device_kernelIN5flash19FlashAttnFwdCombineIN4cute5tupleIJNS3_1CILi16EEENS5_ILi64EEEEEELi4ELi256ELi1ELb0ELb0ENS_6half_tEfNS_4arch4Sm80EEEEEvNT_6ParamsE,@function
        .size           _ZN7cutlass13device_kernelIN5flash19FlashAttnFwdCombineIN4cute5tupleIJNS3_1CILi16EEENS5_ILi64EEEEEELi4ELi256ELi1ELb0ELb0ENS_6half_tEfNS_4arch4Sm80EEEEEvNT_6ParamsE,(.L_x_1945 - _ZN7cutlass13device_kernelIN5flash19FlashAttnFwdCombineIN4cute5tupleIJNS3_1CILi16EEENS5_ILi64EEEEEELi4ELi256ELi1ELb0ELb0ENS_6half_tEfNS_4arch4Sm80EEEEEvNT_6ParamsE)
        .other          _ZN7cutlass13device_kernelIN5flash19FlashAttnFwdCombineIN4cute5tupleIJNS3_1CILi16EEENS5_ILi64EEEEEELi4ELi256ELi1ELb0ELb0ENS_6half_tEfNS_4arch4Sm80EEEEEvNT_6ParamsE,@"STO_CUDA_ENTRY STV_DEFAULT"
_ZN7cutlass13device_kernelIN5flash19FlashAttnFwdCombineIN4cute5tupleIJNS3_1CILi16EEENS5_ILi64EEEEEELi4ELi256ELi1ELb0ELb0ENS_6half_tEfNS_4arch4Sm80EEEEEvNT_6ParamsE:
        /* <DEDUP_REMOVED lines=58> */
.L_x_1079:
        /* <DEDUP_REMOVED lines=49> */
.L_x_1081:
[----:B------:R-:W-:Y:S05]  /*06b0*/  BSYNC B0 ;  /* 0x0000000000007941 */ /* 0x000fea0003800000 */
.L_x_1080:
        /* <DEDUP_REMOVED lines=70> */
.L_x_1091:
        /* <DEDUP_REMOVED lines=74> */
.L_x_1084:
[----:B------:R-:W-:Y:S05]  /*0fc0*/  BSYNC B0 ;  /* 0x0000000000007941 */ /* 0x000fea0003800000 */
.L_x_1083:
        /* <DEDUP_REMOVED lines=24> */
.L_x_1089:
        /* <DEDUP_REMOVED lines=129> */
.L_x_1088:
[----:B------:R-:W-:Y:S05]  /*1960*/  BSYNC B0 ;  /* 0x0000000000007941 */ /* 0x000fea0003800000 */
.L_x_1087:
        /* <DEDUP_REMOVED lines=8> */
.L_x_1090:
        /* <DEDUP_REMOVED lines=43> */
.L_x_1086:
[----:B------:R-:W-:Y:S05]  /*1ca0*/  BSYNC B1 ;  /* 0x0000000000017941 */ /* 0x000fea0003800000 */
.L_x_1085:
        /* <DEDUP_REMOVED lines=24> */
.L_x_1082:
[----:B------:R-:W-:Y:S02]  /*1e30*/  MOV R0, 0x1e50 ;  /* 0x00001e5000007802 */ /* 0x000fe40000000f00 */
[----:B-1-3--:R-:W-:Y:S05]  /*1e40*/  CALL.REL.NOINC `($__internal_97_$__cuda_sm70_shflsync_bfly_p) ;  /* 0x0000001000007944 */ /* 0x00afea0003c00000 */
[----:B-12---:R-:W-:Y:S05]  /*1e50*/  BRA `(.L_x_1091) ;  /* 0xffffecc000007947 */ /* 0x006fea000383ffff */
        .weak           $__internal_97_$__cuda_sm70_shflsync_bfly_p
        .type           $__internal_97_$__cuda_sm70_shflsync_bfly_p,@function
        .size           $__internal_97_$__cuda_sm70_shflsync_bfly_p,(.L_x_1945 - $__internal_97_$__cuda_sm70_shflsync_bfly_p)
$__internal_97_$__cuda_sm70_shflsync_bfly_p:
[----:B------:R-:W-:Y:S01]  /*1e60*/  HFMA2.MMA R9, -RZ, RZ, 0, 0 ;  /* 0x00000000ff097435 */ /* 0x000fe200000001ff */
[----:B------:R-:W-:Y:S01]  /*1e70*/  MOV R8, R0 ;  /* 0x0000000000087202 */ /* 0x000fe20000000f00 */
[----:B------:R1:W2:Y:S04]  /*1e80*/  SHFL.BFLY PT, R5, R7, 0x8, 0x1f ;  /* 0x0d001f0007057f89 */ /* 0x0002a800000e0000 */
[----:B------:R-:W-:Y:S05]  /*1e90*/  RET.REL.NODEC R8 `(_ZN7cutlass13device_kernelIN5flash19FlashAttnFwdCombineIN4cute5tupleIJNS3_1CILi16EEENS5_ILi64EEEEEELi4ELi256ELi1ELb0ELb0ENS_6half_tEfNS_4arch4Sm80EEEEEvNT_6ParamsE) ;  /* 0xffffe16008007950 */ /* 0x000fea0003c3ffff */
.L_x_1092:
        /* <DEDUP_REMOVED lines=14> */
.L_x_1945:


//--------------------- .text._ZN7cutlass13device_kernelIN5flash19FlashAttnFwdCombineIN4cute5tupleIJNS3_1CILi16EEENS5_ILi64EEEEEELi8ELi256ELi1ELb0ELb1ENS_6half_tEfNS_4arch4Sm80EEEEEvNT_6ParamsE --------------------------
	.section	.text._ZN7cutlass13device_kernelIN5flash19FlashAttnFwdCombineIN4cute5tupleIJNS3_1CILi16EEENS5_ILi64EEEEEELi8ELi256ELi1ELb0ELb1ENS_6half_tEfNS_4arch4Sm80EEEEEvNT_6ParamsE,"ax",@progbits
	.sectioninfo	@"SHI_REGISTERS=55"
	.align	128
.text._ZN7cutlass13device_kernelIN5flash19FlashAttnFwdCombineIN4cute5tupleIJNS3_1CILi16EEENS5_ILi64EEEEEELi8ELi256ELi1ELb0ELb1ENS_6half_tEfNS_4arch4Sm80EEEEEvNT_6ParamsE:
        .type           _ZN7cutlass13device_kernelIN5flash19FlashAttnFwdCombineIN4cute5tupleIJNS3_1CILi16EEENS5_ILi64EEEEEELi8ELi256ELi1ELb0ELb1ENS_6half_tEfNS_4arch4Sm80EEEEEvNT_6ParamsE,@function
        .size           _ZN7cutlass13device_kernelIN5flash19FlashAttnFwdCombineIN4cute5tupleIJNS3_1CILi16EEENS5_ILi64EEEEEELi8ELi256ELi1ELb0ELb1ENS_6half_tEfNS_4arch4Sm80EEEEEvNT_6ParamsE,(.L_x_1947 - _ZN7cutlass13device_kernelIN5flash19FlashAttnFwdCombineIN4cute5tupleIJNS3_1CILi16EEENS5_ILi64EEEEEELi8ELi256ELi1ELb0ELb1ENS_6half_tEfNS_4arch4Sm80EEEEEvNT_6ParamsE)
        .other          _ZN7cutlass13device_kernelIN5flash19FlashAttnFwdCombineIN4cute5tupleIJNS3_1CILi16EEENS5_ILi64EEEEEELi8ELi256ELi1ELb0ELb1ENS_6half_tEfNS_4arch4Sm80EEEEEvNT_6ParamsE,@"STO_CUDA_ENTRY STV_DEFAULT"
_ZN7cutlass13device_kernelIN5flash19FlashAttnFwdCombineIN4cute5tupleIJNS3_1CILi16EEENS5_ILi64EEEEEELi8ELi256ELi1ELb0ELb1ENS_6half_tEfNS_4arch4Sm80EEEEEvNT_6ParamsE:
        /* <DEDUP_REMOVED lines=51> */
.L_x_1093:
        /* <DEDUP_REMOVED lines=25> */
.L_x_1094:
        /* <DEDUP_REMOVED lines=101> */
.L_x_1096:
        /* <DEDUP_REMOVED lines=13> */
[----:B------:R-:W-:Y:S05]  /*0be0*/  CALL.REL.NOINC `($__internal_98_$__cuda_sm20_div_u64) ;  /* 0x0000337000007944 */ /* 0x000fea0003c00000 */
[----:B------:R-:W-:Y:S01]  /*0bf0*/  MOV R2, R3 ;  /* 0x0000000300027202 */ /* 0x000fe20000000f00 */
[----:B------:R-:W-:Y:S05]  /*0c00*/  BRA `(.L_x_1098) ;  /* 0x0000012000007947 */ /* 0x000fea0003800000 */
.L_x_1097:
        /* <DEDUP_REMOVED lines=18> */
.L_x_1098:
[----:B------:R-:W-:Y:S02]  /*0d30*/  IADD3 R5, R6, -0x1, RZ ;  /* 0xffffffff06057810 */ /* 0x000fe40007ffe0ff */
[----:B------:R-:W-:-:S03]  /*0d40*/  MOV R8, R2 ;  /* 0x0000000200087202 */ /* 0x000fc60000000f00 */
.L_x_1095:
        /* <DEDUP_REMOVED lines=290> */
.L_x_1100:
[----:B------:R-:W-:Y:S05]  /*1f70*/  BSYNC B0 ;  /* 0x0000000000007941 */ /* 0x000fea0003800000 */
.L_x_1099:
        /* <DEDUP_REMOVED lines=95> */
.L_x_1110:
        /* <DEDUP_REMOVED lines=187> */
.L_x_1103:
[----:B------:R-:W-:Y:S05]  /*3120*/  BSYNC B0 ;  /* 0x0000000000007941 */ /* 0x000fea0003800000 */
.L_x_1102:
        /* <DEDUP_REMOVED lines=24> */
.L_x_1108:
        /* <DEDUP_REMOVED lines=129> */
.L_x_1107:
[----:B------:R-:W-:Y:S05]  /*3ac0*/  BSYNC B0 ;  /* 0x0000000000007941 */ /* 0x000fea0003800000 */
.L_x_1106:
[----:B------:R-:W-:-:S13]  /*3ad0*/  ISETP.NE.AND P0, PT, R36, RZ, PT ;  /* 0x000000ff2400720c */ /* 0x000fda0003f05270 */
[----:B------:R-:W-:Y:S05]  /*3ae0*/  @!P0 BRA `(.L_x_1105) ;  /* 0x000002f000008947 */ /* 0x000fea0003800000 */
[----:B------:R-:W-:Y:S01]  /*3af0*/  IADD3 R0, R42, 0x3, RZ ;  /* 0x000000032a007810 */ /* 0x000fe20007ffe0ff */
[----:B------:R-:W-:Y:S02]  /*3b00*/  IMAD.MOV.U32 R15, RZ, RZ, 0x3 ;  /* 0x00000003ff0f7424 */ /* 0x000fe400078e00ff */
[----:B-1----:R-:W-:Y:S01]  /*3b10*/  IMAD.MOV.U32 R7, RZ, RZ, RZ ;  /* 0x000000ffff077224 */ /* 0x002fe200078e00ff */
[----:B------:R-:W-:Y:S02]  /*3b20*/  SHF.R.S32.HI R6, RZ, 0x1f, R0 ;  /* 0x0000001fff067819 */ /* 0x000fe40000011400 */
.L_x_1109:
        /* <DEDUP_REMOVED lines=43> */
.L_x_1105:
[----:B------:R-:W-:Y:S05]  /*3de0*/  BSYNC B1 ;  /* 0x0000000000017941 */ /* 0x000fea0003800000 */
.L_x_1104:
        /* <DEDUP_REMOVED lines=20> */
.L_x_1101:
[----:B------:R-:W-:Y:S02]  /*3f30*/  MOV R0, 0x3f50 ;  /* 0x00003f5000007802 */ /* 0x000fe40000000f00 */
[----:B------:R-:W-:Y:S05]  /*3f40*/  CALL.REL.NOINC `($__internal_99_$__cuda_sm70_shflsync_bfly_p) ;  /* 0x000003e000007944 */ /* 0x000fea0003c00000 */
[----:B-12---:R-:W-:Y:S05]  /*3f50*/  BRA `(.L_x_1110) ;  /* 0xffffe61000007947 */ /* 0x006fea000383ffff */
        .weak           $__internal_98_$__cuda_sm20_div_u64
        .type           $__internal_98_$__cuda_sm20_div_u64,@function
        .size           $__internal_98_$__cuda_sm20_div_u64,($__internal_99_$__cuda_sm70_shflsync_bfly_p - $__internal_98_$__cuda_sm20_div_u64)
$__internal_98_$__cuda_sm20_div_u64:
        /* <DEDUP_REMOVED lines=60> */
[----:B------:R-:W-:Y:S06]  /*4320*/  RET.REL.NODEC R4 `(_ZN7cutlass13device_kernelIN5flash19FlashAttnFwdCombineIN4cute5tupleIJNS3_1CILi16EEENS5_ILi64EEEEEELi8ELi256ELi1ELb0ELb1ENS_6half_tEfNS_4arch4Sm80EEEEEvNT_6ParamsE) ;  /* 0xffffbcd004007950 */ /* 0x000fec0003c3ffff */
        .weak           $__internal_99_$__cuda_sm70_shflsync_bfly_p
        .type           $__internal_99_$__cuda_sm70_shflsync_bfly_p,@function
        .size           $__internal_99_$__cuda_sm70_shflsync_bfly_p,(.L_x_1947 - $__internal_99_$__cuda_sm70_shflsync_bfly_p)
$__internal_99_$__cuda_sm70_shflsync_bfly_p:
[----:B------:R-:W-:Y:S01]  /*4330*/  HFMA2.MMA R11, -RZ, RZ, 0, 0 ;  /* 0x00000000ff0b7435 */ /* 0x000fe200000001ff */
[----:B------:R-:W-:Y:S01]  /*4340*/  MOV R10, R0 ;  /* 0x00000000000a7202 */ /* 0x000fe20000000f00 */
[----:B------:R1:W2:Y:S04]  /*4350*/  SHFL.BFLY PT, R6, R7, 0x8, 0x1f ;  /* 0x0d001f0007067f89 */ /* 0x0002a800000e0000 */
[----:B------:R-:W-:Y:S05]  /*4360*/  RET.REL.NODEC R10 `(_ZN7cutlass13device_kernelIN5flash19FlashAttnFwdCombineIN4cute5tupleIJNS3_1CILi16EEENS5_ILi64EEEEEELi8ELi256ELi1ELb0ELb1ENS_6half_tEfNS_4arch4Sm80EEEEEvNT_6ParamsE) ;  /* 0xffffbc900a007950 */ /* 0x000fea0003c3ffff */
.L_x_1111:
        /* <DEDUP_REMOVED lines=9> */
.L_x_1947:


//--------------------- .text._ZN7cutlass13device_kernelIN5flash19FlashAttnFwdCombineIN4cute5tupleIJNS3_1CILi16EEENS5_ILi64EEEEEELi7ELi256ELi1ELb0ELb1ENS_6half_tEfNS_4arch4Sm80EEEEEvNT_6ParamsE --------------------------
	.section	.text._ZN7cutlass13device_kernelIN5flash19FlashAttnFwdCombineIN4cute5tupleIJNS3_1CILi16EEENS5_ILi64EEEEEELi7ELi256ELi1ELb0ELb1ENS_6half_tEfNS_4arch4Sm80EEEEEvNT_6ParamsE,"ax",@progbits
	.sectioninfo	@"SHI_REGISTERS=48"
	.align	128
.text._ZN7cutlass13device_kernelIN5flash19FlashAttnFwdCombineIN4cute5tupleIJNS3_1CILi16EEENS5_ILi64EEEEEELi7ELi256ELi1ELb0ELb1ENS_6half_tEfNS_4arch4Sm80EEEEEvNT_6ParamsE:
        .type           _ZN7cutlass13device_kernelIN5flash19FlashAttnFwdCombineIN4cute5tupleIJNS3_1CILi16EEENS5_ILi64EEEEEELi7ELi256ELi1ELb0ELb1ENS_6half_tEfNS_4arch4Sm80EEEEEvNT_6ParamsE,@function
        .size           _ZN7cutlass13device_kernelIN5flash19FlashAttnFwdCombineIN4cute5tupleIJNS3_1CILi16EEENS5_ILi64EEEEEELi7ELi256ELi1ELb0ELb1ENS_6half_tEfNS_4arch4Sm80EEEEEvNT_6ParamsE,(.L_x_1950 - _ZN7cutlass13device_kernelIN5flash19FlashAttnFwdCombineIN4cute5tupleIJNS3_1CILi16EEENS5_ILi64EEEEEELi7ELi256ELi1ELb0ELb1ENS_6half_tEfNS_4arch4Sm80EEEEEvNT_6ParamsE)
        .other          _ZN7cutlass13device_kernelIN5flash19FlashAttnFwdCombineIN4cute5tupleIJNS3_1CILi16EEENS5_ILi64EEEEEELi7ELi256ELi1ELb0ELb1ENS_6half_tEfNS_4arch4Sm80EEEEEvNT_6ParamsE,@"STO_CUDA_ENTRY STV_DEFAULT"
_ZN7cutlass13device_kernelIN5flash19FlashAttnFwdCombineIN4cute5tupleIJNS3_1CILi16EEENS5_ILi64EEEEEELi7ELi256ELi1ELb0ELb1ENS_6half_tEfNS_4arch4Sm80EEEEEvNT_6ParamsE:
        /* <DEDUP_REMOVED lines=51> */
.L_x_1112:
        /* <DEDUP_REMOVED lines=25> */
.L_x_1113:
        /* <DEDUP_REMOVED lines=101> */
.L_x_1115:
        /* <DEDUP_REMOVED lines=13> */
[----:B------:R-:W-:Y:S05]  /*0be0*/  CALL.REL.NOINC `($__internal_100_$__cuda_sm20_div_u64) ;  /* 0x000025f000007944 */ /* 0x000fea0003c00000 */
[----:B------:R-:W-:Y:S01]  /*0bf0*/  MOV R2, R3 ;  /* 0x0000000300027202 */ /* 0x000fe20000000f00 */
[----:B------:R-:W-:Y:S05]  /*0c00*/  BRA `(.L_x_1117) ;  /* 0x0000012000007947 */ /* 0x000fea0003800000 */
.L_x_1116:
        /* <DEDUP_REMOVED lines=18> */
.L_x_1117:
[----:B------:R-:W-:Y:S02]  /*0d30*/  IADD3 R5, R6, -0x1, RZ ;  /* 0xffffffff06057810 */ /* 0x000fe40007ffe0ff */
[----:B------:R-:W-:-:S03]  /*0d40*/  MOV R8, R2 ;  /* 0x0000000200087202 */ /* 0x000fc60000000f00 */
.L_x_1114:
        /* <DEDUP_REMOVED lines=154> */
.L_x_1119:
[----:B------:R-:W-:Y:S05]  /*16f0*/  BSYNC B0 ;  /* 0x0000000000007941 */ /* 0x000fea0003800000 */
.L_x_1118:
        /* <DEDUP_REMOVED lines=79> */
.L_x_1129:
        /* <DEDUP_REMOVED lines=123> */
.L_x_1122:
[----:B------:R-:W-:Y:S05]  /*23a0*/  BSYNC B0 ;  /* 0x0000000000007941 */ /* 0x000fea0003800000 */
.L_x_1121:
        /* <DEDUP_REMOVED lines=24> */
.L_x_1127:
        /* <DEDUP_REMOVED lines=129> */
.L_x_1126:
[----:B------:R-:W-:Y:S05]  /*2d40*/  BSYNC B0 ;  /* 0x0000000000007941 */ /* 0x000fea0003800000 */
.L_x_1125:
[----:B------:R-:W-:-:S13]  /*2d50*/  ISETP.NE.AND P0, PT, R36, RZ, PT ;  /* 0x000000ff2400720c */ /* 0x000fda0003f05270 */
[----:B------:R-:W-:Y:S05]  /*2d60*/  @!P0 BRA `(.L_x_1124) ;  /* 0x000002f000008947 */ /* 0x000fea0003800000 */
[----:B------:R-:W-:Y:S01]  /*2d70*/  IADD3 R0, R42, 0x3, RZ ;  /* 0x000000032a007810 */ /* 0x000fe20007ffe0ff */
[----:B------:R-:W-:Y:S02]  /*2d80*/  IMAD.MOV.U32 R15, RZ, RZ, 0x3 ;  /* 0x00000003ff0f7424 */ /* 0x000fe400078e00ff */
[----:B-1----:R-:W-:Y:S01]  /*2d90*/  IMAD.MOV.U32 R7, RZ, RZ, RZ ;  /* 0x000000ffff077224 */ /* 0x002fe200078e00ff */
[----:B------:R-:W-:Y:S02]  /*2da0*/  SHF.R.S32.HI R6, RZ, 0x1f, R0 ;  /* 0x0000001fff067819 */ /* 0x000fe40000011400 */
.L_x_1128:
        /* <DEDUP_REMOVED lines=43> */
.L_x_1124:
[----:B------:R-:W-:Y:S05]  /*3060*/  BSYNC B1 ;  /* 0x0000000000017941 */ /* 0x000fea0003800000 */
.L_x_1123:
        /* <DEDUP_REMOVED lines=20> */
.L_x_1120:
[----:B------:R-:W-:Y:S02]  /*31b0*/  MOV R0, 0x31d0 ;  /* 0x000031d000007802 */ /* 0x000fe40000000f00 */
[----:B------:R-:W-:Y:S05]  /*31c0*/  CALL.REL.NOINC `($__internal_101_$__cuda_sm70_shflsync_bfly_p) ;  /* 0x000003e000007944 */ /* 0x000fea0003c00000 */
[----:B-12---:R-:W-:Y:S05]  /*31d0*/  BRA `(.L_x_1129) ;  /* 0xffffea1000007947 */ /* 0x006fea000383ffff */
        .weak           $__internal_100_$__cuda_sm20_div_u64
        .type           $__internal_100_$__cuda_sm20_div_u64,@function
        .size           $__internal_100_$__cuda_sm20_div_u64,($__internal_101_$__cuda_sm70_shflsync_bfly_p - $__internal_100_$__cuda_sm20_div_u64)
$__internal_100_$__cuda_sm20_div_u64:
        /* <DEDUP_REMOVED lines=60> */
[----:B------:R-:W-:Y:S06]  /*35a0*/  RET.REL.NODEC R4 `(_ZN7cutlass13device_kernelIN5flash19FlashAttnFwdCombineIN4cute5tupleIJNS3_1CILi16EEENS5_ILi64EEEEEELi7ELi256ELi1ELb0ELb1ENS_6half_tEfNS_4arch4Sm80EEEEEvNT_6ParamsE) ;  /* 0xffffca5004007950 */ /* 0x000fec0003c3ffff */
        .weak           $__internal_101_$__cuda_sm70_shflsync_bfly_p
        .type           $__internal_101_$__cuda_sm70_shflsync_bfly_p,@function
        .size           $__internal_101_$__cuda_sm70_shflsync_bfly_p,(.L_x_1950 - $__internal_101_$__cuda_sm70_shflsync_bfly_p)
$__internal_101_$__cuda_sm70_shflsync_bfly_p:
[----:B------:R-:W-:Y:S01]  /*35b0*/  HFMA2.MMA R11, -RZ, RZ, 0, 0 ;  /* 0x00000000ff0b7435 */ /* 0x000fe200000001ff */
[----:B------:R-:W-:Y:S01]  /*35c0*/  MOV R10, R0 ;  /* 0x00000000000a7202 */ /* 0x000fe20000000f00 */
[----:B------:R1:W2:Y:S04]  /*35d0*/  SHFL.BFLY PT, R6, R7, 0x8, 0x1f ;  /* 0x0d001f0007067f89 */ /* 0x0002a800000e0000 */
[----:B------:R-:W-:Y:S05]  /*35e0*/  RET.REL.NODEC R10 `(_ZN7cutlass13device_kernelIN5flash19FlashAttnFwdCombineIN4cute5tupleIJNS3_1CILi16EEENS5_ILi64EEEEEELi7ELi256ELi1ELb0ELb1ENS_6half_tEfNS_4arch4Sm80EEEEEvNT_6ParamsE) ;  /* 0xffffca100a007950 */ /* 0x000fea0003c3ffff */
.L_x_1130:
        /* <DEDUP_REMOVED lines=9> */
.L_x_1950:


//--------------------- .text._ZN7cutlass13device_kernelIN5flash19FlashAttnFwdCombineIN4cute5tupleIJNS3_1CILi16EEENS5_ILi64EEEEEELi6ELi256ELi1ELb0ELb1ENS_6half_tEfNS_4arch4Sm80EEEEEvNT_6ParamsE --------------------------
	.section	.text._ZN7cutlass13device_kernelIN5flash19FlashAttnFwdCombineIN4cute5tupleIJNS3_1CILi16EEENS5_ILi64EEEEEELi6ELi256ELi1ELb0ELb1ENS_6half_tEfNS_4arch4Sm80EEEEEvNT_6ParamsE,"ax",@progbits
	.sectioninfo	@"SHI_REGISTERS=42"
	.align	128
.text._ZN7cutlass13device_kernelIN5flash19FlashAttnFwdCombineIN4cute5tupleIJNS3_1CILi16EEENS5_ILi64EEEEEELi6ELi256ELi1ELb0ELb1ENS_6half_tEfNS_4arch4Sm80EEEEEvNT_6ParamsE:
        .type           _ZN7cutlass13device_kernelIN5flash19FlashAttnFwdCombineIN4cute5tupleIJNS3_1CILi16EEENS5_ILi64EEEEEELi6ELi256ELi1ELb0ELb1ENS_6half_tEfNS_4arch4Sm80EEEEEvNT_6ParamsE,@function
        .size           _ZN7cutlass13device_kernelIN5flash19FlashAttnFwdCombineIN4cute5tupleIJNS3_1CILi16EEENS5_ILi64EEEEEELi6ELi256ELi1ELb0ELb1ENS_6half_tEfNS_4arch4Sm80EEEEEvNT_6ParamsE,(.L_x_1953 - _ZN7cutlass13device_kernelIN5flash19FlashAttnFwdCombineIN4cute5tupleIJNS3_1CILi16EEENS5_ILi64EEEEEELi6ELi256ELi1ELb0ELb1ENS_6half_tEfNS_4arch4Sm80EEEEEvNT_6ParamsE)
        .other          _ZN7cutlass13device_kernelIN5flash19FlashAttnFwdCombineIN4cute5tupleIJNS3_1CILi16EEENS5_ILi64EEEEEELi6ELi256ELi1ELb0ELb1ENS_6half_tEfNS_4arch4Sm80EEEEEvNT_6ParamsE,@"STO_CUDA_ENTRY STV_DEFAULT"
_ZN7cutlass13device_kernelIN5flash19FlashAttnFwdCombineIN4cute5tupleIJNS3_1CILi16EEENS5_ILi64EEEEEELi6ELi256ELi1ELb0ELb1ENS_6half_tEfNS_4arch4Sm80EEEEEvNT_6ParamsE:
        /* <DEDUP_REMOVED lines=51> */
.L_x_1131:
        /* <DEDUP_REMOVED lines=25> */
.L_x_1132:
        /* <DEDUP_REMOVED lines=101> */
.L_x_1134:
        /* <DEDUP_REMOVED lines=14> */
[----:B------:R-:W-:Y:S05]  /*0bf0*/  CALL.REL.NOINC `($__internal_102_$__cuda_sm20_div_u64) ;  /* 0x00001fc000007944 */ /* 0x000fea0003c00000 */
[----:B------:R-:W-:Y:S05]  /*0c00*/  BRA `(.L_x_1136) ;  /* 0x0000013000007947 */ /* 0x000fea0003800000 */
.L_x_1135:
        /* <DEDUP_REMOVED lines=19> */
.L_x_1136:
[----:B------:R-:W-:Y:S02]  /*0d40*/  IADD3 R3, R7, -0x1, RZ ;  /* 0xffffffff07037810 */ /* 0x000fe40007ffe0ff */
[----:B------:R-:W-:-:S03]  /*0d50*/  MOV R5, R0 ;  /* 0x0000000000057202 */ /* 0x000fc60000000f00 */
.L_x_1133:
        /* <DEDUP_REMOVED lines=92> */
.L_x_1138:
[----:B------:R-:W-:Y:S05]  /*1320*/  BSYNC B0 ;  /* 0x0000000000007941 */ /* 0x000fea0003800000 */
.L_x_1137:
        /* <DEDUP_REMOVED lines=72> */
.L_x_1148:
        /* <DEDUP_REMOVED lines=91> */
.L_x_1141:
[----:B------:R-:W-:Y:S05]  /*1d60*/  BSYNC B0 ;  /* 0x0000000000007941 */ /* 0x000fea0003800000 */
.L_x_1140:
        /* <DEDUP_REMOVED lines=24> */
.L_x_1146:
        /* <DEDUP_REMOVED lines=129> */
.L_x_1145:
[----:B------:R-:W-:Y:S05]  /*2700*/  BSYNC B0 ;  /* 0x0000000000007941 */ /* 0x000fea0003800000 */
.L_x_1144:
        /* <DEDUP_REMOVED lines=8> */
.L_x_1147:
        /* <DEDUP_REMOVED lines=43> */
.L_x_1143:
[----:B------:R-:W-:Y:S05]  /*2a40*/  BSYNC B1 ;  /* 0x0000000000017941 */ /* 0x000fea0003800000 */
.L_x_1142:
        /* <DEDUP_REMOVED lines=20> */
.L_x_1139:
[----:B-1----:R-:W-:Y:S02]  /*2b90*/  MOV R0, 0x2bb0 ;  /* 0x00002bb000007802 */ /* 0x002fe40000000f00 */
[----:B------:R-:W-:Y:S05]  /*2ba0*/  CALL.REL.NOINC `($__internal_103_$__cuda_sm70_shflsync_bfly_p) ;  /* 0x000003e000007944 */ /* 0x000fea0003c00000 */
[----:B-12---:R-:W-:Y:S05]  /*2bb0*/  BRA `(.L_x_1148) ;  /* 0xffffebf000007947 */ /* 0x006fea000383ffff */
        .weak           $__internal_102_$__cuda_sm20_div_u64
        .type           $__internal_102_$__cuda_sm20_div_u64,@function
        .size           $__internal_102_$__cuda_sm20_div_u64,($__internal_103_$__cuda_sm70_shflsync_bfly_p - $__internal_102_$__cuda_sm20_div_u64)
$__internal_102_$__cuda_sm20_div_u64:
        /* <DEDUP_REMOVED lines=60> */
[----:B------:R-:W-:Y:S06]  /*2f80*/  RET.REL.NODEC R2 `(_ZN7cutlass13device_kernelIN5flash19FlashAttnFwdCombineIN4cute5tupleIJNS3_1CILi16EEENS5_ILi64EEEEEELi6ELi256ELi1ELb0ELb1ENS_6half_tEfNS_4arch4Sm80EEEEEvNT_6ParamsE) ;  /* 0xffffd07002007950 */ /* 0x000fec0003c3ffff */
        .weak           $__internal_103_$__cuda_sm70_shflsync_bfly_p
        .type           $__internal_103_$__cuda_sm70_shflsync_bfly_p,@function
        .size           $__internal_103_$__cuda_sm70_shflsync_bfly_p,(.L_x_1953 - $__internal_103_$__cuda_sm70_shflsync_bfly_p)
$__internal_103_$__cuda_sm70_shflsync_bfly_p:
[----:B------:R-:W-:Y:S01]  /*2f90*/  HFMA2.MMA R11, -RZ, RZ, 0, 0 ;  /* 0x00000000ff0b7435 */ /* 0x000fe200000001ff */
[----:B------:R-:W-:Y:S01]  /*2fa0*/  MOV R10, R0 ;  /* 0x00000000000a7202 */ /* 0x000fe20000000f00 */
[----:B------:R1:W2:Y:S04]  /*2fb0*/  SHFL.BFLY PT, R6, R7, 0x8, 0x1f ;  /* 0x0d001f0007067f89 */ /* 0x0002a800000e0000 */
[----:B------:R-:W-:Y:S05]  /*2fc0*/  RET.REL.NODEC R10 `(_ZN7cutlass13device_kernelIN5flash19FlashAttnFwdCombineIN4cute5tupleIJNS3_1CILi16EEENS5_ILi64EEEEEELi6ELi256ELi1ELb0ELb1ENS_6half_tEfNS_4arch4Sm80EEEEEvNT_6ParamsE) ;  /* 0xffffd0300a007950 */ /* 0x000fea0003c3ffff */
.L_x_1149:
        /* <DEDUP_REMOVED lines=11> */
.L_x_1953:


//--------------------- .text._ZN7cutlass13device_kernelIN5flash19FlashAttnFwdCombineIN4cute5tupleIJNS3_1CILi16EEENS5_ILi64EEEEEELi5ELi256ELi1ELb0ELb1ENS_6half_tEfNS_4arch4Sm80EEEEEvNT_6ParamsE --------------------------
	.section	.text._ZN7cutlass13device_kernelIN5flash19FlashAttnFwdCombineIN4cute5tupleIJNS3_1CILi16EEENS5_ILi64EEEEEELi5ELi256ELi1ELb0ELb1ENS_6half_tEfNS_4arch4Sm80EEEEEvNT_6ParamsE,"ax",@progbits
	.sectioninfo	@"SHI_REGISTERS=42"
	.align	128
.text._ZN7cutlass13device_kernelIN5flash19FlashAttnFwdCombineIN4cute5tupleIJNS3_1CILi16EEENS5_ILi64EEEEEELi5ELi256ELi1ELb0ELb1ENS_6half_tEfNS_4arch4Sm80EEEEEvNT_6ParamsE:
        .type           _ZN7cutlass13device_kernelIN5flash19FlashAttnFwdCombineIN4cute5tupleIJNS3_1CILi16EEENS5_ILi64EEEEEELi5ELi256ELi1ELb0ELb1ENS_6half_tEfNS_4arch4Sm80EEEEEvNT_6ParamsE,@function
        .size           _ZN7cutlass13device_kernelIN5flash19FlashAttnFwdCombineIN4cute5tupleIJNS3_1CILi16EEENS5_ILi64EEEEEELi5ELi256ELi1ELb0ELb1ENS_6half_tEfNS_4arch4Sm80EEEEEvNT_6ParamsE,(.L_x_1956 - _ZN7cutlass13device_kernelIN5flash19FlashAttnFwdCombineIN4cute5tupleIJNS3_1CILi16EEENS5_ILi64EEEEEELi5ELi256ELi1ELb0ELb1ENS_6half_tEfNS_4arch4Sm80EEEEEvNT_6ParamsE)
        .other          _ZN7cutlass13device_kernelIN5flash19FlashAttnFwdCombineIN4cute5tupleIJNS3_1CILi16EEENS5_ILi64EEEEEELi5ELi256ELi1ELb0ELb1ENS_6half_tEfNS_4arch4Sm80EEEEEvNT_6ParamsE,@"STO_CUDA_ENTRY STV_DEFAULT"
_ZN7cutlass13device_kernelIN5flash19FlashAttnFwdCombineIN4cute5tupleIJNS3_1CILi16EEENS5_ILi64EEEEEELi5ELi256ELi1ELb0ELb1ENS_6half_tEfNS_4arch4Sm80EEEEEvNT_6ParamsE:
        /* <DEDUP_REMOVED lines=51> */
.L_x_1150:
        /* <DEDUP_REMOVED lines=25> */
.L_x_1151:
        /* <DEDUP_REMOVED lines=101> */
.L_x_1153:
        /* <DEDUP_REMOVED lines=14> */
[----:B------:R-:W-:Y:S05]  /*0bf0*/  CALL.REL.NOINC `($__internal_104_$__cuda_sm20_div_u64) ;  /* 0x00001c8000007944 */ /* 0x000fea0003c00000 */
[----:B------:R-:W-:Y:S05]  /*0c00*/  BRA `(.L_x_1155) ;  /* 0x0000013000007947 */ /* 0x000fea0003800000 */
.L_x_1154:
        /* <DEDUP_REMOVED lines=19> */
.L_x_1155:
[----:B------:R-:W-:Y:S02]  /*0d40*/  IADD3 R3, R7, -0x1, RZ ;  /* 0xffffffff07037810 */ /* 0x000fe40007ffe0ff */
[----:B------:R-:W-:-:S03]  /*0d50*/  MOV R5, R0 ;  /* 0x0000000000057202 */ /* 0x000fc60000000f00 */
.L_x_1152:
        /* <DEDUP_REMOVED lines=60> */
.L_x_1157:
[----:B------:R-:W-:Y:S05]  /*1120*/  BSYNC B0 ;  /* 0x0000000000007941 */ /* 0x000fea0003800000 */
.L_x_1156:
        /* <DEDUP_REMOVED lines=68> */
.L_x_1167:
        /* <DEDUP_REMOVED lines=75> */
.L_x_1160:
[----:B------:R-:W-:Y:S05]  /*1a20*/  BSYNC B0 ;  /* 0x0000000000007941 */ /* 0x000fea0003800000 */
.L_x_1159:
        /* <DEDUP_REMOVED lines=24> */
.L_x_1165:
        /* <DEDUP_REMOVED lines=129> */
.L_x_1164:
[----:B------:R-:W-:Y:S05]  /*23c0*/  BSYNC B0 ;  /* 0x0000000000007941 */ /* 0x000fea0003800000 */
.L_x_1163:
        /* <DEDUP_REMOVED lines=8> */
.L_x_1166:
        /* <DEDUP_REMOVED lines=43> */
.L_x_1162:
[----:B------:R-:W-:Y:S05]  /*2700*/  BSYNC B1 ;  /* 0x0000000000017941 */ /* 0x000fea0003800000 */
.L_x_1161:
        /* <DEDUP_REMOVED lines=20> */
.L_x_1158:
[----:B--2---:R-:W-:Y:S02]  /*2850*/  MOV R0, 0x2870 ;  /* 0x0000287000007802 */ /* 0x004fe40000000f00 */
[----:B------:R-:W-:Y:S05]  /*2860*/  CALL.REL.NOINC `($__internal_105_$__cuda_sm70_shflsync_bfly_p) ;  /* 0x000003e000007944 */ /* 0x000fea0003c00000 */
[----:B-12---:R-:W-:Y:S05]  /*2870*/  BRA `(.L_x_1167) ;  /* 0xffffecf000007947 */ /* 0x006fea000383ffff */
        .weak           $__internal_104_$__cuda_sm20_div_u64
        .type           $__internal_104_$__cuda_sm20_div_u64,@function
        .size           $__internal_104_$__cuda_sm20_div_u64,($__internal_105_$__cuda_sm70_shflsync_bfly_p - $__internal_104_$__cuda_sm20_div_u64)
$__internal_104_$__cuda_sm20_div_u64:
        /* <DEDUP_REMOVED lines=60> */
[----:B------:R-:W-:Y:S06]  /*2c40*/  RET.REL.NODEC R2 `(_ZN7cutlass13device_kernelIN5flash19FlashAttnFwdCombineIN4cute5tupleIJNS3_1CILi16EEENS5_ILi64EEEEEELi5ELi256ELi1ELb0ELb1ENS_6half_tEfNS_4arch4Sm80EEEEEvNT_6ParamsE) ;  /* 0xffffd3b002007950 */ /* 0x000fec0003c3ffff */
        .weak           $__internal_105_$__cuda_sm70_shflsync_bfly_p
        .type           $__internal_105_$__cuda_sm70_shflsync_bfly_p,@function
        .size           $__internal_105_$__cuda_sm70_shflsync_bfly_p,(.L_x_1956 - $__internal_105_$__cuda_sm70_shflsync_bfly_p)
$__internal_105_$__cuda_sm70_shflsync_bfly_p:
[----:B------:R-:W-:Y:S01]  /*2c50*/  HFMA2.MMA R23, -RZ, RZ, 0, 0 ;  /* 0x00000000ff177435 */ /* 0x000fe200000001ff */
[----:B------:R-:W-:Y:S01]  /*2c60*/  MOV R22, R0 ;  /* 0x0000000000167202 */ /* 0x000fe20000000f00 */
[----:B------:R1:W2:Y:S04]  /*2c70*/  SHFL.BFLY PT, R6, R7, 0x8, 0x1f ;  /* 0x0d001f0007067f89 */ /* 0x0002a800000e0000 */
[----:B------:R-:W-:Y:S05]  /*2c80*/  RET.REL.NODEC R22 `(_ZN7cutlass13device_kernelIN5flash19FlashAttnFwdCombineIN4cute5tupleIJNS3_1CILi16EEENS5_ILi64EEEEEELi5ELi256ELi1ELb0ELb1ENS_6half_tEfNS_4arch4Sm80EEEEEvNT_6ParamsE) ;  /* 0xffffd37016007950 */ /* 0x000fea0003c3ffff */
.L_x_1168:
        /* <DEDUP_REMOVED lines=15> */
.L_x_1956:


//--------------------- .text._ZN7cutlass13device_kernelIN5flash19FlashAttnFwdCombineIN4cute5tupleIJNS3_1CILi16EEENS5_ILi64EEEEEELi4ELi256ELi1ELb0ELb1ENS_6half_tEfNS_4arch4Sm80EEEEEvNT_6ParamsE --------------------------
	.section	.text._ZN7cutlass13device_kernelIN5flash19FlashAttnFwdCombineIN4cute5tupleIJNS3_1CILi16EEENS5_ILi64EEEEEELi4ELi256ELi1ELb0ELb1ENS_6half_tEfNS_4arch4Sm80EEEEEvNT_6ParamsE,"ax",@progbits
	.sectioninfo	@"SHI_REGISTERS=42"
	.align	128
.text._ZN7cutlass13device_kernelIN5flash19FlashAttnFwdCombineIN4cute5tupleIJNS3_1CILi16EEENS5_ILi64EEEEEELi4ELi256ELi1ELb0ELb1ENS_6half_tEfNS_4arch4Sm80EEEEEvNT_6ParamsE:
        .type           _ZN7cutlass13device_kernelIN5flash19FlashAttnFwdCombineIN4cute5tupleIJNS3_1CILi16EEENS5_ILi64EEEEEELi4ELi256ELi1ELb0ELb1ENS_6half_tEfNS_4arch4Sm80EEEEEvNT_6ParamsE,@function
        .size           _ZN7cutlass13device_kernelIN5flash19FlashAttnFwdCombineIN4cute5tupleIJNS3_1CILi16EEENS5_ILi64EEEEEELi4ELi256ELi1ELb0ELb1ENS_6half_tEfNS_4arch4Sm80EEEEEvNT_6ParamsE,(.L_x_1959 - _ZN7cutlass13device_kernelIN5flash19FlashAttnFwdCombineIN4cute5tupleIJNS3_1CILi16EEENS5_ILi64EEEEEELi4ELi256ELi1ELb0ELb1ENS_6half_tEfNS_4arch4Sm80EEEEEvNT_6ParamsE)
        .other          _ZN7cutlass13device_kernelIN5flash19FlashAttnFwdCombineIN4cute5tupleIJNS3_1CILi16EEENS5_ILi64EEEEEELi4ELi256ELi1ELb0ELb1ENS_6half_tEfNS_4arch4Sm80EEEEEvNT_6ParamsE,@"STO_CUDA_ENTRY STV_DEFAULT"
_ZN7cutlass13device_kernelIN5flash19FlashAttnFwdCombineIN4cute5tupleIJNS3_1CILi16EEENS5_ILi64EEEEEELi4ELi256ELi1ELb0ELb1ENS_6half_tEfNS_4arch4Sm80EEEEEvNT_6ParamsE:
        /* <DEDUP_REMOVED lines=51> */
.L_x_1169:
        /* <DEDUP_REMOVED lines=25> */
.L_x_1170:
        /* <DEDUP_REMOVED lines=101> */
.L_x_1172:
        /* <DEDUP_REMOVED lines=14> */
[----:B------:R-:W-:Y:S05]  /*0bf0*/  CALL.REL.NOINC `($__internal_106_$__cuda_sm20_div_u64) ;  /* 0x00001af000007944 */ /* 0x000fea0003c00000 */
[----:B------:R-:W-:Y:S05]  /*0c00*/  BRA `(.L_x_1174) ;  /* 0x0000013000007947 */ /* 0x000fea0003800000 */
.L_x_1173:
        /* <DEDUP_REMOVED lines=19> */
.L_x_1174:
[----:B------:R-:W-:Y:S02]  /*0d40*/  IADD3 R3, R7, -0x1, RZ ;  /* 0xffffffff07037810 */ /* 0x000fe40007ffe0ff */
[----:B------:R-:W-:-:S03]  /*0d50*/  MOV R5, R0 ;  /* 0x0000000000057202 */ /* 0x000fc60000000f00 */
.L_x_1171:
        /* <DEDUP_REMOVED lines=44> */
.L_x_1176:
[----:B------:R-:W-:Y:S05]  /*1020*/  BSYNC B0 ;  /* 0x0000000000007941 */ /* 0x000fea0003800000 */
.L_x_1175:
        /* <DEDUP_REMOVED lines=66> */
.L_x_1186:
        /* <DEDUP_REMOVED lines=67> */
.L_x_1179:
[----:B------:R-:W-:Y:S05]  /*1880*/  BSYNC B0 ;  /* 0x0000000000007941 */ /* 0x000fea0003800000 */
.L_x_1178:
        /* <DEDUP_REMOVED lines=24> */
.L_x_1184:
        /* <DEDUP_REMOVED lines=129> */
.L_x_1183:
[----:B------:R-:W-:Y:S05]  /*2220*/  BSYNC B0 ;  /* 0x0000000000007941 */ /* 0x000fea0003800000 */
.L_x_1182:
        /* <DEDUP_REMOVED lines=8> */
.L_x_1185:
        /* <DEDUP_REMOVED lines=43> */
.L_x_1181:
[----:B------:R-:W-:Y:S05]  /*2560*/  BSYNC B1 ;  /* 0x0000000000017941 */ /* 0x000fea0003800000 */
.L_x_1180:
        /* <DEDUP_REMOVED lines=20> */
.L_x_1177:
[----:B------:R-:W-:Y:S02]  /*26b0*/  MOV R0, 0x26d0 ;  /* 0x000026d000007802 */ /* 0x000fe40000000f00 */
[----:B-12---:R-:W-:Y:S05]  /*26c0*/  CALL.REL.NOINC `($__internal_107_$__cuda_sm70_shflsync_bfly_p) ;  /* 0x000003f000007944 */ /* 0x006fea0003c00000 */
[----:B--2---:R-:W-:Y:S01]  /*26d0*/  MOV R0, R7 ;  /* 0x0000000700007202 */ /* 0x004fe20000000f00 */
[----:B-1----:R-:W-:Y:S05]  /*26e0*/  BRA `(.L_x_1186) ;  /* 0xffffed6000007947 */ /* 0x002fea000383ffff */
        .weak           $__internal_106_$__cuda_sm20_div_u64
        .type           $__internal_106_$__cuda_sm20_div_u64,@function
        .size           $__internal_106_$__cuda_sm20_div_u64,($__internal_107_$__cuda_sm70_shflsync_bfly_p - $__internal_106_$__cuda_sm20_div_u64)
$__internal_106_$__cuda_sm20_div_u64:
        /* <DEDUP_REMOVED lines=60> */
[----:B------:R-:W-:Y:S06]  /*2ab0*/  RET.REL.NODEC R2 `(_ZN7cutlass13device_kernelIN5flash19FlashAttnFwdCombineIN4cute5tupleIJNS3_1CILi16EEENS5_ILi64EEEEEELi4ELi256ELi1ELb0ELb1ENS_6half_tEfNS_4arch4Sm80EEEEEvNT_6ParamsE) ;  /* 0xffffd54002007950 */ /* 0x000fec0003c3ffff */
        .weak           $__internal_107_$__cuda_sm70_shflsync_bfly_p
        .type           $__internal_107_$__cuda_sm70_shflsync_bfly_p,@function
        .size           $__internal_107_$__cuda_sm70_shflsync_bfly_p,(.L_x_1959 - $__internal_107_$__cuda_sm70_shflsync_bfly_p)
$__internal_107_$__cuda_sm70_shflsync_bfly_p:
[----:B------:R-:W-:Y:S01]  /*2ac0*/  HFMA2.MMA R11, -RZ, RZ, 0, 0 ;  /* 0x00000000ff0b7435 */ /* 0x000fe200000001ff */
[----:B------:R-:W-:Y:S01]  /*2ad0*/  MOV R10, R0 ;  /* 0x00000000000a7202 */ /* 0x000fe20000000f00 */
[----:B------:R1:W2:Y:S04]  /*2ae0*/  SHFL.BFLY PT, R7, R6, 0x8, 0x1f ;  /* 0x0d001f0006077f89 */ /* 0x0002a800000e0000 */
[----:B------:R-:W-:Y:S05]  /*2af0*/  RET.REL.NODEC R10 `(_ZN7cutlass13device_kernelIN5flash19FlashAttnFwdCombineIN4cute5tupleIJNS3_1CILi16EEENS5_ILi64EEEEEELi4ELi256ELi1ELb0ELb1ENS_6half_tEfNS_4arch4Sm80EEEEEvNT_6ParamsE) ;  /* 0xffffd5000a007950 */ /* 0x000fea0003c3ffff */
.L_x_1187:
        /* <DEDUP_REMOVED lines=16> */
.L_x_1959:


//--------------------- .text._ZN7cutlass13device_kernelIN5flash19FlashAttnFwdCombineIN4cute5tupleIJNS3_1CILi8EEENS5_ILi128EEEEEELi8ELi256ELi1ELb0ELb0EffNS_4arch4Sm90EEEEEvNT_6ParamsE --------------------------
	.section	.text._ZN7cutlass13device_kernelIN5flash19FlashAttnFwdCombineIN4cute5tupleIJNS3_1CILi8EEENS5_ILi128EEEEEELi8ELi256ELi1ELb0ELb0EffNS_4arch4Sm90EEEEEvNT_6ParamsE,"ax",@progbits
	.sectioninfo	@"SHI_REGISTERS=48"
	.align	128
.text._ZN7cutlass13device_kernelIN5flash19FlashAttnFwdCombineIN4cute5tupleIJNS3_1CILi8EEENS5_ILi128EEEEEELi8ELi256ELi1ELb0ELb0EffNS_4arch4Sm90EEEEEvNT_6ParamsE:
        .type           _ZN7cutlass13device_kernelIN5flash19FlashAttnFwdCombineIN4cute5tupleIJNS3_1CILi8EEENS5_ILi128EEEEEELi8ELi256ELi1ELb0ELb0EffNS_4arch4Sm90EEEEEvNT_6ParamsE,@function
        .size           _ZN7cutlass13device_kernelIN5flash19FlashAttnFwdCombineIN4cute5tupleIJNS3_1CILi8EEENS5_ILi128EEEEEELi8ELi256ELi1ELb0ELb0EffNS_4arch4Sm90EEEEEvNT_6ParamsE,(.L_x_1962 - _ZN7cutlass13device_kernelIN5flash19FlashAttnFwdCombineIN4cute5tupleIJNS3_1CILi8EEENS5_ILi128EEEEEELi8ELi256ELi1ELb0ELb0EffNS_4arch4Sm90EEEEEvNT_6ParamsE)
        .other          _ZN7cutlass13device_kernelIN5flash19FlashAttnFwdCombineIN4cute5tupleIJNS3_1CILi8EEENS5_ILi128EEEEEELi8ELi256ELi1ELb0ELb0EffNS_4arch4Sm90EEEEEvNT_6ParamsE,@"STO_CUDA_ENTRY STV_DEFAULT"
_ZN7cutlass13device_kernelIN5flash19FlashAttnFwdCombineIN4cute5tupleIJNS3_1CILi8EEENS5_ILi128EEEEEELi8ELi256ELi1ELb0ELb0EffNS_4arch4Sm90EEEEEvNT_6ParamsE:
        /* <DEDUP_REMOVED lines=58> */
.L_x_1188:
        /* <DEDUP_REMOVED lines=183> */
.L_x_1190:
[----:B------:R-:W-:Y:S05]  /*0f10*/  BSYNC B0 ;  /* 0x0000000000007941 */ /* 0x000fea0003800000 */
.L_x_1189:
        /* <DEDUP_REMOVED lines=98> */
.L_x_1200:
        /* <DEDUP_REMOVED lines=18> */
[----:B------:R-:W-:Y:S01]  /*1660*/  SEL R17, R2, 0xffffffff, P3 ;  /* 0xffffffff02117807 */ /* 0x000fe20001800000 */
[----:B------:R-:W-:Y:S01]  /*1670*/  FMUL.FTZ R11, R11, 1.4426950216293334961 ;  /* 0x3fb8aa3b0b0b7820 */ /* 0x000fe20000410000 */
[----:B------:R-:W-:Y:S01]  /*1680*/  FSETP.NEU.FTZ.AND P3, PT, R22, -INF , PT ;  /* 0xff8000001600780b */ /* 0x000fe20003f7d000 */
[----:B------:R-:W-:Y:S01]  /*1690*/  FMUL.FTZ R10, R10, 1.4426950216293334961 ;  /* 0x3fb8aa3b0a0a7820 */ /* 0x000fe20000410000 */
[----:B------:R-:W-:Y:S01]  /*16a0*/  @P2 IADD3 R17, R2, 0x20, RZ ;  /* 0x0000002002112810 */ /* 0x000fe20007ffe0ff */
[--C-:B------:R-:W-:Y:S01]  /*16b0*/  FADD.FTZ R9, R23, -R0.reuse ;  /* 0x8000000017097221 */ /* 0x100fe20000010000 */
[----:B------:R-:W-:Y:S01]  /*16c0*/  FSETP.NEU.FTZ.AND P2, PT, R15, -INF , PT ;  /* 0xff8000000f00780b */ /* 0x000fe20003f5d000 */
[----:B------:R-:W1:Y:S01]  /*16d0*/  MUFU.EX2 R11, R11 ;  /* 0x0000000b000b7308 */ /* 0x000e620000000800 */
[--C-:B------:R-:W-:Y:S01]  /*16e0*/  FADD.FTZ R7, R16, -R0.reuse ;  /* 0x8000000010077221 */ /* 0x100fe20000010000 */
[C---:B------:R-:W-:Y:S01]  /*16f0*/  @P1 IADD3 R17, R2.reuse, 0x40, RZ ;  /* 0x0000004002111810 */ /* 0x040fe20007ffe0ff */
[----:B------:R-:W-:Y:S01]  /*1700*/  FMUL.FTZ R9, R9, 1.4426950216293334961 ;  /* 0x3fb8aa3b09097820 */ /* 0x000fe20000410000 */
[----:B------:R-:W-:Y:S01]  /*1710*/  FSETP.NEU.FTZ.AND P1, PT, R21, -INF , PT ;  /* 0xff8000001500780b */ /* 0x000fe20003f3d000 */
[----:B------:R-:W-:Y:S01]  /*1720*/  FMUL.FTZ R7, R7, 1.4426950216293334961 ;  /* 0x3fb8aa3b07077820 */ /* 0x000fe20000410000 */
[----:B------:R-:W-:Y:S01]  /*1730*/  @P0 IADD3 R17, R2, 0x60, RZ ;  /* 0x0000006002110810 */ /* 0x000fe20007ffe0ff */
[--C-:B------:R-:W-:Y:S01]  /*1740*/  FADD.FTZ R6, R22, -R0.reuse ;  /* 0x8000000016067221 */ /* 0x100fe20000010000 */
[----:B------:R-:W3:Y:S01]  /*1750*/  MUFU.EX2 R10, R10 ;  /* 0x0000000a000a7308 */ /* 0x000ee20000000800 */
[--C-:B------:R-:W-:Y:S01]  /*1760*/  FADD.FTZ R5, R15, -R0.reuse ;  /* 0x800000000f057221 */ /* 0x100fe20000010000 */
[----:B------:R-:W-:Y:S01]  /*1770*/  FSETP.NEU.FTZ.AND P0, PT, R12, -INF , PT ;  /* 0xff8000000c00780b */ /* 0x000fe20003f1d000 */
[----:B------:R-:W-:Y:S01]  /*1780*/  FMUL.FTZ R6, R6, 1.4426950216293334961 ;  /* 0x3fb8aa3b06067820 */ /* 0x000fe20000410000 */
[C---:B------:R-:W-:Y:S01]  /*1790*/  @P3 IADD3 R17, R2.reuse, 0x80, RZ ;  /* 0x0000008002113810 */ /* 0x040fe20007ffe0ff */
[----:B------:R-:W-:Y:S01]  /*17a0*/  FMUL.FTZ R5, R5, 1.4426950216293334961 ;  /* 0x3fb8aa3b05057820 */ /* 0x000fe20000410000 */
[C---:B------:R-:W-:Y:S01]  /*17b0*/  @P2 IADD3 R17, R2.reuse, 0xa0, RZ ;  /* 0x000000a002112810 */ /* 0x040fe20007ffe0ff */
[--C-:B------:R-:W-:Y:S01]  /*17c0*/  FADD.FTZ R4, R21, -R0.reuse ;  /* 0x8000000015047221 */ /* 0x100fe20000010000 */
[----:B------:R-:W4:Y:S01]  /*17d0*/  MUFU.EX2 R9, R9 ;  /* 0x0000000900097308 */ /* 0x000f220000000800 */
[----:B-1----:R-:W-:Y:S01]  /*17e0*/  FADD.FTZ R29, RZ, R11 ;  /* 0x0000000bff1d7221 */ /* 0x002fe20000010000 */
[----:B------:R-:W-:Y:S01]  /*17f0*/  @P1 IADD3 R17, R2, 0xc0, RZ ;  /* 0x000000c002111810 */ /* 0x000fe20007ffe0ff */
[----:B------:R-:W-:Y:S01]  /*1800*/  FMUL.FTZ R4, R4, 1.4426950216293334961 ;  /* 0x3fb8aa3b04047820 */ /* 0x000fe20000410000 */
[----:B------:R-:W-:Y:S01]  /*1810*/  ISETP.NE.AND P1, PT, R2, RZ, PT ;  /* 0x000000ff0200720c */ /* 0x000fe20003f25270 */
[----:B------:R-:W-:-:S02]  /*1820*/  FADD.FTZ R0, R12, -R0 ;  /* 0x800000000c007221 */ /* 0x000fc40000010000 */
[----:B------:R-:W-:Y:S01]  /*1830*/  @P0 IADD3 R17, R2, 0xe0, RZ ;  /* 0x000000e002110810 */ /* 0x000fe20007ffe0ff */
        /* <DEDUP_REMOVED lines=43> */
[-C--:B------:R-:W-:Y:S01]  /*1af0*/  FMUL.FTZ R6, R6, R16.reuse ;  /* 0x0000001006067220 */ /* 0x080fe20000410000 */
[----:B------:R1:W-:Y:S01]  /*1b00*/  STS [R26], R11 ;  /* 0x0000000b1a007388 */ /* 0x0003e20000000800 */
[-C--:B------:R-:W-:Y:S02]  /*1b10*/  FMUL.FTZ R5, R5, R16.reuse ;  /* 0x0000001005057220 */ /* 0x080fe40000410000 */
[-C--:B------:R-:W-:Y:S01]  /*1b20*/  FMUL.FTZ R4, R4, R16.reuse ;  /* 0x0000001004047220 */ /* 0x080fe20000410000 */
[----:B------:R1:W-:Y:S01]  /*1b30*/  STS [R25], R10 ;  /* 0x0000000a19007388 */ /* 0x0003e20000000800 */
[----:B------:R-:W-:Y:S02]  /*1b40*/  FMUL.FTZ R9, R0, R16 ;  /* 0x0000001000097220 */ /* 0x000fe40000410000 */
[----:B------:R-:W3:Y:S01]  /*1b50*/  MUFU.LG2 R0, R15 ;  /* 0x0000000f00007308 */ /* 0x000ee20000000c00 */
[----:B------:R1:W-:Y:S04]  /*1b60*/  STS [R18], R7 ;  /* 0x0000000712007388 */ /* 0x0003e80000000800 */
[----:B------:R1:W-:Y:S04]  /*1b70*/  STS [R27.X4+0x1000], R6 ;  /* 0x001000061b007388 */ /* 0x0003e80000004800 */
[----:B------:R1:W-:Y:S04]  /*1b80*/  STS [R26+0x1000], R5 ;  /* 0x001000051a007388 */ /* 0x0003e80000000800 */
[----:B------:R1:W-:Y:S01]  /*1b90*/  STS [R25+0x1000], R4 ;  /* 0x0010000419007388 */ /* 0x0003e20000000800 */
[----:B---3--:R-:W-:-:S03]  /*1ba0*/  FFMA.FTZ R19, R0, 0.69314718246459960938, R19 ;  /* 0x3f31721800137823 */ /* 0x008fc60000010013 */
[----:B------:R1:W-:Y:S04]  /*1bb0*/  STS [R18+0x1000], R9 ;  /* 0x0010000912007388 */ /* 0x0003e80000000800 */
        /* <DEDUP_REMOVED lines=11> */
[----:B------:R-:W-:Y:S01]  /*1c70*/  MOV R0, c[0x0][0x208] ;  /* 0x0000820000007a02 */ /* 0x000fe20000000f00 */
[----:B------:R-:W-:Y:S01]  /*1c80*/  IMAD R4, R34, c[0x0][0x200], RZ ;  /* 0x0000800022047a24 */ /* 0x000fe200078e02ff */
[----:B------:R-:W-:Y:S01]  /*1c90*/  MOV R5, R2 ;  /* 0x0000000200057202 */ /* 0x000fe20000000f00 */
[----:B------:R-:W-:Y:S01]  /*1ca0*/  IMAD.WIDE.U32 R6, R33, c[0x0][0x200], RZ ;  /* 0x0000800021067a25 */ /* 0x000fe200078e00ff */
[----:B------:R-:W-:-:S03]  /*1cb0*/  ISETP.NE.AND P0, PT, R0, 0x1, PT ;  /* 0x000000010000780c */ /* 0x000fc60003f05270 */
[----:B------:R-:W-:Y:S02]  /*1cc0*/  IMAD R4, R33, c[0x0][0x204], R4 ;  /* 0x0000810021047a24 */ /* 0x000fe400078e0204 */
[----:B------:R-:W-:Y:S02]  /*1cd0*/  IMAD.MOV.U32 R10, RZ, RZ, R6 ;  /* 0x000000ffff0a7224 */ /* 0x000fe400078e0006 */
[----:B------:R-:W-:-:S06]  /*1ce0*/  IMAD.IADD R11, R7, 0x1, R4 ;  /* 0x00000001070b7824 */ /* 0x000fcc00078e0204 */
        /* <DEDUP_REMOVED lines=14> */
.L_x_1193:
[----:B------:R-:W-:Y:S05]  /*1dd0*/  BSYNC B0 ;  /* 0x0000000000007941 */ /* 0x000fea0003800000 */
.L_x_1192:
[----:B------:R-:W-:Y:S01]  /*1de0*/  BAR.SYNC.DEFER_BLOCKING 0x0 ;  /* 0x0000000000007b1d */ /* 0x000fe20000010000 */
[----:B-1----:R-:W-:Y:S01]  /*1df0*/  CS2R R6, SRZ ;  /* 0x0000000000067805 */ /* 0x002fe2000001ff00 */
[----:B------:R-:W-:-:S04]  /*1e00*/  CS2R R4, SRZ ;  /* 0x0000000000047805 */ /* 0x000fc8000001ff00 */
        /* <DEDUP_REMOVED lines=16> */
[----:B------:R-:W-:Y:S01]  /*1f10*/  CS2R R4, SRZ ;  /* 0x0000000000047805 */ /* 0x000fe2000001ff00 */
[----:B------:R-:W-:-:S05]  /*1f20*/  LOP3.LUT R38, R3, 0x3, RZ, 0xc0, !PT ;  /* 0x0000000303267812 */ /* 0x000fca00078ec0ff */
[----:B------:R-:W-:-:S03]  /*1f30*/  IMAD.IADD R38, R3, 0x1, -R38 ;  /* 0x0000000103267824 */ /* 0x000fc600078e0a26 */
.L_x_1198:
        /* <DEDUP_REMOVED lines=129> */
.L_x_1197:
[----:B------:R-:W-:Y:S05]  /*2750*/  BSYNC B0 ;  /* 0x0000000000007941 */ /* 0x000fea0003800000 */
.L_x_1196:
        /* <DEDUP_REMOVED lines=8> */
.L_x_1199:
        /* <DEDUP_REMOVED lines=43> */
.L_x_1195:
[----:B------:R-:W-:Y:S05]  /*2a90*/  BSYNC B1 ;  /* 0x0000000000017941 */ /* 0x000fea0003800000 */
.L_x_1194:
[----:B------:R-:W-:Y:S05]  /*2aa0*/  @P4 EXIT ;  /* 0x000000000000494d */ /* 0x000fea0003800000 */
        /* <DEDUP_REMOVED lines=19> */
[----:B------:R-:W-:Y:S01]  /*2be0*/  STG.E.128 [R2.64], R4 ;  /* 0x0000000402007986 */ /* 0x000fe2000c101d24 */
[----:B------:R-:W-:Y:S05]  /*2bf0*/  EXIT ;  /* 0x000000000000794d */ /* 0x000fea0003800000 */
.L_x_1191:
[----:B------:R-:W-:Y:S02]  /*2c00*/  MOV R4, 0x2c20 ;  /* 0x00002c2000047802 */ /* 0x000fe40000000f00 */
[----:B------:R-:W-:Y:S05]  /*2c10*/  CALL.REL.NOINC `($__internal_108_$__cuda_sm70_shflsync_bfly_p) ;  /* 0x0000001000007944 */ /* 0x000fea0003c00000 */
[----:B-12---:R-:W-:Y:S05]  /*2c20*/  BRA `(.L_x_1200) ;  /* 0xffffe91000007947 */ /* 0x006fea000383ffff */
        .weak           $__internal_108_$__cuda_sm70_shflsync_bfly_p
        .type           $__internal_108_$__cuda_sm70_shflsync_bfly_p,@function
        .size           $__internal_108_$__cuda_sm70_shflsync_bfly_p,(.L_x_1962 - $__internal_108_$__cuda_sm70_shflsync_bfly_p)
$__internal_108_$__cuda_sm70_shflsync_bfly_p:
[----:B------:R-:W-:Y:S01]  /*2c30*/  HFMA2.MMA R7, -RZ, RZ, 0, 0 ;  /* 0x00000000ff077435 */ /* 0x000fe200000001ff */
[----:B------:R-:W-:Y:S01]  /*2c40*/  MOV R6, R4 ;  /* 0x0000000400067202 */ /* 0x000fe20000000f00 */
[----:B------:R1:W2:Y:S04]  /*2c50*/  SHFL.BFLY PT, R5, R0, 0x10, 0x1f ;  /* 0x0e001f0000057f89 */ /* 0x0002a800000e0000 */
[----:B------:R-:W-:Y:S05]  /*2c60*/  RET.REL.NODEC R6 `(_ZN7cutlass13device_kernelIN5flash19FlashAttnFwdCombineIN4cute5tupleIJNS3_1CILi8EEENS5_ILi128EEEEEELi8ELi256ELi1ELb0ELb0EffNS_4arch4Sm90EEEEEvNT_6ParamsE) ;  /* 0xffffd39006007950 */ /* 0x000fea0003c3ffff */
.L_x_1201:
        /* <DEDUP_REMOVED lines=9> */
.L_x_1962:


//--------------------- .text._ZN7cutlass13device_kernelIN5flash19FlashAttnFwdCombineIN4cute5tupleIJNS3_1CILi8EEENS5_ILi128EEEEEELi7ELi256ELi1ELb0ELb0EffNS_4arch4Sm90EEEEEvNT_6ParamsE --------------------------
	.section	.text._ZN7cutlass13device_kernelIN5flash19FlashAttnFwdCombineIN4cute5tupleIJNS3_1CILi8EEENS5_ILi128EEEEEELi7ELi256ELi1ELb0ELb0EffNS_4arch4Sm90EEEEEvNT_6ParamsE,"ax",@progbits
	.sectioninfo	@"SHI_REGISTERS=48"
	.align	128
.text._ZN7cutlass13device_kernelIN5flash19FlashAttnFwdCombineIN4cute5tupleIJNS3_1CILi8EEENS5_ILi128EEEEEELi7ELi256ELi1ELb0ELb0EffNS_4arch4Sm90EEEEEvNT_6ParamsE:
        .type           _ZN7cutlass13device_kernelIN5flash19FlashAttnFwdCombineIN4cute5tupleIJNS3_1CILi8EEENS5_ILi128EEEEEELi7ELi256ELi1ELb0ELb0EffNS_4arch4Sm90EEEEEvNT_6ParamsE,@function
        .size           _ZN7cutlass13device_kernelIN5flash19FlashAttnFwdCombineIN4cute5tupleIJNS3_1CILi8EEENS5_ILi128EEEEEELi7ELi256ELi1ELb0ELb0EffNS_4arch4Sm90EEEEEvNT_6ParamsE,(.L_x_1964 - _ZN7cutlass13device_kernelIN5flash19FlashAttnFwdCombineIN4cute5tupleIJNS3_1CILi8EEENS5_ILi128EEEEEELi7ELi256ELi1ELb0ELb0EffNS_4arch4Sm90EEEEEvNT_6ParamsE)
        .other          _ZN7cutlass13device_kernelIN5flash19FlashAttnFwdCombineIN4cute5tupleIJNS3_1CILi8EEENS5_ILi128EEEEEELi7ELi256ELi1ELb0ELb0EffNS_4arch4Sm90EEEEEvNT_6ParamsE,@"STO_CUDA_ENTRY STV_DEFAULT"
_ZN7cutlass13device_kernelIN5flash19FlashAttnFwdCombineIN4cute5tupleIJNS3_1CILi8EEENS5_ILi128EEEEEELi7ELi256ELi1ELb0ELb0EffNS_4arch4Sm90EEEEEvNT_6ParamsE:
        /* <DEDUP_REMOVED lines=58> */
.L_x_1202:
        /* <DEDUP_REMOVED lines=113> */
.L_x_1204:
[----:B------:R-:W-:Y:S05]  /*0ab0*/  BSYNC B0 ;  /* 0x0000000000007941 */ /* 0x000fea0003800000 */
.L_x_1203:
        /* <DEDUP_REMOVED lines=90> */
.L_x_1214:
        /* <DEDUP_REMOVED lines=22> */
[----:B------:R-:W-:Y:S01]  /*11c0*/  FADD.FTZ R0, R7, -R0 ;  /* 0x8000000007007221 */ /* 0x000fe20000010000 */
[----:B------:R-:W-:Y:S01]  /*11d0*/  SEL R7, R2, 0xffffffff, P3 ;  /* 0xffffffff02077807 */ /* 0x000fe20001800000 */
[----:B------:R-:W-:Y:S01]  /*11e0*/  FMUL.FTZ R4, R4, 1.4426950216293334961 ;  /* 0x3fb8aa3b04047820 */ /* 0x000fe20000410000 */
[----:B------:R-:W-:Y:S01]  /*11f0*/  @P2 IADD3 R7, R2, 0x20, RZ ;  /* 0x0000002002072810 */ /* 0x000fe20007ffe0ff */
[----:B------:R-:W-:Y:S01]  /*1200*/  FMUL.FTZ R0, R0, 1.4426950216293334961 ;  /* 0x3fb8aa3b00007820 */ /* 0x000fe20000410000 */
[----:B------:R-:W-:-:S02]  /*1210*/  @P1 IADD3 R7, R2, 0x40, RZ ;  /* 0x0000004002071810 */ /* 0x000fc40007ffe0ff */
[----:B------:R-:W3:Y:S01]  /*1220*/  MUFU.EX2 R5, R5 ;  /* 0x0000000500057308 */ /* 0x000ee20000000800 */
[C---:B------:R-:W-:Y:S02]  /*1230*/  @P0 IADD3 R7, R2.reuse, 0x60, RZ ;  /* 0x0000006002070810 */ /* 0x040fe40007ffe0ff */
[----:B------:R-:W-:-:S05]  /*1240*/  ISETP.NE.AND P1, PT, R2, RZ, PT ;  /* 0x000000ff0200720c */ /* 0x000fca0003f25270 */
        /* <DEDUP_REMOVED lines=17> */
[----:B------:R-:W3:Y:S04]  /*1360*/  SHFL.BFLY PT, R16, R21, 0x4, 0x1f ;  /* 0x0c801f0015107f89 */ /* 0x000ee800000e0000 */
[----:B------:R-:W4:Y:S01]  /*1370*/  SHFL.BFLY PT, R22, R11, 0x2, 0x1f ;  /* 0x0c401f000b167f89 */ /* 0x000f2200000e0000 */
[----:B---3--:R-:W-:Y:S01]  /*1380*/  IMNMX R16, R21, R16, !PT ;  /* 0x0000001015107217 */ /* 0x008fe20007800200 */
[----:B----4-:R-:W-:-:S04]  /*1390*/  FADD.FTZ R22, R11, R22 ;  /* 0x000000160b167221 */ /* 0x010fc80000010000 */
[----:B------:R-:W3:Y:S01]  /*13a0*/  SHFL.BFLY PT, R17, R16, 0x2, 0x1f ;  /* 0x0c401f0010117f89 */ /* 0x000ee200000e0000 */
[----:B------:R-:W-:-:S03]  /*13b0*/  IMAD.MOV.U32 R11, RZ, RZ, RZ ;  /* 0x000000ffff0b7224 */ /* 0x000fc600078e00ff */
[----:B------:R-:W4:Y:S01]  /*13c0*/  SHFL.BFLY PT, R9, R22, 0x1, 0x1f ;  /* 0x0c201f0016097f89 */ /* 0x000f2200000e0000 */
[----:B---3--:R-:W-:Y:S01]  /*13d0*/  IMNMX R17, R16, R17, !PT ;  /* 0x0000001110117217 */ /* 0x008fe20007800200 */
[----:B----4-:R-:W-:-:S04]  /*13e0*/  FADD.FTZ R9, R22, R9 ;  /* 0x0000000916097221 */ /* 0x010fc80000010000 */
[----:B------:R-:W3:Y:S01]  /*13f0*/  SHFL.BFLY PT, R12, R17, 0x1, 0x1f ;  /* 0x0c201f00110c7f89 */ /* 0x000ee200000e0000 */
[----:B------:R-:W-:-:S13]  /*1400*/  FSETP.NE.FTZ.AND P0, PT, R9, RZ, PT ;  /* 0x000000ff0900720b */ /* 0x000fda0003f15000 */
[----:B------:R-:W4:Y:S01]  /*1410*/  @P0 MUFU.RCP R11, R9 ;  /* 0x00000009000b0308 */ /* 0x000f220000001000 */
[----:B-1----:R-:W-:Y:S02]  /*1420*/  ISETP.GT.OR P0, PT, R7, 0xff, P1 ;  /* 0x000000ff0700780c */ /* 0x002fe40000f04670 */
[----:B---3--:R-:W-:Y:S01]  /*1430*/  IMNMX R12, R17, R12, !PT ;  /* 0x0000000c110c7217 */ /* 0x008fe20007800200 */
[-C--:B----4-:R-:W-:Y:S02]  /*1440*/  FMUL.FTZ R7, R6, R11.reuse ;  /* 0x0000000b06077220 */ /* 0x090fe40000410000 */
        /* <DEDUP_REMOVED lines=42> */
.L_x_1207:
[----:B------:R-:W-:Y:S05]  /*16f0*/  BSYNC B0 ;  /* 0x0000000000007941 */ /* 0x000fea0003800000 */
.L_x_1206:
        /* <DEDUP_REMOVED lines=22> */
.L_x_1212:
        /* <DEDUP_REMOVED lines=129> */
.L_x_1211:
[----:B------:R-:W-:Y:S05]  /*2070*/  BSYNC B0 ;  /* 0x0000000000007941 */ /* 0x000fea0003800000 */
.L_x_1210:
        /* <DEDUP_REMOVED lines=8> */
.L_x_1213:
        /* <DEDUP_REMOVED lines=43> */
.L_x_1209:
[----:B------:R-:W-:Y:S05]  /*23b0*/  BSYNC B1 ;  /* 0x0000000000017941 */ /* 0x000fea0003800000 */
.L_x_1208:
        /* <DEDUP_REMOVED lines=22> */
.L_x_1205:
[----:B------:R-:W-:Y:S02]  /*2520*/  MOV R4, 0x2540 ;  /* 0x0000254000047802 */ /* 0x000fe40000000f00 */
[----:B------:R-:W-:Y:S05]  /*2530*/  CALL.REL.NOINC `($__internal_109_$__cuda_sm70_shflsync_bfly_p) ;  /* 0x0000001000007944 */ /* 0x000fea0003c00000 */
[----:B-12---:R-:W-:Y:S05]  /*2540*/  BRA `(.L_x_1214) ;  /* 0xffffeb1000007947 */ /* 0x006fea000383ffff */
        .weak           $__internal_109_$__cuda_sm70_shflsync_bfly_p
        .type           $__internal_109_$__cuda_sm70_shflsync_bfly_p,@function
        .size           $__internal_109_$__cuda_sm70_shflsync_bfly_p,(.L_x_1964 - $__internal_109_$__cuda_sm70_shflsync_bfly_p)
$__internal_109_$__cuda_sm70_shflsync_bfly_p:
[----:B------:R-:W-:Y:S01]  /*2550*/  HFMA2.MMA R23, -RZ, RZ, 0, 0 ;  /* 0x00000000ff177435 */ /* 0x000fe200000001ff */
[----:B------:R-:W-:Y:S01]  /*2560*/  MOV R22, R4 ;  /* 0x0000000400167202 */ /* 0x000fe20000000f00 */
[----:B------:R1:W2:Y:S04]  /*2570*/  SHFL.BFLY PT, R5, R0, 0x10, 0x1f ;  /* 0x0e001f0000057f89 */ /* 0x0002a800000e0000 */
[----:B------:R-:W-:Y:S05]  /*2580*/  RET.REL.NODEC R22 `(_ZN7cutlass13device_kernelIN5flash19FlashAttnFwdCombineIN4cute5tupleIJNS3_1CILi8EEENS5_ILi128EEEEEELi7ELi256ELi1ELb0ELb0EffNS_4arch4Sm90EEEEEvNT_6ParamsE) ;  /* 0xffffda7016007950 */ /* 0x000fea0003c3ffff */
.L_x_1215:
        /* <DEDUP_REMOVED lines=15> */
.L_x_1964:


//--------------------- .text._ZN7cutlass13device_kernelIN5flash19FlashAttnFwdCombineIN4cute5tupleIJNS3_1CILi8EEENS5_ILi128EEEEEELi6ELi256ELi1ELb0ELb0EffNS_4arch4Sm90EEEEEvNT_6ParamsE --------------------------
	.section	.text._ZN7cutlass13device_kernelIN5flash19FlashAttnFwdCombineIN4cute5tupleIJNS3_1CILi8EEENS5_ILi128EEEEEELi6ELi256ELi1ELb0ELb0EffNS_4arch4Sm90EEEEEvNT_6ParamsE,"ax",@progbits
	.sectioninfo	@"SHI_REGISTERS=48"
	.align	128
.text._ZN7cutlass13device_kernelIN5flash19FlashAttnFwdCombineIN4cute5tupleIJNS3_1CILi8EEENS5_ILi128EEEEEELi6ELi256ELi1ELb0ELb0EffNS_4arch4Sm90EEEEEvNT_6ParamsE:
        .type           _ZN7cutlass13device_kernelIN5flash19FlashAttnFwdCombineIN4cute5tupleIJNS3_1CILi8EEENS5_ILi128EEEEEELi6ELi256ELi1ELb0ELb0EffNS_4arch4Sm90EEEEEvNT_6ParamsE,@function
        .size           _ZN7cutlass13device_kernelIN5flash19FlashAttnFwdCombineIN4cute5tupleIJNS3_1CILi8EEENS5_ILi128EEEEEELi6ELi256ELi1ELb0ELb0EffNS_4arch4Sm90EEEEEvNT_6ParamsE,(.L_x_1966 - _ZN7cutlass13device_kernelIN5flash19FlashAttnFwdCombineIN4cute5tupleIJNS3_1CILi8EEENS5_ILi128EEEEEELi6ELi256ELi1ELb0ELb0EffNS_4arch4Sm90EEEEEvNT_6ParamsE)
        .other          _ZN7cutlass13device_kernelIN5flash19FlashAttnFwdCombineIN4cute5tupleIJNS3_1CILi8EEENS5_ILi128EEEEEELi6ELi256ELi1ELb0ELb0EffNS_4arch4Sm90EEEEEvNT_6ParamsE,@"STO_CUDA_ENTRY STV_DEFAULT"
_ZN7cutlass13device_kernelIN5flash19FlashAttnFwdCombineIN4cute5tupleIJNS3_1CILi8EEENS5_ILi128EEEEEELi6ELi256ELi1ELb0ELb0EffNS_4arch4Sm90EEEEEvNT_6ParamsE:
        /* <DEDUP_REMOVED lines=58> */
.L_x_1216:
        /* <DEDUP_REMOVED lines=72> */
.L_x_1218:
[----:B------:R-:W-:Y:S05]  /*0820*/  BSYNC B0 ;  /* 0x0000000000007941 */ /* 0x000fea0003800000 */
.L_x_1217:
        /* <DEDUP_REMOVED lines=77> */
[----:B--2---:R-:W2:Y:S02]  /*0d00*/  LDS R7, [R15.X4] ;  /* 0x000000000f077984 */ /* 0x004ea40000004800 */
[----:B--2---:R-:W-:Y:S01]  /*0d10*/  FMNMX.FTZ R4, R0, R7, !PT ;  /* 0x0000000700047209 */ /* 0x004fe20007810000 */
[----:B------:R-:W-:Y:S05]  /*0d20*/  BRA.DIV ~URZ, `(.L_x_1219) ;  /* 0x000013d27f007947 */ /* 0x000fea000b800000 */
[----:B-1----:R1:W2:Y:S02]  /*0d30*/  SHFL.BFLY PT, R5, R4, 0x10, 0x1f ;  /* 0x0e001f0004057f89 */ /* 0x0022a400000e0000 */
.L_x_1228:
        /* <DEDUP_REMOVED lines=15> */
[----:B------:R-:W-:Y:S01]  /*0e30*/  FADD.FTZ R5, R0, -R5 ;  /* 0x8000000500057221 */ /* 0x000fe20000010000 */
[----:B------:R-:W-:Y:S01]  /*0e40*/  SEL R0, R2, 0xffffffff, P1 ;  /* 0xffffffff02007807 */ /* 0x000fe20000800000 */
[----:B------:R-:W-:Y:S01]  /*0e50*/  FMUL.FTZ R6, R6, 1.4426950216293334961 ;  /* 0x3fb8aa3b06067820 */ /* 0x000fe20000410000 */
[----:B------:R-:W-:Y:S01]  /*0e60*/  ISETP.NE.AND P1, PT, R2, RZ, PT ;  /* 0x000000ff0200720c */ /* 0x000fe20003f25270 */
        /* <DEDUP_REMOVED lines=8> */
[----:B---3--:R-:W-:-:S03]  /*0ef0*/  IMNMX R7, R0, R7, !PT ;  /* 0x0000000700077217 */ /* 0x008fc60007800200 */
[----:B------:R-:W3:Y:S04]  /*0f00*/  S2R R0, SR_TID.X ;  /* 0x0000000000007919 */ /* 0x000ee80000002100 */
[----:B------:R-:W4:Y:S01]  /*0f10*/  SHFL.BFLY PT, R16, R7, 0x8, 0x1f ;  /* 0x0d001f0007107f89 */ /* 0x000f2200000e0000 */
[----:B-1----:R-:W-:-:S05]  /*0f20*/  FADD.FTZ R4, R17, R4 ;  /* 0x0000000411047221 */ /* 0x002fca0000010000 */
[----:B------:R-:W1:Y:S01]  /*0f30*/  SHFL.BFLY PT, R9, R4, 0x8, 0x1f ;  /* 0x0d001f0004097f89 */ /* 0x000e6200000e0000 */
[----:B----4-:R-:W-:Y:S01]  /*0f40*/  IMNMX R16, R7, R16, !PT ;  /* 0x0000001007107217 */ /* 0x010fe20007800200 */
[----:B------:R-:W-:-:S04]  /*0f50*/  IMAD.MOV.U32 R7, RZ, RZ, RZ ;  /* 0x000000ffff077224 */ /* 0x000fc800078e00ff */
[----:B------:R-:W4:Y:S01]  /*0f60*/  SHFL.BFLY PT, R17, R16, 0x4, 0x1f ;  /* 0x0c801f0010117f89 */ /* 0x000f2200000e0000 */
[----:B-1----:R-:W-:-:S05]  /*0f70*/  FADD.FTZ R9, R4, R9 ;  /* 0x0000000904097221 */ /* 0x002fca0000010000 */
[----:B------:R-:W1:Y:S01]  /*0f80*/  SHFL.BFLY PT, R18, R9, 0x4, 0x1f ;  /* 0x0c801f0009127f89 */ /* 0x000e6200000e0000 */
[----:B----4-:R-:W-:-:S05]  /*0f90*/  IMNMX R17, R16, R17, !PT ;  /* 0x0000001110117217 */ /* 0x010fca0007800200 */
[----:B------:R-:W4:Y:S01]  /*0fa0*/  SHFL.BFLY PT, R10, R17, 0x2, 0x1f ;  /* 0x0c401f00110a7f89 */ /* 0x000f2200000e0000 */
[----:B-1----:R-:W-:-:S05]  /*0fb0*/  FADD.FTZ R18, R9, R18 ;  /* 0x0000001209127221 */ /* 0x002fca0000010000 */
[----:B------:R-:W1:Y:S01]  /*0fc0*/  SHFL.BFLY PT, R19, R18, 0x2, 0x1f ;  /* 0x0c401f0012137f89 */ /* 0x000e6200000e0000 */
[----:B----4-:R-:W-:-:S05]  /*0fd0*/  IMNMX R10, R17, R10, !PT ;  /* 0x0000000a110a7217 */ /* 0x010fca0007800200 */
[----:B------:R-:W-:Y:S01]  /*0fe0*/  SHFL.BFLY PT, R9, R10, 0x1, 0x1f ;  /* 0x0c201f000a097f89 */ /* 0x000fe200000e0000 */
[----:B-1----:R-:W-:-:S05]  /*0ff0*/  FADD.FTZ R19, R18, R19 ;  /* 0x0000001312137221 */ /* 0x002fca0000010000 */
[----:B------:R-:W1:Y:S02]  /*1000*/  SHFL.BFLY PT, R4, R19, 0x1, 0x1f ;  /* 0x0c201f0013047f89 */ /* 0x000e6400000e0000 */
[----:B-1----:R-:W-:-:S04]  /*1010*/  FADD.FTZ R4, R19, R4 ;  /* 0x0000000413047221 */ /* 0x002fc80000010000 */
[----:B------:R-:W1:Y:S01]  /*1020*/  MUFU.LG2 R2, R4 ;  /* 0x0000000400027308 */ /* 0x000e620000000c00 */
[----:B------:R-:W-:-:S13]  /*1030*/  FSETP.NE.FTZ.AND P0, PT, R4, RZ, PT ;  /* 0x000000ff0400720b */ /* 0x000fda0003f15000 */
[----:B------:R-:W4:Y:S01]  /*1040*/  @P0 MUFU.RCP R7, R4 ;  /* 0x0000000400070308 */ /* 0x000f220000001000 */
[----:B---3--:R-:W-:Y:S01]  /*1050*/  ISETP.GT.OR P0, PT, R0, 0xff, P1 ;  /* 0x000000ff0000780c */ /* 0x008fe20000f04670 */
[----:B-1----:R-:W-:Y:S01]  /*1060*/  FFMA.FTZ R11, R2, 0.69314718246459960938, R11 ;  /* 0x3f317218020b7823 */ /* 0x002fe2000001000b */
[----:B------:R-:W-:Y:S01]  /*1070*/  IMNMX R0, R10, R9, !PT ;  /* 0x000000090a007217 */ /* 0x000fe20007800200 */
[-C--:B----4-:R-:W-:Y:S02]  /*1080*/  FMUL.FTZ R6, R6, R7.reuse ;  /* 0x0000000706067220 */ /* 0x090fe40000410000 */
[----:B------:R-:W-:-:S03]  /*1090*/  FMUL.FTZ R5, R5, R7 ;  /* 0x0000000705057220 */ /* 0x000fc60000410000 */
[----:B------:R1:W-:Y:S04]  /*10a0*/  STS [R15.X4], R6 ;  /* 0x000000060f007388 */ /* 0x0003e80000004800 */
[----:B------:R1:W-:Y:S04]  /*10b0*/  STS [R12], R5 ;  /* 0x000000050c007388 */ /* 0x0003e80000000800 */
        /* <DEDUP_REMOVED lines=11> */
[----:B-1----:R-:W-:Y:S01]  /*1170*/  HFMA2.MMA R0, -RZ, RZ, 0, 5.9604644775390625e-08 ;  /* 0x00000001ff007435 */ /* 0x002fe200000001ff */
[----:B------:R-:W-:Y:S01]  /*1180*/  IMAD R4, R34, c[0x0][0x200], RZ ;  /* 0x0000800022047a24 */ /* 0x000fe200078e02ff */
[----:B------:R-:W-:Y:S01]  /*1190*/  MOV R5, R2 ;  /* 0x0000000200057202 */ /* 0x000fe20000000f00 */
[----:B------:R-:W-:-:S04]  /*11a0*/  IMAD.WIDE.U32 R6, R33, c[0x0][0x200], RZ ;  /* 0x0000800021067a25 */ /* 0x000fc800078e00ff */
[----:B------:R-:W-:Y:S02]  /*11b0*/  IMAD R4, R33, c[0x0][0x204], R4 ;  /* 0x0000810021047a24 */ /* 0x000fe400078e0204 */
[----:B------:R-:W-:Y:S01]  /*11c0*/  IMAD.MOV.U32 R16, RZ, RZ, R6 ;  /* 0x000000ffff107224 */ /* 0x000fe200078e0006 */
[----:B------:R-:W-:Y:S01]  /*11d0*/  ISETP.NE.AND P0, PT, R0, c[0x0][0x208], PT ;  /* 0x0000820000007a0c */ /* 0x000fe20003f05270 */
[----:B------:R-:W-:-:S12]  /*11e0*/  IMAD.IADD R17, R7, 0x1, R4 ;  /* 0x0000000107117824 */ /* 0x000fd800078e0204 */
        /* <DEDUP_REMOVED lines=14> */
.L_x_1221:
[----:B------:R-:W-:Y:S05]  /*12d0*/  BSYNC B0 ;  /* 0x0000000000007941 */ /* 0x000fea0003800000 */
.L_x_1220:
        /* <DEDUP_REMOVED lines=22> */
.L_x_1226:
        /* <DEDUP_REMOVED lines=129> */
.L_x_1225:
[----:B------:R-:W-:Y:S05]  /*1c50*/  BSYNC B0 ;  /* 0x0000000000007941 */ /* 0x000fea0003800000 */
.L_x_1224:
        /* <DEDUP_REMOVED lines=8> */
.L_x_1227:
        /* <DEDUP_REMOVED lines=43> */
.L_x_1223:
[----:B------:R-:W-:Y:S05]  /*1f90*/  BSYNC B1 ;  /* 0x0000000000017941 */ /* 0x000fea0003800000 */
.L_x_1222:
        /* <DEDUP_REMOVED lines=22> */
.L_x_1219:
[----:B-1----:R-:W-:Y:S02]  /*2100*/  MOV R6, 0x2120 ;  /* 0x0000212000067802 */ /* 0x002fe40000000f00 */
[----:B------:R-:W-:Y:S05]  /*2110*/  CALL.REL.NOINC `($__internal_110_$__cuda_sm70_shflsync_bfly_p) ;  /* 0x0000001000007944 */ /* 0x000fea0003c00000 */
[----:B-12---:R-:W-:Y:S05]  /*2120*/  BRA `(.L_x_1228) ;  /* 0xffffec1000007947 */ /* 0x006fea000383ffff */
        .weak           $__internal_110_$__cuda_sm70_shflsync_bfly_p
        .type           $__internal_110_$__cuda_sm70_shflsync_bfly_p,@function
        .size           $__internal_110_$__cuda_sm70_shflsync_bfly_p,(.L_x_1966 - $__internal_110_$__cuda_sm70_shflsync_bfly_p)
$__internal_110_$__cuda_sm70_shflsync_bfly_p:
[----:B------:R-:W-:Y:S01]  /*2130*/  HFMA2.MMA R11, -RZ, RZ, 0, 0 ;  /* 0x00000000ff0b7435 */ /* 0x000fe200000001ff */
[----:B------:R-:W-:Y:S01]  /*2140*/  MOV R10, R6 ;  /* 0x00000006000a7202 */ /* 0x000fe20000000f00 */
[----:B------:R1:W2:Y:S04]  /*2150*/  SHFL.BFLY PT, R5, R4, 0x10, 0x1f ;  /* 0x0e001f0004057f89 */ /* 0x0002a800000e0000 */
[----:B------:R-:W-:Y:S05]  /*2160*/  RET.REL.NODEC R10 `(_ZN7cutlass13device_kernelIN5flash19FlashAttnFwdCombineIN4cute5tupleIJNS3_1CILi8EEENS5_ILi128EEEEEELi6ELi256ELi1ELb0ELb0EffNS_4arch4Sm90EEEEEvNT_6ParamsE) ;  /* 0xffffde900a007950 */ /* 0x000fea0003c3ffff */
.L_x_1229:
        /* <DEDUP_REMOVED lines=9> */
.L_x_1966:


//--------------------- .text._ZN7cutlass13device_kernelIN5flash19FlashAttnFwdCombineIN4cute5tupleIJNS3_1CILi8EEENS5_ILi128EEEEEELi5ELi256ELi1ELb0ELb0EffNS_4arch4Sm90EEEEEvNT_6ParamsE --------------------------
	.section	.text._ZN7cutlass13device_kernelIN5flash19FlashAttnFwdCombineIN4cute5tupleIJNS3_1CILi8EEENS5_ILi128EEEEEELi5ELi256ELi1ELb0ELb0EffNS_4arch4Sm90EEEEEvNT_6ParamsE,"ax",@progbits
	.sectioninfo	@"SHI_REGISTERS=48"
	.align	128
.text._ZN7cutlass13device_kernelIN5flash19FlashAttnFwdCombineIN4cute5tupleIJNS3_1CILi8EEENS5_ILi128EEEEEELi5ELi256ELi1ELb0ELb0EffNS_4arch4Sm90EEEEEvNT_6ParamsE:
        .type           _ZN7cutlass13device_kernelIN5flash19FlashAttnFwdCombineIN4cute5tupleIJNS3_1CILi8EEENS5_ILi128EEEEEELi5ELi256ELi1ELb0ELb0EffNS_4arch4Sm90EEEEEvNT_6ParamsE,@function
        .size           _ZN7cutlass13device_kernelIN5flash19FlashAttnFwdCombineIN4cute5tupleIJNS3_1CILi8EEENS5_ILi128EEEEEELi5ELi256ELi1ELb0ELb0EffNS_4arch4Sm90EEEEEvNT_6ParamsE,(.L_x_1968 - _ZN7cutlass13device_kernelIN5flash19FlashAttnFwdCombineIN4cute5tupleIJNS3_1CILi8EEENS5_ILi128EEEEEELi5ELi256ELi1ELb0ELb0EffNS_4arch4Sm90EEEEEvNT_6ParamsE)
        .other          _ZN7cutlass13device_kernelIN5flash19FlashAttnFwdCombineIN4cute5tupleIJNS3_1CILi8EEENS5_ILi128EEEEEELi5ELi256ELi1ELb0ELb0EffNS_4arch4Sm90EEEEEvNT_6ParamsE,@"STO_CUDA_ENTRY STV_DEFAULT"
_ZN7cutlass13device_kernelIN5flash19FlashAttnFwdCombineIN4cute5tupleIJNS3_1CILi8EEENS5_ILi128EEEEEELi5ELi256ELi1ELb0ELb0EffNS_4arch4Sm90EEEEEvNT_6ParamsE:
        /* <DEDUP_REMOVED lines=58> */
.L_x_1230:
        /* <DEDUP_REMOVED lines=49> */
.L_x_1232:
[----:B------:R-:W-:Y:S05]  /*06b0*/  BSYNC B0 ;  /* 0x0000000000007941 */ /* 0x000fea0003800000 */
.L_x_1231:
        /* <DEDUP_REMOVED lines=74> */
.L_x_1242:
        /* <DEDUP_REMOVED lines=15> */
[----:B-1----:R-:W-:-:S03]  /*0c50*/  SEL R0, R2, 0xffffffff, P0 ;  /* 0xffffffff02007807 */ /* 0x002fc60000000000 */
[----:B------:R-:W-:Y:S02]  /*0c60*/  FMUL.FTZ R5, R5, 1.4426950216293334961 ;  /* 0x3fb8aa3b05057820 */ /* 0x000fe40000410000 */
[----:B------:R-:W1:Y:S04]  /*0c70*/  SHFL.BFLY PT, R7, R0, 0x10, 0x1f ;  /* 0x0e001f0000077f89 */ /* 0x000e6800000e0000 */
[----:B------:R-:W3:Y:S02]  /*0c80*/  MUFU.EX2 R5, R5 ;  /* 0x0000000500057308 */ /* 0x000ee40000000800 */
[----:B---3--:R-:W-:Y:S01]  /*0c90*/  FADD.FTZ R15, RZ, R5 ;  /* 0x00000005ff0f7221 */ /* 0x008fe20000010000 */
[----:B-1----:R-:W-:-:S04]  /*0ca0*/  IMNMX R7, R0, R7, !PT ;  /* 0x0000000700077217 */ /* 0x002fc80007800200 */
[----:B------:R-:W1:Y:S04]  /*0cb0*/  SHFL.BFLY PT, R4, R15, 0x10, 0x1f ;  /* 0x0e001f000f047f89 */ /* 0x000e6800000e0000 */
[----:B------:R-:W3:Y:S04]  /*0cc0*/  SHFL.BFLY PT, R12, R7, 0x8, 0x1f ;  /* 0x0d001f00070c7f89 */ /* 0x000ee800000e0000 */
[----:B------:R-:W4:Y:S01]  /*0cd0*/  S2R R0, SR_TID.X ;  /* 0x0000000000007919 */ /* 0x000f220000002100 */
[----:B-1----:R-:W-:Y:S01]  /*0ce0*/  FADD.FTZ R4, R15, R4 ;  /* 0x000000040f047221 */ /* 0x002fe20000010000 */
[----:B---3--:R-:W-:-:S04]  /*0cf0*/  IMNMX R12, R7, R12, !PT ;  /* 0x0000000c070c7217 */ /* 0x008fc80007800200 */
[----:B------:R-:W1:Y:S04]  /*0d00*/  SHFL.BFLY PT, R19, R4, 0x8, 0x1f ;  /* 0x0d001f0004137f89 */ /* 0x000e6800000e0000 */
[----:B------:R-:W3:Y:S01]  /*0d10*/  SHFL.BFLY PT, R15, R12, 0x4, 0x1f ;  /* 0x0c801f000c0f7f89 */ /* 0x000ee200000e0000 */
[----:B-1----:R-:W-:Y:S01]  /*0d20*/  FADD.FTZ R19, R4, R19 ;  /* 0x0000001304137221 */ /* 0x002fe20000010000 */
[----:B---3--:R-:W-:-:S04]  /*0d30*/  IMNMX R15, R12, R15, !PT ;  /* 0x0000000f0c0f7217 */ /* 0x008fc80007800200 */
[----:B------:R-:W1:Y:S04]  /*0d40*/  SHFL.BFLY PT, R6, R19, 0x4, 0x1f ;  /* 0x0c801f0013067f89 */ /* 0x000e6800000e0000 */
[----:B------:R-:W3:Y:S01]  /*0d50*/  SHFL.BFLY PT, R10, R15, 0x2, 0x1f ;  /* 0x0c401f000f0a7f89 */ /* 0x000ee200000e0000 */
[----:B-1----:R-:W-:Y:S01]  /*0d60*/  FADD.FTZ R6, R19, R6 ;  /* 0x0000000613067221 */ /* 0x002fe20000010000 */
[----:B---3--:R-:W-:-:S04]  /*0d70*/  IMNMX R10, R15, R10, !PT ;  /* 0x0000000a0f0a7217 */ /* 0x008fc80007800200 */
[----:B------:R-:W1:Y:S04]  /*0d80*/  SHFL.BFLY PT, R17, R6, 0x2, 0x1f ;  /* 0x0c401f0006117f89 */ /* 0x000e6800000e0000 */
[----:B------:R-:W-:Y:S01]  /*0d90*/  SHFL.BFLY PT, R7, R10, 0x1, 0x1f ;  /* 0x0c201f000a077f89 */ /* 0x000fe200000e0000 */
[----:B-1----:R-:W-:Y:S02]  /*0da0*/  FADD.FTZ R17, R6, R17 ;  /* 0x0000001106117221 */ /* 0x002fe40000010000 */
[----:B------:R-:W-:-:S03]  /*0db0*/  IMAD.MOV.U32 R6, RZ, RZ, RZ ;  /* 0x000000ffff067224 */ /* 0x000fc600078e00ff */
[----:B------:R-:W1:Y:S02]  /*0dc0*/  SHFL.BFLY PT, R4, R17, 0x1, 0x1f ;  /* 0x0c201f0011047f89 */ /* 0x000e6400000e0000 */
[----:B-1----:R-:W-:-:S04]  /*0dd0*/  FADD.FTZ R4, R17, R4 ;  /* 0x0000000411047221 */ /* 0x002fc80000010000 */
[----:B------:R-:W1:Y:S01]  /*0de0*/  MUFU.LG2 R2, R4 ;  /* 0x0000000400027308 */ /* 0x000e620000000c00 */
[----:B------:R-:W-:-:S13]  /*0df0*/  FSETP.NE.FTZ.AND P0, PT, R4, RZ, PT ;  /* 0x000000ff0400720b */ /* 0x000fda0003f15000 */
[----:B------:R-:W3:Y:S01]  /*0e00*/  @P0 MUFU.RCP R6, R4 ;  /* 0x0000000400060308 */ /* 0x000ee20000001000 */
[----:B----4-:R-:W-:Y:S01]  /*0e10*/  ISETP.GT.OR P0, PT, R0, 0xff, P1 ;  /* 0x000000ff0000780c */ /* 0x010fe20000f04670 */
[----:B-1----:R-:W-:Y:S01]  /*0e20*/  FFMA.FTZ R9, R2, 0.69314718246459960938, R9 ;  /* 0x3f31721802097823 */ /* 0x002fe20000010009 */
[----:B------:R-:W-:Y:S01]  /*0e30*/  IMNMX R0, R10, R7, !PT ;  /* 0x000000070a007217 */ /* 0x000fe20007800200 */
[----:B---3--:R-:W-:-:S05]  /*0e40*/  FMUL.FTZ R6, R5, R6 ;  /* 0x0000000605067220 */ /* 0x008fca0000410000 */
[----:B------:R1:W-:Y:S05]  /*0e50*/  STS [R11.X4], R6 ;  /* 0x000000060b007388 */ /* 0x0003ea0000004800 */
        /* <DEDUP_REMOVED lines=33> */
.L_x_1235:
[----:B------:R-:W-:Y:S05]  /*1070*/  BSYNC B0 ;  /* 0x0000000000007941 */ /* 0x000fea0003800000 */
.L_x_1234:
        /* <DEDUP_REMOVED lines=22> */
.L_x_1240:
        /* <DEDUP_REMOVED lines=129> */
.L_x_1239:
[----:B------:R-:W-:Y:S05]  /*19f0*/  BSYNC B0 ;  /* 0x0000000000007941 */ /* 0x000fea0003800000 */
.L_x_1238:
        /* <DEDUP_REMOVED lines=8> */
.L_x_1241:
        /* <DEDUP_REMOVED lines=43> */
.L_x_1237:
[----:B------:R-:W-:Y:S05]  /*1d30*/  BSYNC B1 ;  /* 0x0000000000017941 */ /* 0x000fea0003800000 */
.L_x_1236:
        /* <DEDUP_REMOVED lines=22> */
.L_x_1233:
[----:B------:R-:W-:Y:S02]  /*1ea0*/  MOV R4, 0x1ec0 ;  /* 0x00001ec000047802 */ /* 0x000fe40000000f00 */
[----:B-12---:R-:W-:Y:S05]  /*1eb0*/  CALL.REL.NOINC `($__internal_111_$__cuda_sm70_shflsync_bfly_p) ;  /* 0x0000001000007944 */ /* 0x006fea0003c00000 */
[----:B-12---:R-:W-:Y:S05]  /*1ec0*/  BRA `(.L_x_1242) ;  /* 0xffffec9000007947 */ /* 0x006fea000383ffff */
        .weak           $__internal_111_$__cuda_sm70_shflsync_bfly_p
        .type           $__internal_111_$__cuda_sm70_shflsync_bfly_p,@function
        .size           $__internal_111_$__cuda_sm70_shflsync_bfly_p,(.L_x_1968 - $__internal_111_$__cuda_sm70_shflsync_bfly_p)
$__internal_111_$__cuda_sm70_shflsync_bfly_p:
[----:B------:R-:W-:Y:S01]  /*1ed0*/  HFMA2.MMA R7, -RZ, RZ, 0, 0 ;  /* 0x00000000ff077435 */ /* 0x000fe200000001ff */
[----:B------:R-:W-:Y:S01]  /*1ee0*/  MOV R6, R4 ;  /* 0x0000000400067202 */ /* 0x000fe20000000f00 */
[----:B------:R1:W2:Y:S04]  /*1ef0*/  SHFL.BFLY PT, R5, R0, 0x10, 0x1f ;  /* 0x0e001f0000057f89 */ /* 0x0002a800000e0000 */
[----:B------:R-:W-:Y:S05]  /*1f00*/  RET.REL.NODEC R6 `(_ZN7cutlass13device_kernelIN5flash19FlashAttnFwdCombineIN4cute5tupleIJNS3_1CILi8EEENS5_ILi128EEEEEELi5ELi256ELi1ELb0ELb0EffNS_4arch4Sm90EEEEEvNT_6ParamsE) ;  /* 0xffffe0f006007950 */ /* 0x000fea0003c3ffff */
.L_x_1243:
        /* <DEDUP_REMOVED lines=15> */
.L_x_1968:


//--------------------- .text._ZN7cutlass13device_kernelIN5flash19FlashAttnFwdCombineIN4cute5tupleIJNS3_1CILi8EEENS5_ILi128EEEEEELi8ELi256ELi1ELb0ELb1EffNS_4arch4Sm90EEEEEvNT_6ParamsE --------------------------
	.section	.text._ZN7cutlass13device_kernelIN5flash19FlashAttnFwdCombineIN4cute5tupleIJNS3_1CILi8EEENS5_ILi128EEEEEELi8ELi256ELi1ELb0ELb1EffNS_4arch4Sm90EEEEEvNT_6ParamsE,"ax",@progbits
	.sectioninfo	@"SHI_REGISTERS=48"
	.align	128
.text._ZN7cutlass13device_kernelIN5flash19FlashAttnFwdCombineIN4cute5tupleIJNS3_1CILi8EEENS5_ILi128EEEEEELi8ELi256ELi1ELb0ELb1EffNS_4arch4Sm90EEEEEvNT_6ParamsE:
        .type           _ZN7cutlass13device_kernelIN5flash19FlashAttnFwdCombineIN4cute5tupleIJNS3_1CILi8EEENS5_ILi128EEEEEELi8ELi256ELi1ELb0ELb1EffNS_4arch4Sm90EEEEEvNT_6ParamsE,@function
        .size           _ZN7cutlass13device_kernelIN5flash19FlashAttnFwdCombineIN4cute5tupleIJNS3_1CILi8EEENS5_ILi128EEEEEELi8ELi256ELi1ELb0ELb1EffNS_4arch4Sm90EEEEEvNT_6ParamsE,(.L_x_1970 - _ZN7cutlass13device_kernelIN5flash19FlashAttnFwdCombineIN4cute5tupleIJNS3_1CILi8EEENS5_ILi128EEEEEELi8ELi256ELi1ELb0ELb1EffNS_4arch4Sm90EEEEEvNT_6ParamsE)
        .other          _ZN7cutlass13device_kernelIN5flash19FlashAttnFwdCombineIN4cute5tupleIJNS3_1CILi8EEENS5_ILi128EEEEEELi8ELi256ELi1ELb0ELb1EffNS_4arch4Sm90EEEEEvNT_6ParamsE,@"STO_CUDA_ENTRY STV_DEFAULT"
_ZN7cutlass13device_kernelIN5flash19FlashAttnFwdCombineIN4cute5tupleIJNS3_1CILi8EEENS5_ILi128EEEEEELi8ELi256ELi1ELb0ELb1EffNS_4arch4Sm90EEEEEvNT_6ParamsE:
        /* <DEDUP_REMOVED lines=51> */
.L_x_1244:
        /* <DEDUP_REMOVED lines=25> */
.L_x_1245:
[----:B------:R-:W-:Y:S01]  /*04c0*/  ISETP.NE.AND P0, PT, R16, 0x1, PT ;  /* 0x000000011000780c */ /* 0x000fe20003f05270 */
[----:B------:R-:W-:-:S12]  /*04d0*/  CS2R R6, SRZ ;  /* 0x0000000000067805 */ /* 0x000fd8000001ff00 */
[----:B------:R-:W-:Y:S05]  /*04e0*/  @!P0 BRA `(.L_x_1246) ;  /* 0x0000084000008947 */ /* 0x000fea0003800000 */
[----:B------:R-:W-:Y:S02]  /*04f0*/  ISETP.GE.AND P1, PT, R16, RZ, PT ;  /* 0x000000ff1000720c */ /* 0x000fe40003f26270 */
[----:B------:R-:W-:-:S11]  /*0500*/  MOV R0, RZ ;  /* 0x000000ff00007202 */ /* 0x000fd60000000f00 */
[----:B------:R-:W-:Y:S05]  /*0510*/  @!P1 BRA `(.L_x_1247) ;  /* 0x000005e000009947 */ /* 0x000fea0003800000 */
[----:B------:R-:W-:Y:S01]  /*0520*/  LOP3.LUT P1, RZ, R16, 0x40000000, RZ, 0xc0, !PT ;  /* 0x4000000010ff7812 */ /* 0x000fe2000782c0ff */
[----:B------:R-:W-:-:S12]  /*0530*/  HFMA2.MMA R0, -RZ, RZ, 0, 5.9604644775390625e-08 ;  /* 0x00000001ff007435 */ /* 0x000fd800000001ff */
        /* <DEDUP_REMOVED lines=8> */
[----:B------:R-:W-:-:S12]  /*05c0*/  HFMA2.MMA R0, -RZ, RZ, 0, 2.384185791015625e-07 ;  /* 0x00000004ff007435 */ /* 0x000fd800000001ff */
        /* <DEDUP_REMOVED lines=8> */
[----:B------:R-:W-:-:S12]  /*0650*/  HFMA2.MMA R0, -RZ, RZ, 0, 4.17232513427734375e-07 ;  /* 0x00000007ff007435 */ /* 0x000fd800000001ff */
        /* <DEDUP_REMOVED lines=17> */
[----:B------:R-:W-:-:S12]  /*0770*/  HFMA2.MMA R0, -RZ, RZ, 0, 7.74860382080078125e-07 ;  /* 0x0000000dff007435 */ /* 0x000fd800000001ff */
[----:B------:R-:W-:Y:S05]  /*0780*/  @P1 BRA `(.L_x_1247) ;  /* 0x0000037000001947 */ /* 0x000fea0003800000 */
[----:B------:R-:W-:Y:S02]  /*0790*/  LOP3.LUT P1, RZ, R16, 0x20000, RZ, 0xc0, !PT ;  /* 0x0002000010ff7812 */ /* 0x000fe4000782c0ff */
[----:B------:R-:W-:-:S11]  /*07a0*/  MOV R0, 0xe ;  /* 0x0000000e00007802 */ /* 0x000fd60000000f00 */
[----:B------:R-:W-:Y:S05]  /*07b0*/  @P1 BRA `(.L_x_1247) ;  /* 0x0000034000001947 */ /* 0x000fea0003800000 */
[----:B------:R-:W-:Y:S02]  /*07c0*/  LOP3.LUT P1, RZ, R16, 0x10000, RZ, 0xc0, !PT ;  /* 0x0001000010ff7812 */ /* 0x000fe4000782c0ff */
[----:B------:R-:W-:-:S11]  /*07d0*/  MOV R0, 0xf ;  /* 0x0000000f00007802 */ /* 0x000fd60000000f00 */
[----:B------:R-:W-:Y:S05]  /*07e0*/  @P1 BRA `(.L_x_1247) ;  /* 0x0000031000001947 */ /* 0x000fea0003800000 */
[----:B------:R-:W-:-:S04]  /*07f0*/  PRMT R0, R16, 0x9910, RZ ;  /* 0x0000991010007816 */ /* 0x000fc800000000ff */
[----:B------:R-:W-:Y:S01]  /*0800*/  ISETP.GE.AND P1, PT, R0, RZ, PT ;  /* 0x000000ff0000720c */ /* 0x000fe20003f26270 */
[----:B------:R-:W-:-:S12]  /*0810*/  IMAD.MOV.U32 R0, RZ, RZ, 0x10 ;  /* 0x00000010ff007424 */ /* 0x000fd800078e00ff */
[----:B------:R-:W-:Y:S05]  /*0820*/  @!P1 BRA `(.L_x_1247) ;  /* 0x000002d000009947 */ /* 0x000fea0003800000 */
[----:B------:R-:W-:Y:S01]  /*0830*/  LOP3.LUT P1, RZ, R16, 0x4000, RZ, 0xc0, !PT ;  /* 0x0000400010ff7812 */ /* 0x000fe2000782c0ff */
[----:B------:R-:W-:-:S12]  /*0840*/  HFMA2.MMA R0, -RZ, RZ, 0, 1.013278961181640625e-06 ;  /* 0x00000011ff007435 */ /* 0x000fd800000001ff */
        /* <DEDUP_REMOVED lines=8> */
[----:B------:R-:W-:-:S12]  /*08d0*/  HFMA2.MMA R0, -RZ, RZ, 0, 1.1920928955078125e-06 ;  /* 0x00000014ff007435 */ /* 0x000fd800000001ff */
        /* <DEDUP_REMOVED lines=8> */
[----:B------:R-:W-:-:S12]  /*0960*/  HFMA2.MMA R0, -RZ, RZ, 0, 1.370906829833984375e-06 ;  /* 0x00000017ff007435 */ /* 0x000fd800000001ff */
        /* <DEDUP_REMOVED lines=8> */
[----:B------:R-:W-:-:S12]  /*09f0*/  HFMA2.MMA R0, -RZ, RZ, 0, 1.54972076416015625e-06 ;  /* 0x0000001aff007435 */ /* 0x000fd800000001ff */
        /* <DEDUP_REMOVED lines=8> */
[----:B------:R-:W-:-:S12]  /*0a80*/  HFMA2.MMA R0, -RZ, RZ, 0, 1.728534698486328125e-06 ;  /* 0x0000001dff007435 */ /* 0x000fd800000001ff */
[----:B------:R-:W-:Y:S05]  /*0a90*/  @P1 BRA `(.L_x_1247) ;  /* 0x0000006000001947 */ /* 0x000fea0003800000 */
[----:B------:R-:W-:-:S13]  /*0aa0*/  LOP3.LUT P2, RZ, R16, 0x2, RZ, 0xc0, !PT ;  /* 0x0000000210ff7812 */ /* 0x000fda000784c0ff */
[----:B------:R-:W-:Y:S01]  /*0ab0*/  @!P2 LOP3.LUT R0, R16, 0x1, RZ, 0xc0, !PT ;  /* 0x000000011000a812 */ /* 0x000fe200078ec0ff */
[----:B------:R-:W-:-:S03]  /*0ac0*/  @!P2 IMAD.MOV.U32 R3, RZ, RZ, 0x1f ;  /* 0x0000001fff03a424 */ /* 0x000fc600078e00ff */
[----:B------:R-:W-:Y:S01]  /*0ad0*/  @!P2 ISETP.NE.U32.AND P1, PT, R0, 0x1, PT ;  /* 0x000000010000a80c */ /* 0x000fe20003f25070 */
[----:B------:R-:W-:-:S03]  /*0ae0*/  IMAD.MOV.U32 R0, RZ, RZ, 0x1e ;  /* 0x0000001eff007424 */ /* 0x000fc600078e00ff */
[----:B------:R-:W-:Y:S02]  /*0af0*/  @!P2 SEL R0, R3, 0x20, !P1 ;  /* 0x000000200300a807 */ /* 0x000fe40004800000 */
.L_x_1247:
        /* <DEDUP_REMOVED lines=13> */
[----:B------:R-:W-:Y:S05]  /*0bd0*/  CALL.REL.NOINC `($__internal_112_$__cuda_sm20_div_u64) ;  /* 0x0000281000007944 */ /* 0x000fea0003c00000 */
[----:B------:R-:W-:Y:S05]  /*0be0*/  BRA `(.L_x_1249) ;  /* 0x0000012000007947 */ /* 0x000fea0003800000 */
.L_x_1248:
        /* <DEDUP_REMOVED lines=18> */
.L_x_1249:
[----:B------:R-:W-:Y:S02]  /*0d10*/  IADD3 R6, R8, -0x1, RZ ;  /* 0xffffffff08067810 */ /* 0x000fe40007ffe0ff */
[----:B------:R-:W-:-:S03]  /*0d20*/  MOV R7, R3 ;  /* 0x0000000300077202 */ /* 0x000fc60000000f00 */
.L_x_1246:
        /* <DEDUP_REMOVED lines=14> */
[-C--:B------:R-:W-:Y:S01]  /*0e10*/  ISETP.GE.AND P2, PT, R20, R17.reuse, PT ;  /* 0x000000111400720c */ /* 0x080fe20003f46270 */
[----:B------:R-:W-:Y:S01]  /*0e20*/  IMAD.MOV.U32 R3, RZ, RZ, R0 ;  /* 0x000000ffff037224 */ /* 0x000fe200078e0000 */
[----:B------:R-:W-:Y:S01]  /*0e30*/  @P0 SHF.R.U32.HI R3, RZ, R6, R5 ;  /* 0x00000006ff030219 */ /* 0x000fe20000011605 */
[----:B------:R-:W-:Y:S01]  /*0e40*/  IMAD.MOV.U32 R12, RZ, RZ, R18 ;  /* 0x000000ffff0c7224 */ /* 0x000fe200078e0012 */
[----:B------:R-:W-:Y:S01]  /*0e50*/  ISETP.GE.AND P1, PT, R8, R17, PT ;  /* 0x000000110800720c */ /* 0x000fe20003f26270 */
[----:B------:R-:W-:Y:S01]  /*0e60*/  IMAD.MOV.U32 R13, RZ, RZ, R19 ;  /* 0x000000ffff0d7224 */ /* 0x000fe200078e0013 */
[--C-:B------:R-:W-:Y:S01]  /*0e70*/  SHF.R.S32.HI R4, RZ, 0x1f, R3.reuse ;  /* 0x0000001fff047819 */ /* 0x100fe20000011403 */
[----:B------:R-:W-:Y:S01]  /*0e80*/  IMAD.MOV R31, RZ, RZ, -R3 ;  /* 0x000000ffff1f7224 */ /* 0x000fe200078e0a03 */
[C---:B------:R-:W-:Y:S01]  /*0e90*/  IADD3 R10, R20.reuse, 0x40, RZ ;  /* 0x00000040140a7810 */ /* 0x040fe20007ffe0ff */
[----:B------:R-:W-:Y:S01]  /*0ea0*/  IMAD.WIDE.U32 R12, R3, c[0x0][0x1c0], R12 ;  /* 0x00007000030c7a25 */ /* 0x000fe200078e000c */
[----:B------:R-:W-:-:S02]  /*0eb0*/  IADD3 R26, R20, 0x60, RZ ;  /* 0x00000060141a7810 */ /* 0x000fc40007ffe0ff */
[----:B------:R-:W-:Y:S01]  /*0ec0*/  ISETP.GE.AND P6, PT, R10, R17, PT ;  /* 0x000000110a00720c */ /* 0x000fe20003fc6270 */
[----:B------:R-:W-:Y:S01]  /*0ed0*/  IMAD R4, R4, c[0x0][0x1c0], RZ ;  /* 0x0000700004047a24 */ /* 0x000fe200078e02ff */
[----:B------:R-:W-:Y:S01]  /*0ee0*/  IADD3 R34, R20, 0xa0, RZ ;  /* 0x000000a014227810 */ /* 0x000fe20007ffe0ff */
[----:B------:R-:W-:Y:S01]  /*0ef0*/  IMAD R31, R16, R31, R0 ;  /* 0x0000001f101f7224 */ /* 0x000fe200078e0200 */
[----:B------:R-:W-:Y:S01]  /*0f00*/  LOP3.LUT R0, R20, 0x1, RZ, 0xc0, !PT ;  /* 0x0000000114007812 */ /* 0x000fe200078ec0ff */
        /* <DEDUP_REMOVED lines=13> */
[----:B------:R-:W-:Y:S01]  /*0fe0*/  ISETP.NE.U32.AND P4, PT, R0, 0x1, PT ;  /* 0x000000010000780c */ /* 0x000fe20003f85070 */
[----:B------:R-:W-:Y:S02]  /*0ff0*/  @!P2 IMAD R3, R20, c[0x0][0x1bc], R3 ;  /* 0x00006f001403aa24 */ /* 0x000fe400078e0203 */
[----:B------:R-:W-:Y:S01]  /*1000*/  @!P1 IMAD.WIDE.U32 R8, R8, c[0x0][0x1b8], R24 ;  /* 0x00006e0008089a25 */ /* 0x000fe200078e0018 */
[----:B------:R-:W-:-:S03]  /*1010*/  @!P6 MOV R25, R31 ;  /* 0x0000001f0019e202 */ /* 0x000fc60000000f00 */
[----:B------:R-:W-:Y:S01]  /*1020*/  @!P1 IMAD.IADD R5, R9, 0x1, R5 ;  /* 0x0000000109059824 */ /* 0x000fe200078e0205 */
[----:B------:R-:W-:Y:S01]  /*1030*/  @!P1 LEA R28, P3, R8, c[0x0][0x1a0], 0x2 ;  /* 0x00006800081c9a11 */ /* 0x000fe200078610ff */
[----:B------:R-:W-:-:S03]  /*1040*/  @!P2 IMAD.WIDE.U32 R12, R20, c[0x0][0x1b8], R30 ;  /* 0x00006e00140caa25 */ /* 0x000fc600078e001e */
[----:B------:R-:W-:Y:S01]  /*1050*/  @!P1 LEA.HI.X R29, R8, c[0x0][0x1a4], R5, 0x2, P3 ;  /* 0x00006900081d9a11 */ /* 0x000fe200018f1405 */
[----:B------:R-:W-:Y:S01]  /*1060*/  HFMA2.MMA R8, -RZ, RZ, 0, 1.4781951904296875e-05 ;  /* 0x000000f8ff087435 */ /* 0x000fe200000001ff */
[----:B------:R-:W-:Y:S01]  /*1070*/  @!P2 IMAD.IADD R3, R13, 0x1, R3 ;  /* 0x000000010d03a824 */ /* 0x000fe200078e0203 */
[C---:B------:R-:W-:Y:S01]  /*1080*/  @!P2 LEA R32, P5, R12.reuse, c[0x0][0x1a0], 0x2 ;  /* 0x000068000c20aa11 */ /* 0x040fe200078a10ff */
[----:B------:R-:W-:Y:S02]  /*1090*/  @!P6 IMAD R11, R11, c[0x0][0x1b8], RZ ;  /* 0x00006e000b0bea24 */ /* 0x000fe400078e02ff */
[----:B------:R-:W-:Y:S01]  /*10a0*/  @!P6 IMAD.MOV.U32 R24, RZ, RZ, R30 ;  /* 0x000000ffff18e224 */ /* 0x000fe200078e001e */
[----:B------:R-:W-:Y:S01]  /*10b0*/  @!P2 LEA.HI.X R33, R12, c[0x0][0x1a4], R3, 0x2, P5 ;  /* 0x000069000c21aa11 */ /* 0x000fe200028f1403 */
[----:B------:R-:W-:Y:S01]  /*10c0*/  @!P6 IMAD R0, R10, c[0x0][0x1bc], R11 ;  /* 0x00006f000a00ea24 */ /* 0x000fe200078e020b */
[----:B------:R-:W-:Y:S01]  /*10d0*/  ISETP.GE.AND P5, PT, R26, R17, PT ;  /* 0x000000111a00720c */ /* 0x000fe20003fa6270 */
[----:B------:R-:W-:Y:S01]  /*10e0*/  @!P6 IMAD.WIDE.U32 R10, R10, c[0x0][0x1b8], R24 ;  /* 0x00006e000a0aea25 */ /* 0x000fe200078e0018 */
[----:B------:R-:W-:-:S02]  /*10f0*/  IADD3 R24, R20, 0x80, RZ ;  /* 0x0000008014187810 */ /* 0x000fc40007ffe0ff */
[----:B------:R-:W-:Y:S01]  /*1100*/  SEL R8, R8, 0x108, !P4 ;  /* 0x0000010808087807 */ /* 0x000fe20006000000 */
[----:B------:R-:W-:Y:S01]  /*1110*/  @!P6 IMAD.IADD R0, R11, 0x1, R0 ;  /* 0x000000010b00e824 */ /* 0x000fe200078e0200 */
[----:B------:R-:W-:Y:S01]  /*1120*/  ISETP.GE.AND P4, PT, R24, R17, PT ;  /* 0x000000111800720c */ /* 0x000fe20003f86270 */
[----:B------:R-:W-:Y:S01]  /*1130*/  @P2 IMAD.MOV.U32 R4, RZ, RZ, -0x800000 ;  /* 0xff800000ff042424 */ /* 0x000fe200078e00ff */
[C---:B------:R-:W-:Y:S01]  /*1140*/  @!P6 LEA R36, P3, R10.reuse, c[0x0][0x1a0], 0x2 ;  /* 0x000068000a24ea11 */ /* 0x040fe200078610ff */
[----:B------:R-:W-:Y:S02]  /*1150*/  IMAD.IADD R13, R15, 0x1, R8 ;  /* 0x000000010f0d7824 */ /* 0x000fe400078e0208 */
[----:B------:R-:W-:Y:S01]  /*1160*/  IMAD.MOV.U32 R5, RZ, RZ, 0x210 ;  /* 0x00000210ff057424 */ /* 0x000fe200078e00ff */
[----:B------:R-:W-:Y:S01]  /*1170*/  @!P6 LEA.HI.X R37, R10, c[0x0][0x1a4], R0, 0x2, P3 ;  /* 0x000069000a25ea11 */ /* 0x000fe200018f1400 */
[----:B------:R-:W-:Y:S01]  /*1180*/  @P1 IMAD.MOV.U32 R0, RZ, RZ, -0x800000 ;  /* 0xff800000ff001424 */ /* 0x000fe200078e00ff */
[----:B------:R-:W-:Y:S01]  /*1190*/  SHF.L.U32 R12, R13, 0x2, RZ ;  /* 0x000000020d0c7819 */ /* 0x000fe200000006ff */
[----:B------:R1:W-:Y:S01]  /*11a0*/  @P2 STS [R15.X4], R4 ;  /* 0x000000040f002388 */ /* 0x0003e20000004800 */
[----:B------:R-:W-:-:S02]  /*11b0*/  @!P5 SHF.R.S32.HI R3, RZ, 0x1f, R26 ;  /* 0x0000001fff03d819 */ /* 0x000fc4000001141a */
[-C--:B------:R-:W-:Y:S01]  /*11c0*/  ISETP.GE.AND P3, PT, R34, R17.reuse, PT ;  /* 0x000000112200720c */ /* 0x080fe20003f66270 */
[----:B------:R-:W-:Y:S01]  /*11d0*/  @!PT LDS RZ, [RZ] ;  /* 0x00000000fffff984 */ /* 0x000fe20000000800 */
[----:B------:R-:W-:Y:S01]  /*11e0*/  @!PT LDS RZ, [RZ] ;  /* 0x00000000fffff984 */ /* 0x000fe20000000800 */
[----:B------:R-:W-:Y:S01]  /*11f0*/  @!PT LDS RZ, [RZ] ;  /* 0x00000000fffff984 */ /* 0x000fe20000000800 */
[----:B------:R2:W-:Y:S01]  /*1200*/  @!P2 LDGSTS.E.LTC128B [R14], [R32.64] ;  /* 0x00000000200eafae */ /* 0x0005e2000b921966 */
[----:B------:R-:W-:Y:S01]  /*1210*/  IADD3 R10, R20, 0xc0, RZ ;  /* 0x000000c0140a7810 */ /* 0x000fe20007ffe0ff */
[----:B------:R-:W-:Y:S01]  /*1220*/  @!P5 IMAD R3, R3, c[0x0][0x1b8], RZ ;  /* 0x00006e000303da24 */ /* 0x000fe200078e02ff */
[----:B------:R-:W-:Y:S01]  /*1230*/  @!P4 SHF.R.S32.HI R11, RZ, 0x1f, R24 ;  /* 0x0000001fff0bc819 */ /* 0x000fe20000011418 */
[----:B------:R3:W-:Y:S01]  /*1240*/  @P1 STS [R13.X4], R0 ;  /* 0x000000000d001388 */ /* 0x0007e20000004800 */
[----:B------:R-:W-:Y:S01]  /*1250*/  ISETP.GE.AND P2, PT, R10, R17, PT ;  /* 0x000000110a00720c */ /* 0x000fe20003f46270 */
[----:B------:R-:W-:Y:S02]  /*1260*/  @!P5 IMAD R3, R26, c[0x0][0x1bc], R3 ;  /* 0x00006f001a03da24 */ /* 0x000fe400078e0203 */
[----:B------:R-:W-:Y:S01]  /*1270*/  @!PT LDS RZ, [RZ] ;  /* 0x00000000fffff984 */ /* 0x000fe20000000800 */
[----:B------:R-:W-:Y:S01]  /*1280*/  @!PT LDS RZ, [RZ] ;  /* 0x00000000fffff984 */ /* 0x000fe20000000800 */
[----:B------:R-:W-:Y:S01]  /*1290*/  @!PT LDS RZ, [RZ] ;  /* 0x00000000fffff984 */ /* 0x000fe20000000800 */
[----:B------:R4:W-:Y:S01]  /*12a0*/  @!P1 LDGSTS.E.LTC128B [R12], [R28.64] ;  /* 0x000000001c0c9fae */ /* 0x0009e2000b921966 */
[C---:B------:R-:W-:Y:S01]  /*12b0*/  LOP3.LUT P1, RZ, R20.reuse, 0x2, RZ, 0xc0, !PT ;  /* 0x0000000214ff7812 */ /* 0x040fe2000782c0ff */
[----:B------:R-:W-:Y:S01]  /*12c0*/  @!P4 IMAD R11, R11, c[0x0][0x1b8], RZ ;  /* 0x00006e000b0bca24 */ /* 0x000fe200078e02ff */
[----:B------:R-:W-:-:S02]  /*12d0*/  IADD3 R20, R20, 0xe0, RZ ;  /* 0x000000e014147810 */ /* 0x000fc40007ffe0ff */
[----:B------:R-:W-:Y:S02]  /*12e0*/  SEL R5, R5, 0x1f0, !P1 ;  /* 0x000001f005057807 */ /* 0x000fe40004800000 */
[----:B------:R-:W-:-:S05]  /*12f0*/  @!P3 SHF.R.S32.HI R9, RZ, 0x1f, R34 ;  /* 0x0000001fff09b819 */ /* 0x000fca0000011422 */
[----:B------:R-:W-:-:S04]  /*1300*/  @!P3 IMAD R9, R9, c[0x0][0x1b8], RZ ;  /* 0x00006e000909ba24 */ /* 0x000fc800078e02ff */
        /* <DEDUP_REMOVED lines=10> */
[----:B--2---:R-:W-:Y:S01]  /*13b0*/  @!P2 IMAD.MOV.U32 R32, RZ, RZ, R30 ;  /* 0x000000ffff20a224 */ /* 0x004fe200078e001e */
[C---:B------:R-:W-:Y:S01]  /*13c0*/  @!P5 LEA R28, P1, R26.reuse, c[0x0][0x1a0], 0x2 ;  /* 0x000068001a1cda11 */ /* 0x040fe200078210ff */
[----:B------:R-:W-:Y:S01]  /*13d0*/  @!P2 IMAD.MOV.U32 R33, RZ, RZ, R31 ;  /* 0x000000ffff21a224 */ /* 0x000fe200078e001f */
[----:B------:R-:W-:Y:S01]  /*13e0*/  SHF.L.U32 R9, R11, 0x2, RZ ;  /* 0x000000020b097819 */ /* 0x000fe200000006ff */
[----:B------:R-:W-:Y:S01]  /*13f0*/  @!P3 IMAD.IADD R4, R35, 0x1, R4 ;  /* 0x000000012304b824 */ /* 0x000fe200078e0204 */
[----:B------:R-:W-:Y:S01]  /*1400*/  @!P5 LEA.HI.X R29, R26, c[0x0][0x1a4], R3, 0x2, P1 ;  /* 0x000069001a1dda11 */ /* 0x000fe200008f1403 */
[----:B------:R-:W-:Y:S01]  /*1410*/  @!P2 IMAD.WIDE.U32 R32, R10, c[0x0][0x1b8], R32 ;  /* 0x00006e000a20aa25 */ /* 0x000fe200078e0020 */
        /* <DEDUP_REMOVED lines=62> */
.L_x_1251:
[----:B------:R-:W-:Y:S05]  /*1800*/  BSYNC B0 ;  /* 0x0000000000007941 */ /* 0x000fea0003800000 */
.L_x_1250:
[----:B---3--:R-:W-:Y:S01]  /*1810*/  LEA.HI R11, R21, R2, RZ, 0x5 ;  /* 0x00000002150b7211 */ /* 0x008fe200078f28ff */
[----:B-1----:R-:W-:Y:S01]  /*1820*/  IMAD.SHL.U32 R4, R23, 0x80, RZ ;  /* 0x0000008017047824 */ /* 0x002fe200078e00ff */
[----:B------:R-:W0:Y:S02]  /*1830*/  LDGDEPBAR ;  /* 0x00000000000079af */ /* 0x000e240000000000 */
        /* <DEDUP_REMOVED lines=57> */
[----:B------:R-:W-:Y:S02]  /*1bd0*/  ISETP.NE.U32.AND P1, PT, R4, 0x1, PT ;  /* 0x000000010400780c */ /* 0x000fe40003f25070 */
[----:B------:R-:W-:Y:S01]  /*1be0*/  LOP3.LUT R11, R0, 0x7, R3, 0xf8, !PT ;  /* 0x00000007000b7812 */ /* 0x000fe200078ef803 */
[----:B------:R-:W0:Y:S01]  /*1bf0*/  LDGDEPBAR ;  /* 0x00000000000079af */ /* 0x000e220000000000 */
[----:B------:R-:W-:Y:S02]  /*1c00*/  IMAD.MOV.U32 R0, RZ, RZ, 0x840 ;  /* 0x00000840ff007424 */ /* 0x000fe400078e00ff */
[----:B------:R-:W-:Y:S01]  /*1c10*/  LOP3.LUT R36, R11, 0x7, R36, 0x78, !PT ;  /* 0x000000070b247812 */ /* 0x000fe200078e7824 */
[----:B------:R3:W-:Y:S02]  /*1c20*/  @!P3 LDGSTS.E.BYPASS.LTC128B.128 [R5+0x4020], [R20.64] ;  /* 0x040200001405bfae */ /* 0x0007e4000b901d66 */
[----:B------:R-:W-:-:S02]  /*1c30*/  SEL R0, R0, 0x7c0, !P0 ;  /* 0x000007c000007807 */ /* 0x000fc40004000000 */
        /* <DEDUP_REMOVED lines=26> */
.L_x_1261:
        /* <DEDUP_REMOVED lines=129> */
.L_x_1254:
[----:B------:R-:W-:Y:S05]  /*25f0*/  BSYNC B0 ;  /* 0x0000000000007941 */ /* 0x000fea0003800000 */
.L_x_1253:
[----:B------:R-:W-:Y:S01]  /*2600*/  BAR.SYNC.DEFER_BLOCKING 0x0 ;  /* 0x0000000000007b1d */ /* 0x000fe20000010000 */
[----:B------:R-:W-:Y:S01]  /*2610*/  CS2R R6, SRZ ;  /* 0x0000000000067805 */ /* 0x000fe2000001ff00 */
[----:B-1-3--:R-:W-:-:S04]  /*2620*/  CS2R R4, SRZ ;  /* 0x0000000000047805 */ /* 0x00afc8000001ff00 */
        /* <DEDUP_REMOVED lines=15> */
[----:B------:R-:W-:Y:S01]  /*2720*/  IADD3 R40, R9, -R36, RZ ;  /* 0x8000002409287210 */ /* 0x000fe20007ffe0ff */
[----:B------:R-:W-:Y:S01]  /*2730*/  CS2R R6, SRZ ;  /* 0x0000000000067805 */ /* 0x000fe2000001ff00 */
[----:B------:R-:W-:Y:S01]  /*2740*/  MOV R11, RZ ;  /* 0x000000ff000b7202 */ /* 0x000fe20000000f00 */
[----:B------:R-:W-:-:S03]  /*2750*/  CS2R R4, SRZ ;  /* 0x0000000000047805 */ /* 0x000fc6000001ff00 */
.L_x_1259:
        /* <DEDUP_REMOVED lines=129> */
.L_x_1258:
[----:B------:R-:W-:Y:S05]  /*2f70*/  BSYNC B0 ;  /* 0x0000000000007941 */ /* 0x000fea0003800000 */
.L_x_1257:
[----:B------:R-:W-:-:S13]  /*2f80*/  ISETP.NE.AND P0, PT, R36, RZ, PT ;  /* 0x000000ff2400720c */ /* 0x000fda0003f05270 */
[----:B------:R-:W-:Y:S05]  /*2f90*/  @!P0 BRA `(.L_x_1256) ;  /* 0x000002f000008947 */ /* 0x000fea0003800000 */
[----:B------:R-:W-:Y:S01]  /*2fa0*/  IADD3 R0, R42, 0x3, RZ ;  /* 0x000000032a007810 */ /* 0x000fe20007ffe0ff */
[----:B------:R-:W-:Y:S02]  /*2fb0*/  IMAD.MOV.U32 R15, RZ, RZ, 0x3 ;  /* 0x00000003ff0f7424 */ /* 0x000fe400078e00ff */
[----:B------:R-:W-:Y:S01]  /*2fc0*/  IMAD.MOV.U32 R11, RZ, RZ, RZ ;  /* 0x000000ffff0b7224 */ /* 0x000fe200078e00ff */
[----:B------:R-:W-:Y:S02]  /*2fd0*/  SHF.R.S32.HI R10, RZ, 0x1f, R0 ;  /* 0x0000001fff0a7819 */ /* 0x000fe40000011400 */
.L_x_1260:
        /* <DEDUP_REMOVED lines=43> */
.L_x_1256:
[----:B------:R-:W-:Y:S05]  /*3290*/  BSYNC B1 ;  /* 0x0000000000017941 */ /* 0x000fea0003800000 */
.L_x_1255:
[----:B------:R-:W-:Y:S05]  /*32a0*/  @P4 EXIT ;  /* 0x000000000000494d */ /* 0x000fea0003800000 */
        /* <DEDUP_REMOVED lines=15> */
[----:B------:R-:W-:Y:S01]  /*33a0*/  STG.E.128 [R2.64], R4 ;  /* 0x0000000402007986 */ /* 0x000fe2000c101d26 */
[----:B------:R-:W-:Y:S05]  /*33b0*/  EXIT ;  /* 0x000000000000794d */ /* 0x000fea0003800000 */
.L_x_1252:
[----:B------:R-:W-:Y:S02]  /*33c0*/  MOV R4, 0x33e0 ;  /* 0x000033e000047802 */ /* 0x000fe40000000f00 */
[----:B------:R-:W-:Y:S05]  /*33d0*/  CALL.REL.NOINC `($__internal_113_$__cuda_sm70_shflsync_bfly_p) ;  /* 0x000003e000007944 */ /* 0x000fea0003c00000 */
[----:B-12---:R-:W-:Y:S05]  /*33e0*/  BRA `(.L_x_1261) ;  /* 0xffffe9f000007947 */ /* 0x006fea000383ffff */
        .weak           $__internal_112_$__cuda_sm20_div_u64
        .type           $__internal_112_$__cuda_sm20_div_u64,@function
        .size           $__internal_112_$__cuda_sm20_div_u64,($__internal_113_$__cuda_sm70_shflsync_bfly_p - $__internal_112_$__cuda_sm20_div_u64)
$__internal_112_$__cuda_sm20_div_u64:
        /* <DEDUP_REMOVED lines=60> */
[----:B------:R-:W-:Y:S06]  /*37b0*/  RET.REL.NODEC R6 `(_ZN7cutlass13device_kernelIN5flash19FlashAttnFwdCombineIN4cute5tupleIJNS3_1CILi8EEENS5_ILi128EEEEEELi8ELi256ELi1ELb0ELb1EffNS_4arch4Sm90EEEEEvNT_6ParamsE) ;  /* 0xffffc84006007950 */ /* 0x000fec0003c3ffff */
        .weak           $__internal_113_$__cuda_sm70_shflsync_bfly_p
        .type           $__internal_113_$__cuda_sm70_shflsync_bfly_p,@function
        .size           $__internal_113_$__cuda_sm70_shflsync_bfly_p,(.L_x_1970 - $__internal_113_$__cuda_sm70_shflsync_bfly_p)
$__internal_113_$__cuda_sm70_shflsync_bfly_p:
[----:B------:R-:W-:Y:S01]  /*37c0*/  HFMA2.MMA R11, -RZ, RZ, 0, 0 ;  /* 0x00000000ff0b7435 */ /* 0x000fe200000001ff */
[----:B------:R-:W-:Y:S01]  /*37d0*/  MOV R10, R4 ;  /* 0x00000004000a7202 */ /* 0x000fe20000000f00 */
[----:B------:R1:W2:Y:S04]  /*37e0*/  SHFL.BFLY PT, R5, R0, 0x10, 0x1f ;  /* 0x0e001f0000057f89 */ /* 0x0002a800000e0000 */
[----:B------:R-:W-:Y:S05]  /*37f0*/  RET.REL.NODEC R10 `(_ZN7cutlass13device_kernelIN5flash19FlashAttnFwdCombineIN4cute5tupleIJNS3_1CILi8EEENS5_ILi128EEEEEELi8ELi256ELi1ELb0ELb1EffNS_4arch4Sm90EEEEEvNT_6ParamsE) ;  /* 0xffffc8000a007950 */ /* 0x000fea0003c3ffff */
.L_x_1262:
        /* <DEDUP_REMOVED lines=16> */
.L_x_1970:


//--------------------- .text._ZN7cutlass13device_kernelIN5flash19FlashAttnFwdCombineIN4cute5tupleIJNS3_1CILi8EEENS5_ILi128EEEEEELi7ELi256ELi1ELb0ELb1EffNS_4arch4Sm90EEEEEvNT_6ParamsE --------------------------
	.section	.text._ZN7cutlass13device_kernelIN5flash19FlashAttnFwdCombineIN4cute5tupleIJNS3_1CILi8EEENS5_ILi128EEEEEELi7ELi256ELi1ELb0ELb1EffNS_4arch4Sm90EEEEEvNT_6ParamsE,"ax",@progbits
	.sectioninfo	@"SHI_REGISTERS=42"
	.align	128
.text._ZN7cutlass13device_kernelIN5flash19FlashAttnFwdCombineIN4cute5tupleIJNS3_1CILi8EEENS5_ILi128EEEEEELi7ELi256ELi1ELb0ELb1EffNS_4arch4Sm90EEEEEvNT_6ParamsE:
        .type           _ZN7cutlass13device_kernelIN5flash19FlashAttnFwdCombineIN4cute5tupleIJNS3_1CILi8EEENS5_ILi128EEEEEELi7ELi256ELi1ELb0ELb1EffNS_4arch4Sm90EEEEEvNT_6ParamsE,@function
        .size           _ZN7cutlass13device_kernelIN5flash19FlashAttnFwdCombineIN4cute5tupleIJNS3_1CILi8EEENS5_ILi128EEEEEELi7ELi256ELi1ELb0ELb1EffNS_4arch4Sm90EEEEEvNT_6ParamsE,(.L_x_1973 - _ZN7cutlass13device_kernelIN5flash19FlashAttnFwdCombineIN4cute5tupleIJNS3_1CILi8EEENS5_ILi128EEEEEELi7ELi256ELi1ELb0ELb1EffNS_4arch4Sm90EEEEEvNT_6ParamsE)
        .other          _ZN7cutlass13device_kernelIN5flash19FlashAttnFwdCombineIN4cute5tupleIJNS3_1CILi8EEENS5_ILi128EEEEEELi7ELi256ELi1ELb0ELb1EffNS_4arch4Sm90EEEEEvNT_6ParamsE,@"STO_CUDA_ENTRY STV_DEFAULT"
_ZN7cutlass13device_kernelIN5flash19FlashAttnFwdCombineIN4cute5tupleIJNS3_1CILi8EEENS5_ILi128EEEEEELi7ELi256ELi1ELb0ELb1EffNS_4arch4Sm90EEEEEvNT_6ParamsE:
        /* <DEDUP_REMOVED lines=51> */
.L_x_1263:
        /* <DEDUP_REMOVED lines=25> */
.L_x_1264:
        /* <DEDUP_REMOVED lines=101> */
.L_x_1266:
        /* <DEDUP_REMOVED lines=14> */
[----:B------:R-:W-:Y:S05]  /*0bf0*/  CALL.REL.NOINC `($__internal_114_$__cuda_sm20_div_u64) ;  /* 0x000021c000007944 */ /* 0x000fea0003c00000 */
[----:B------:R-:W-:Y:S05]  /*0c00*/  BRA `(.L_x_1268) ;  /* 0x0000013000007947 */ /* 0x000fea0003800000 */
.L_x_1267:
        /* <DEDUP_REMOVED lines=19> */
.L_x_1268:
[----:B------:R-:W-:Y:S02]  /*0d40*/  IADD3 R3, R8, -0x1, RZ ;  /* 0xffffffff08037810 */ /* 0x000fe40007ffe0ff */
[----:B------:R-:W-:-:S03]  /*0d50*/  MOV R6, R0 ;  /* 0x0000000000067202 */ /* 0x000fc60000000f00 */
.L_x_1265:
        /* <DEDUP_REMOVED lines=107> */
.L_x_1270:
[----:B------:R-:W-:Y:S05]  /*1410*/  BSYNC B0 ;  /* 0x0000000000007941 */ /* 0x000fea0003800000 */
.L_x_1269:
        /* <DEDUP_REMOVED lines=20> */
[C---:B------:R-:W-:Y:S01]  /*1560*/  SEL R8, R0.reuse, 0xffffffff, !P0 ;  /* 0xffffffff00087807 */ /* 0x040fe20004000000 */
[----:B------:R-:W-:Y:S01]  /*1570*/  IMAD R9, R9, c[0x0][0x190], RZ ;  /* 0x0000640009097a24 */ /* 0x000fe200078e02ff */
[----:B------:R-:W-:Y:S01]  /*1580*/  SHF.R.S32.HI R34, RZ, 0x1f, R14 ;  /* 0x0000001fff227819 */ /* 0x000fe2000001140e */
[----:B------:R-:W-:Y:S01]  /*1590*/  IMAD.WIDE.U32 R4, R0, c[0x0][0x190], R4 ;  /* 0x0000640000047a25 */ /* 0x000fe200078e0004 */
[----:B------:R-:W-:-:S02]  /*15a0*/  ISETP.LT.OR P4, PT, R8, RZ, P4 ;  /* 0x000000ff0800720c */ /* 0x000fc40002781670 */
[----:B------:R-:W-:Y:S01]  /*15b0*/  IADD3 R33, P0, R32, R18, RZ ;  /* 0x0000001220217210 */ /* 0x000fe20007f1e0ff */
[----:B------:R-:W-:Y:S01]  /*15c0*/  IMAD R9, R0, c[0x0][0x194], R9 ;  /* 0x0000650000097a24 */ /* 0x000fe200078e0209 */
[----:B------:R-:W-:Y:S01]  /*15d0*/  ISETP.LT.OR P3, PT, R17, 0x3, P4 ;  /* 0x000000031100780c */ /* 0x000fe20002761670 */
[----:B------:R-:W-:Y:S01]  /*15e0*/  IMAD.MOV.U32 R10, RZ, RZ, R4 ;  /* 0x000000ffff0a7224 */ /* 0x000fe200078e0004 */
        /* <DEDUP_REMOVED lines=40> */
[----:B------:R-:W-:Y:S01]  /*1870*/  IMAD.MOV.U32 R11, RZ, RZ, 0x3e0 ;  /* 0x000003e0ff0b7424 */ /* 0x000fe200078e00ff */
[----:B------:R-:W-:Y:S01]  /*1880*/  ISETP.NE.U32.AND P1, PT, R0, 0x1, PT ;  /* 0x000000010000780c */ /* 0x000fe20003f25070 */
[----:B------:R-:W-:-:S03]  /*1890*/  IMAD.SHL.U32 R0, R26, 0x4, RZ ;  /* 0x000000041a007824 */ /* 0x000fc600078e00ff */
[----:B------:R-:W-:Y:S02]  /*18a0*/  SEL R11, R11, 0x420, !P1 ;  /* 0x000004200b0b7807 */ /* 0x000fe40004800000 */
[C---:B------:R-:W-:Y:S02]  /*18b0*/  IADD3 R24, R0.reuse, 0x840, RZ ;  /* 0x0000084000187810 */ /* 0x040fe40007ffe0ff */
[C---:B------:R-:W-:Y:S01]  /*18c0*/  @P0 IADD3 R24, R0.reuse, 0x7c0, RZ ;  /* 0x000007c000180810 */ /* 0x040fe20007ffe0ff */
[----:B------:R-:W-:-:S04]  /*18d0*/  IMAD.IADD R25, R0, 0x1, R11 ;  /* 0x0000000100197824 */ /* 0x000fc800078e020b */
[----:B------:R-:W-:Y:S01]  /*18e0*/  IMAD.IADD R11, R11, 0x1, R24 ;  /* 0x000000010b0b7824 */ /* 0x000fe200078e0218 */
[----:B-1----:R-:W-:Y:S04]  /*18f0*/  LDS R23, [R25] ;  /* 0x0000000019177984 */ /* 0x002fe80000000800 */
[----:B------:R-:W1:Y:S04]  /*1900*/  LDS R22, [R26.X4] ;  /* 0x000000001a167984 */ /* 0x000e680000004800 */
[----:B------:R-:W3:Y:S04]  /*1910*/  LDS R10, [R24] ;  /* 0x00000000180a7984 */ /* 0x000ee80000000800 */
[----:B------:R-:W4:Y:S01]  /*1920*/  LDS R9, [R11] ;  /* 0x000000000b097984 */ /* 0x000f220000000800 */
[----:B-1----:R-:W-:-:S04]  /*1930*/  FMNMX.FTZ R0, R23, R22, !PT ;  /* 0x0000001617007209 */ /* 0x002fc80007810000 */
[----:B---3--:R-:W-:-:S04]  /*1940*/  FMNMX.FTZ R0, R0, R10, !PT ;  /* 0x0000000a00007209 */ /* 0x008fc80007810000 */
[----:B----4-:R-:W-:Y:S01]  /*1950*/  FMNMX.FTZ R0, R0, R9, !PT ;  /* 0x0000000900007209 */ /* 0x010fe20007810000 */
[----:B------:R-:W-:Y:S05]  /*1960*/  BRA.DIV ~URZ, `(.L_x_1271) ;  /* 0x000014127f007947 */ /* 0x000fea000b800000 */
[----:B--2---:R1:W2:Y:S02]  /*1970*/  SHFL.BFLY PT, R4, R0, 0x10, 0x1f ;  /* 0x0e001f0000047f89 */ /* 0x0042a400000e0000 */
.L_x_1280:
        /* <DEDUP_REMOVED lines=97> */
.L_x_1273:
[----:B------:R-:W-:Y:S05]  /*1f90*/  BSYNC B0 ;  /* 0x0000000000007941 */ /* 0x000fea0003800000 */
.L_x_1272:
[----:B------:R-:W-:Y:S01]  /*1fa0*/  BAR.SYNC.DEFER_BLOCKING 0x0 ;  /* 0x0000000000007b1d */ /* 0x000fe20000010000 */
[----:B---3--:R-:W-:Y:S01]  /*1fb0*/  CS2R R6, SRZ ;  /* 0x0000000000067805 */ /* 0x008fe2000001ff00 */
[----:B------:R-:W-:-:S04]  /*1fc0*/  CS2R R4, SRZ ;  /* 0x0000000000047805 */ /* 0x000fc8000001ff00 */
        /* <DEDUP_REMOVED lines=18> */
[----:B------:R-:W-:Y:S02]  /*20f0*/  IMAD.IADD R38, R0, 0x1, -R38 ;  /* 0x0000000100267824 */ /* 0x000fe400078e0a26 */
.L_x_1278:
        /* <DEDUP_REMOVED lines=129> */
.L_x_1277:
[----:B------:R-:W-:Y:S05]  /*2910*/  BSYNC B0 ;  /* 0x0000000000007941 */ /* 0x000fea0003800000 */
.L_x_1276:
        /* <DEDUP_REMOVED lines=8> */
.L_x_1279:
        /* <DEDUP_REMOVED lines=43> */
.L_x_1275:
[----:B------:R-:W-:Y:S05]  /*2c50*/  BSYNC B1 ;  /* 0x0000000000017941 */ /* 0x000fea0003800000 */
.L_x_1274:
[----:B------:R-:W-:Y:S05]  /*2c60*/  @P4 EXIT ;  /* 0x000000000000494d */ /* 0x000fea0003800000 */
        /* <DEDUP_REMOVED lines=15> */
[----:B------:R-:W-:Y:S01]  /*2d60*/  STG.E.128 [R2.64], R4 ;  /* 0x0000000402007986 */ /* 0x000fe2000c101d26 */
[----:B------:R-:W-:Y:S05]  /*2d70*/  EXIT ;  /* 0x000000000000794d */ /* 0x000fea0003800000 */
.L_x_1271:
[----:B--2---:R-:W-:Y:S02]  /*2d80*/  MOV R4, 0x2da0 ;  /* 0x00002da000047802 */ /* 0x004fe40000000f00 */
[----:B------:R-:W-:Y:S05]  /*2d90*/  CALL.REL.NOINC `($__internal_115_$__cuda_sm70_shflsync_bfly_p) ;  /* 0x000003f000007944 */ /* 0x000fea0003c00000 */
[----:B--2---:R-:W-:Y:S01]  /*2da0*/  MOV R4, R5 ;  /* 0x0000000500047202 */ /* 0x004fe20000000f00 */
[----:B-1----:R-:W-:Y:S05]  /*2db0*/  BRA `(.L_x_1280) ;  /* 0xffffebc000007947 */ /* 0x002fea000383ffff */
        .weak           $__internal_114_$__cuda_sm20_div_u64
        .type           $__internal_114_$__cuda_sm20_div_u64,@function
        .size           $__internal_114_$__cuda_sm20_div_u64,($__internal_115_$__cuda_sm70_shflsync_bfly_p - $__internal_114_$__cuda_sm20_div_u64)
$__internal_114_$__cuda_sm20_div_u64:
        /* <DEDUP_REMOVED lines=60> */
[----:B------:R-:W-:Y:S06]  /*3180*/  RET.REL.NODEC R6 `(_ZN7cutlass13device_kernelIN5flash19FlashAttnFwdCombineIN4cute5tupleIJNS3_1CILi8EEENS5_ILi128EEEEEELi7ELi256ELi1ELb0ELb1EffNS_4arch4Sm90EEEEEvNT_6ParamsE) ;  /* 0xffffce7006007950 */ /* 0x000fec0003c3ffff */
        .weak           $__internal_115_$__cuda_sm70_shflsync_bfly_p
        .type           $__internal_115_$__cuda_sm70_shflsync_bfly_p,@function
        .size           $__internal_115_$__cuda_sm70_shflsync_bfly_p,(.L_x_1973 - $__internal_115_$__cuda_sm70_shflsync_bfly_p)
$__internal_115_$__cuda_sm70_shflsync_bfly_p:
[----:B------:R-:W-:Y:S01]  /*3190*/  HFMA2.MMA R21, -RZ, RZ, 0, 0 ;  /* 0x00000000ff157435 */ /* 0x000fe200000001ff */
[----:B------:R-:W-:Y:S01]  /*31a0*/  MOV R20, R4 ;  /* 0x0000000400147202 */ /* 0x000fe20000000f00 */
[----:B------:R1:W2:Y:S04]  /*31b0*/  SHFL.BFLY PT, R5, R0, 0x10, 0x1f ;  /* 0x0e001f0000057f89 */ /* 0x0002a800000e0000 */
[----:B------:R-:W-:Y:S05]  /*31c0*/  RET.REL.NODEC R20 `(_ZN7cutlass13device_kernelIN5flash19FlashAttnFwdCombineIN4cute5tupleIJNS3_1CILi8EEENS5_ILi128EEEEEELi7ELi256ELi1ELb0ELb1EffNS_4arch4Sm90EEEEEvNT_6ParamsE) ;  /* 0xffffce3014007950 */ /* 0x000fea0003c3ffff */
.L_x_1281:
        /* <DEDUP_REMOVED lines=11> */
.L_x_1973:


//--------------------- .text._ZN7cutlass13device_kernelIN5flash19FlashAttnFwdCombineIN4cute5tupleIJNS3_1CILi8EEENS5_ILi128EEEEEELi6ELi256ELi1ELb0ELb1EffNS_4arch4Sm90EEEEEvNT_6ParamsE --------------------------
	.section	.text._ZN7cutlass13device_kernelIN5flash19FlashAttnFwdCombineIN4cute5tupleIJNS3_1CILi8EEENS5_ILi128EEEEEELi6ELi256ELi1ELb0ELb1EffNS_4arch4Sm90EEEEEvNT_6ParamsE,"ax",@progbits
	.sectioninfo	@"SHI_REGISTERS=42"
	.align	128
.text._ZN7cutlass13device_kernelIN5flash19FlashAttnFwdCombineIN4cute5tupleIJNS3_1CILi8EEENS5_ILi128EEEEEELi6ELi256ELi1ELb0ELb1EffNS_4arch4Sm90EEEEEvNT_6ParamsE:
        .type           _ZN7cutlass13device_kernelIN5flash19FlashAttnFwdCombineIN4cute5tupleIJNS3_1CILi8EEENS5_ILi128EEEEEELi6ELi256ELi1ELb0ELb1EffNS_4arch4Sm90EEEEEvNT_6ParamsE,@function
        .size           _ZN7cutlass13device_kernelIN5flash19FlashAttnFwdCombineIN4cute5tupleIJNS3_1CILi8EEENS5_ILi128EEEEEELi6ELi256ELi1ELb0ELb1EffNS_4arch4Sm90EEEEEvNT_6ParamsE,(.L_x_1976 - _ZN7cutlass13device_kernelIN5flash19FlashAttnFwdCombineIN4cute5tupleIJNS3_1CILi8EEENS5_ILi128EEEEEELi6ELi256ELi1ELb0ELb1EffNS_4arch4Sm90EEEEEvNT_6ParamsE)
        .other          _ZN7cutlass13device_kernelIN5flash19FlashAttnFwdCombineIN4cute5tupleIJNS3_1CILi8EEENS5_ILi128EEEEEELi6ELi256ELi1ELb0ELb1EffNS_4arch4Sm90EEEEEvNT_6ParamsE,@"STO_CUDA_ENTRY STV_DEFAULT"
_ZN7cutlass13device_kernelIN5flash19FlashAttnFwdCombineIN4cute5tupleIJNS3_1CILi8EEENS5_ILi128EEEEEELi6ELi256ELi1ELb0ELb1EffNS_4arch4Sm90EEEEEvNT_6ParamsE:
        /* <DEDUP_REMOVED lines=51> */
.L_x_1282:
        /* <DEDUP_REMOVED lines=25> */
.L_x_1283:
        /* <DEDUP_REMOVED lines=101> */
.L_x_1285:
        /* <DEDUP_REMOVED lines=14> */
[----:B------:R-:W-:Y:S05]  /*0bf0*/  CALL.REL.NOINC `($__internal_116_$__cuda_sm20_div_u64) ;  /* 0x00001da000007944 */ /* 0x000fea0003c00000 */
[----:B------:R-:W-:Y:S05]  /*0c00*/  BRA `(.L_x_1287) ;  /* 0x0000013000007947 */ /* 0x000fea0003800000 */
.L_x_1286:
        /* <DEDUP_REMOVED lines=19> */
.L_x_1287:
[----:B------:R-:W-:Y:S02]  /*0d40*/  IADD3 R3, R8, -0x1, RZ ;  /* 0xffffffff08037810 */ /* 0x000fe40007ffe0ff */
[----:B------:R-:W-:-:S03]  /*0d50*/  MOV R6, R0 ;  /* 0x0000000000067202 */ /* 0x000fc60000000f00 */
.L_x_1284:
        /* <DEDUP_REMOVED lines=28> */
[----:B------:R-:W-:Y:S02]  /*0f20*/  IADD3.X R15, R5, R9, R4, P1, !PT ;  /* 0x00000009050f7210 */ /* 0x000fe40000ffe404 */
[C---:B------:R-:W-:Y:S01]  /*0f30*/  IADD3 R9, R7.reuse, 0x20, RZ ;  /* 0x0000002007097810 */ /* 0x040fe20007ffe0ff */
[C---:B------:R-:W-:Y:S02]  /*0f40*/  @!P4 IMAD R0, R7.reuse, c[0x0][0x1bc], R0 ;  /* 0x00006f000700ca24 */ /* 0x040fe400078e0200 */
[C---:B------:R-:W-:Y:S01]  /*0f50*/  @!P4 IMAD.WIDE.U32 R4, R7.reuse, c[0x0][0x1b8], R14 ;  /* 0x00006e000704ca25 */ /* 0x040fe200078e000e */
[----:B------:R-:W-:Y:S02]  /*0f60*/  LOP3.LUT R7, R7, 0x1, RZ, 0xc0, !PT ;  /* 0x0000000107077812 */ /* 0x000fe400078ec0ff */
[----:B------:R-:W-:Y:S01]  /*0f70*/  ISETP.GE.AND P2, PT, R9, R17, PT ;  /* 0x000000110900720c */ /* 0x000fe20003f46270 */
[----:B------:R-:W-:Y:S01]  /*0f80*/  @!P4 IMAD.IADD R0, R5, 0x1, R0 ;  /* 0x000000010500c824 */ /* 0x000fe200078e0200 */
[----:B------:R-:W-:Y:S01]  /*0f90*/  ISETP.NE.U32.AND P3, PT, R7, 0x1, PT ;  /* 0x000000010700780c */ /* 0x000fe20003f65070 */
[----:B------:R-:W-:Y:S01]  /*0fa0*/  IMAD.MOV.U32 R7, RZ, RZ, 0xf8 ;  /* 0x000000f8ff077424 */ /* 0x000fe200078e00ff */
[----:B------:R-:W-:-:S02]  /*0fb0*/  @!P4 LEA R12, P1, R4, c[0x0][0x1a0], 0x2 ;  /* 0x00006800040cca11 */ /* 0x000fc400078210ff */
[----:B------:R-:W-:Y:S02]  /*0fc0*/  @P4 MOV R5, 0xff800000 ;  /* 0xff80000000054802 */ /* 0x000fe40000000f00 */
[----:B------:R-:W-:Y:S02]  /*0fd0*/  SEL R7, R7, 0x108, !P3 ;  /* 0x0000010807077807 */ /* 0x000fe40005800000 */
[----:B------:R-:W-:Y:S01]  /*0fe0*/  @!P4 LEA.HI.X R13, R4, c[0x0][0x1a4], R0, 0x2, P1 ;  /* 0x00006900040dca11 */ /* 0x000fe200008f1400 */
[----:B------:R-:W-:Y:S01]  /*0ff0*/  @!P4 IMAD.SHL.U32 R4, R10, 0x4, RZ ;  /* 0x000000040a04c824 */ /* 0x000fe200078e00ff */
[----:B------:R1:W-:Y:S01]  /*1000*/  @P4 STS [R10.X4], R5 ;  /* 0x000000050a004388 */ /* 0x0003e20000004800 */
[----:B------:R-:W-:Y:S01]  /*1010*/  @P2 IMAD.MOV.U32 R0, RZ, RZ, -0x800000 ;  /* 0xff800000ff002424 */ /* 0x000fe200078e00ff */
[----:B------:R-:W-:Y:S02]  /*1020*/  @P2 IADD3 R8, R10, R7, RZ ;  /* 0x000000070a082210 */ /* 0x000fe40007ffe0ff */
[----:B------:R-:W-:Y:S01]  /*1030*/  @!PT LDS RZ, [RZ] ;  /* 0x00000000fffff984 */ /* 0x000fe20000000800 */
[----:B------:R-:W-:Y:S01]  /*1040*/  @!PT LDS RZ, [RZ] ;  /* 0x00000000fffff984 */ /* 0x000fe20000000800 */
[----:B------:R-:W-:Y:S01]  /*1050*/  @!PT LDS RZ, [RZ] ;  /* 0x00000000fffff984 */ /* 0x000fe20000000800 */
[----:B------:R1:W-:Y:S04]  /*1060*/  @!P4 LDGSTS.E.LTC128B [R4], [R12.64] ;  /* 0x000000000c04cfae */ /* 0x0003e8000b921966 */
[----:B------:R1:W-:Y:S01]  /*1070*/  @P2 STS [R8.X4], R0 ;  /* 0x0000000008002388 */ /* 0x0003e20000004800 */
[----:B------:R-:W-:Y:S05]  /*1080*/  @P2 BRA `(.L_x_1289) ;  /* 0x000000f000002947 */ /* 0x000fea0003800000 */
[----:B-1----:R-:W-:Y:S02]  /*1090*/  SHF.R.S32.HI R0, RZ, 0x1f, R9 ;  /* 0x0000001fff007819 */ /* 0x002fe40000011409 */
[----:B------:R-:W-:-:S02]  /*10a0*/  MOV R4, R14 ;  /* 0x0000000e00047202 */ /* 0x000fc40000000f00 */
        /* <DEDUP_REMOVED lines=13> */
.L_x_1289:
[----:B------:R-:W-:Y:S05]  /*1180*/  BSYNC B0 ;  /* 0x0000000000007941 */ /* 0x000fea0003800000 */
.L_x_1288:
        /* <DEDUP_REMOVED lines=62> */
[----:B--2---:R-:W-:-:S04]  /*1570*/  SHF.R.U32.HI R21, RZ, 0x2, R2 ;  /* 0x00000002ff157819 */ /* 0x004fc80000011602 */
[----:B------:R-:W-:Y:S02]  /*1580*/  LOP3.LUT R21, R5, 0x7, R21, 0x78, !PT ;  /* 0x0000000705157812 */ /* 0x000fe400078e7815 */
[----:B---3--:R-:W-:Y:S01]  /*1590*/  LOP3.LUT R0, R2, 0x1, RZ, 0xc0, !PT ;  /* 0x0000000102007812 */ /* 0x008fe200078ec0ff */
[----:B------:R-:W-:-:S04]  /*15a0*/  DEPBAR.LE SB0, 0x3 ;  /* 0x000080c00000791a */ /* 0x000fc80000000000 */
[----:B------:R-:W-:Y:S01]  /*15b0*/  WARPSYNC 0xffffffff ;  /* 0xffffffff00007948 */ /* 0x000fe20003800000 */
[----:B------:R-:W-:Y:S01]  /*15c0*/  BAR.SYNC.DEFER_BLOCKING 0x0 ;  /* 0x0000000000007b1d */ /* 0x000fe20000010000 */
[----:B------:R-:W-:Y:S01]  /*15d0*/  ISETP.NE.U32.AND P0, PT, R0, 0x1, PT ;  /* 0x000000010000780c */ /* 0x000fe20003f05070 */
[----:B------:R-:W-:-:S05]  /*15e0*/  IMAD.SHL.U32 R0, R21, 0x4, RZ ;  /* 0x0000000415007824 */ /* 0x000fca00078e00ff */
[----:B------:R-:W-:-:S07]  /*15f0*/  IADD3 R20, R0, 0x3e0, RZ ;  /* 0x000003e000147810 */ /* 0x000fce0007ffe0ff */
[----:B------:R-:W-:-:S05]  /*1600*/  @P0 IADD3 R20, R0, 0x420, RZ ;  /* 0x0000042000140810 */ /* 0x000fca0007ffe0ff */
[----:B------:R-:W-:Y:S04]  /*1610*/  LDS R0, [R20] ;  /* 0x0000000014007984 */ /* 0x000fe80000000800 */
[----:B------:R-:W2:Y:S02]  /*1620*/  LDS R10, [R21.X4] ;  /* 0x00000000150a7984 */ /* 0x000ea40000004800 */
[----:B--2---:R-:W-:Y:S01]  /*1630*/  FMNMX.FTZ R4, R0, R10, !PT ;  /* 0x0000000a00047209 */ /* 0x004fe20007810000 */
[----:B------:R-:W-:Y:S05]  /*1640*/  BRA.DIV ~URZ, `(.L_x_1290) ;  /* 0x000013127f007947 */ /* 0x000fea000b800000 */
[----:B-1----:R1:W2:Y:S02]  /*1650*/  SHFL.BFLY PT, R5, R4, 0x10, 0x1f ;  /* 0x0e001f0004057f89 */ /* 0x0022a400000e0000 */
.L_x_1299:
        /* <DEDUP_REMOVED lines=81> */
.L_x_1292:
[----:B------:R-:W-:Y:S05]  /*1b70*/  BSYNC B0 ;  /* 0x0000000000007941 */ /* 0x000fea0003800000 */
.L_x_1291:
        /* <DEDUP_REMOVED lines=22> */
.L_x_1297:
        /* <DEDUP_REMOVED lines=129> */
.L_x_1296:
[----:B------:R-:W-:Y:S05]  /*24f0*/  BSYNC B0 ;  /* 0x0000000000007941 */ /* 0x000fea0003800000 */
.L_x_1295:
        /* <DEDUP_REMOVED lines=8> */
.L_x_1298:
        /* <DEDUP_REMOVED lines=43> */
.L_x_1294:
[----:B------:R-:W-:Y:S05]  /*2830*/  BSYNC B1 ;  /* 0x0000000000017941 */ /* 0x000fea0003800000 */
.L_x_1293:
        /* <DEDUP_REMOVED lines=18> */
.L_x_1290:
[----:B-1----:R-:W-:Y:S02]  /*2960*/  MOV R5, 0x2980 ;  /* 0x0000298000057802 */ /* 0x002fe40000000f00 */
[----:B------:R-:W-:Y:S05]  /*2970*/  CALL.REL.NOINC `($__internal_117_$__cuda_sm70_shflsync_bfly_p) ;  /* 0x000003f000007944 */ /* 0x000fea0003c00000 */
[----:B--2---:R-:W-:Y:S01]  /*2980*/  MOV R5, R7 ;  /* 0x0000000700057202 */ /* 0x004fe20000000f00 */
[----:B-1----:R-:W-:Y:S05]  /*2990*/  BRA `(.L_x_1299) ;  /* 0xffffecc000007947 */ /* 0x002fea000383ffff */
        .weak           $__internal_116_$__cuda_sm20_div_u64
        .type           $__internal_116_$__cuda_sm20_div_u64,@function
        .size           $__internal_116_$__cuda_sm20_div_u64,($__internal_117_$__cuda_sm70_shflsync_bfly_p - $__internal_116_$__cuda_sm20_div_u64)
$__internal_116_$__cuda_sm20_div_u64:
        /* <DEDUP_REMOVED lines=60> */
[----:B------:R-:W-:Y:S06]  /*2d60*/  RET.REL.NODEC R6 `(_ZN7cutlass13device_kernelIN5flash19FlashAttnFwdCombineIN4cute5tupleIJNS3_1CILi8EEENS5_ILi128EEEEEELi6ELi256ELi1ELb0ELb1EffNS_4arch4Sm90EEEEEvNT_6ParamsE) ;  /* 0xffffd29006007950 */ /* 0x000fec0003c3ffff */
        .weak           $__internal_117_$__cuda_sm70_shflsync_bfly_p
        .type           $__internal_117_$__cuda_sm70_shflsync_bfly_p,@function
        .size           $__internal_117_$__cuda_sm70_shflsync_bfly_p,(.L_x_1976 - $__internal_117_$__cuda_sm70_shflsync_bfly_p)
$__internal_117_$__cuda_sm70_shflsync_bfly_p:
[----:B------:R-:W-:Y:S01]  /*2d70*/  HFMA2.MMA R23, -RZ, RZ, 0, 0 ;  /* 0x00000000ff177435 */ /* 0x000fe200000001ff */
[----:B------:R-:W-:Y:S01]  /*2d80*/  MOV R22, R5 ;  /* 0x0000000500167202 */ /* 0x000fe20000000f00 */
[----:B------:R1:W2:Y:S04]  /*2d90*/  SHFL.BFLY PT, R7, R4, 0x10, 0x1f ;  /* 0x0e001f0004077f89 */ /* 0x0002a800000e0000 */
[----:B------:R-:W-:Y:S05]  /*2da0*/  RET.REL.NODEC R22 `(_ZN7cutlass13device_kernelIN5flash19FlashAttnFwdCombineIN4cute5tupleIJNS3_1CILi8EEENS5_ILi128EEEEEELi6ELi256ELi1ELb0ELb1EffNS_4arch4Sm90EEEEEvNT_6ParamsE) ;  /* 0xffffd25016007950 */ /* 0x000fea0003c3ffff */
.L_x_1300:
        /* <DEDUP_REMOVED lines=13> */
.L_x_1976:


//--------------------- .text._ZN7cutlass13device_kernelIN5flash19FlashAttnFwdCombineIN4cute5tupleIJNS3_1CILi8EEENS5_ILi128EEEEEELi5ELi256ELi1ELb0ELb1EffNS_4arch4Sm90EEEEEvNT_6ParamsE --------------------------
	.section	.text._ZN7cutlass13device_kernelIN5flash19FlashAttnFwdCombineIN4cute5tupleIJNS3_1CILi8EEENS5_ILi128EEEEEELi5ELi256ELi1ELb0ELb1EffNS_4arch4Sm90EEEEEvNT_6ParamsE,"ax",@progbits
	.sectioninfo	@"SHI_REGISTERS=42"
	.align	128
.text._ZN7cutlass13device_kernelIN5flash19FlashAttnFwdCombineIN4cute5tupleIJNS3_1CILi8EEENS5_ILi128EEEEEELi5ELi256ELi1ELb0ELb1EffNS_4arch4Sm90EEEEEvNT_6ParamsE:
        .type           _ZN7cutlass13device_kernelIN5flash19FlashAttnFwdCombineIN4cute5tupleIJNS3_1CILi8EEENS5_ILi128EEEEEELi5ELi256ELi1ELb0ELb1EffNS_4arch4Sm90EEEEEvNT_6ParamsE,@function
        .size           _ZN7cutlass13device_kernelIN5flash19FlashAttnFwdCombineIN4cute5tupleIJNS3_1CILi8EEENS5_ILi128EEEEEELi5ELi256ELi1ELb0ELb1EffNS_4arch4Sm90EEEEEvNT_6ParamsE,(.L_x_1979 - _ZN7cutlass13device_kernelIN5flash19FlashAttnFwdCombineIN4cute5tupleIJNS3_1CILi8EEENS5_ILi128EEEEEELi5ELi256ELi1ELb0ELb1EffNS_4arch4Sm90EEEEEvNT_6ParamsE)
        .other          _ZN7cutlass13device_kernelIN5flash19FlashAttnFwdCombineIN4cute5tupleIJNS3_1CILi8EEENS5_ILi128EEEEEELi5ELi256ELi1ELb0ELb1EffNS_4arch4Sm90EEEEEvNT_6ParamsE,@"STO_CUDA_ENTRY STV_DEFAULT"
_ZN7cutlass13device_kernelIN5flash19FlashAttnFwdCombineIN4cute5tupleIJNS3_1CILi8EEENS5_ILi128EEEEEELi5ELi256ELi1ELb0ELb1EffNS_4arch4Sm90EEEEEvNT_6ParamsE:
        /* <DEDUP_REMOVED lines=51> */
.L_x_1301:
        /* <DEDUP_REMOVED lines=25> */
.L_x_1302:
        /* <DEDUP_REMOVED lines=101> */
.L_x_1304:
        /* <DEDUP_REMOVED lines=14> */
[----:B------:R-:W-:Y:S05]  /*0bf0*/  CALL.REL.NOINC `($__internal_118_$__cuda_sm20_div_u64) ;  /* 0x00001b3000007944 */ /* 0x000fea0003c00000 */
[----:B------:R-:W-:Y:S05]  /*0c00*/  BRA `(.L_x_1306) ;  /* 0x0000013000007947 */ /* 0x000fea0003800000 */
.L_x_1305:
        /* <DEDUP_REMOVED lines=19> */
.L_x_1306:
[----:B------:R-:W-:Y:S02]  /*0d40*/  IADD3 R3, R8, -0x1, RZ ;  /* 0xffffffff08037810 */ /* 0x000fe40007ffe0ff */
[----:B------:R-:W-:-:S03]  /*0d50*/  MOV R6, R0 ;  /* 0x0000000000067202 */ /* 0x000fc60000000f00 */
.L_x_1303:
        /* <DEDUP_REMOVED lines=43> */
.L_x_1308:
[----:B------:R-:W-:Y:S05]  /*1010*/  BSYNC B0 ;  /* 0x0000000000007941 */ /* 0x000fea0003800000 */
.L_x_1307:
[----:B------:R-:W-:Y:S01]  /*1020*/  LEA.HI R8, R9, R2, RZ, 0x5 ;  /* 0x0000000209087211 */ /* 0x000fe200078f28ff */
[----:B------:R-:W-:Y:S01]  /*1030*/  IMAD.SHL.U32 R4, R23, 0x80, RZ ;  /* 0x0000008017047824 */ /* 0x000fe200078e00ff */
[----:B------:R-:W0:Y:S02]  /*1040*/  LDGDEPBAR ;  /* 0x00000000000079af */ /* 0x000e240000000000 */
[----:B------:R-:W-:Y:S02]  /*1050*/  SHF.R.S32.HI R12, RZ, 0x5, R8 ;  /* 0x00000005ff0c7819 */ /* 0x000fe40000011408 */
[----:B------:R-:W-:Y:S02]  /*1060*/  LOP3.LUT R8, R8, 0xffffffe0, RZ, 0xc0, !PT ;  /* 0xffffffe008087812 */ /* 0x000fe400078ec0ff */
[----:B-1----:R-:W-:Y:S02]  /*1070*/  IADD3 R7, R12, UR36, RZ ;  /* 0x000000240c077c10 */ /* 0x002fe4000fffe0ff */
        /* <DEDUP_REMOVED lines=23> */
[----:B------:R-:W-:Y:S02]  /*11f0*/  IMAD.IADD R11, R5, 0x1, R9 ;  /* 0x00000001050b7824 */ /* 0x000fe400078e0209 */
[----:B------:R-:W-:Y:S02]  /*1200*/  IMAD.SHL.U32 R17, R2, 0x8, RZ ;  /* 0x0000000802117824 */ /* 0x000fe400078e00ff */
[----:B------:R-:W-:Y:S02]  /*1210*/  IMAD R4, R32, c[0x0][0x180], RZ ;  /* 0x0000600020047a24 */ /* 0x000fe400078e02ff */
[----:B------:R-:W-:Y:S01]  /*1220*/  IMAD.WIDE.U32 R10, R33, c[0x0][0x180], R10 ;  /* 0x00006000210a7a25 */ /* 0x000fe200078e000a */
[----:B------:R-:W-:-:S03]  /*1230*/  LOP3.LUT R17, R17, 0xf8, RZ, 0xc0, !PT ;  /* 0x000000f811117812 */ /* 0x000fc600078ec0ff */
[----:B------:R-:W-:Y:S01]  /*1240*/  IMAD R4, R33, c[0x0][0x184], R4 ;  /* 0x0000610021047a24 */ /* 0x000fe200078e0204 */
[----:B------:R-:W-:Y:S01]  /*1250*/  IADD3 R36, P0, R14, R10, RZ ;  /* 0x0000000a0e247210 */ /* 0x000fe20007f1e0ff */
[----:B------:R-:W-:Y:S01]  /*1260*/  @!P3 IMAD.MOV.U32 R0, RZ, RZ, c[0x0][0x188] ;  /* 0x00006200ff00b624 */ /* 0x000fe200078e00ff */
[----:B------:R-:W-:Y:S01]  /*1270*/  LOP3.LUT R17, R17, 0x7, R12, 0xf8, !PT ;  /* 0x0000000711117812 */ /* 0x000fe200078ef80c */
        /* <DEDUP_REMOVED lines=32> */
.L_x_1318:
        /* <DEDUP_REMOVED lines=73> */
.L_x_1311:
[----:B------:R-:W-:Y:S05]  /*1910*/  BSYNC B0 ;  /* 0x0000000000007941 */ /* 0x000fea0003800000 */
.L_x_1310:
[----:B------:R-:W-:Y:S01]  /*1920*/  BAR.SYNC.DEFER_BLOCKING 0x0 ;  /* 0x0000000000007b1d */ /* 0x000fe20000010000 */
[----:B--2---:R-:W-:Y:S01]  /*1930*/  CS2R R6, SRZ ;  /* 0x0000000000067805 */ /* 0x004fe2000001ff00 */
        /* <DEDUP_REMOVED lines=17> */
[----:B------:R-:W-:Y:S01]  /*1a50*/  CS2R R4, SRZ ;  /* 0x0000000000047805 */ /* 0x000fe2000001ff00 */
[----:B------:R-:W-:-:S05]  /*1a60*/  LOP3.LUT R38, R0, 0x3, RZ, 0xc0, !PT ;  /* 0x0000000300267812 */ /* 0x000fca00078ec0ff */
[----:B------:R-:W-:Y:S02]  /*1a70*/  IMAD.IADD R38, R0, 0x1, -R38 ;  /* 0x0000000100267824 */ /* 0x000fe400078e0a26 */
.L_x_1316:
        /* <DEDUP_REMOVED lines=129> */
.L_x_1315:
[----:B------:R-:W-:Y:S05]  /*2290*/  BSYNC B0 ;  /* 0x0000000000007941 */ /* 0x000fea0003800000 */
.L_x_1314:
[----:B------:R-:W-:-:S04]  /*22a0*/  IADD3 R20, R35, 0x1, RZ ;  /* 0x0000000123147810 */ /* 0x000fc80007ffe0ff */
[----:B------:R-:W-:-:S04]  /*22b0*/  LOP3.LUT R20, R20, 0x3, RZ, 0xc0, !PT ;  /* 0x0000000314147812 */ /* 0x000fc800078ec0ff */
[----:B------:R-:W-:-:S13]  /*22c0*/  ISETP.NE.AND P0, PT, R20, RZ, PT ;  /* 0x000000ff1400720c */ /* 0x000fda0003f05270 */
[----:B------:R-:W-:Y:S05]  /*22d0*/  @!P0 BRA `(.L_x_1313) ;  /* 0x000002f000008947 */ /* 0x000fea0003800000 */
[----:B------:R-:W-:Y:S01]  /*22e0*/  IADD3 R0, R39, 0x3, RZ ;  /* 0x0000000327007810 */ /* 0x000fe20007ffe0ff */
[----:B-1----:R-:W-:Y:S02]  /*22f0*/  IMAD.MOV.U32 R11, RZ, RZ, 0x3 ;  /* 0x00000003ff0b7424 */ /* 0x002fe400078e00ff */
[----:B------:R-:W-:Y:S01]  /*2300*/  IMAD.MOV.U32 R9, RZ, RZ, RZ ;  /* 0x000000ffff097224 */ /* 0x000fe200078e00ff */
[----:B------:R-:W-:Y:S02]  /*2310*/  SHF.R.S32.HI R10, RZ, 0x1f, R0 ;  /* 0x0000001fff0a7819 */ /* 0x000fe40000011400 */
.L_x_1317:
        /* <DEDUP_REMOVED lines=43> */
.L_x_1313:
[----:B------:R-:W-:Y:S05]  /*25d0*/  BSYNC B1 ;  /* 0x0000000000017941 */ /* 0x000fea0003800000 */
.L_x_1312:
        /* <DEDUP_REMOVED lines=18> */
.L_x_1309:
[----:B-1----:R-:W-:Y:S02]  /*2700*/  MOV R4, 0x2720 ;  /* 0x0000272000047802 */ /* 0x002fe40000000f00 */
[----:B--2---:R-:W-:Y:S05]  /*2710*/  CALL.REL.NOINC `($__internal_119_$__cuda_sm70_shflsync_bfly_p) ;  /* 0x000003e000007944 */ /* 0x004fea0003c00000 */
[----:B-12---:R-:W-:Y:S05]  /*2720*/  BRA `(.L_x_1318) ;  /* 0xffffed5000007947 */ /* 0x006fea000383ffff */
        .weak           $__internal_118_$__cuda_sm20_div_u64
        .type           $__internal_118_$__cuda_sm20_div_u64,@function
        .size           $__internal_118_$__cuda_sm20_div_u64,($__internal_119_$__cuda_sm70_shflsync_bfly_p - $__internal_118_$__cuda_sm20_div_u64)
$__internal_118_$__cuda_sm20_div_u64:
        /* <DEDUP_REMOVED lines=60> */
[----:B------:R-:W-:Y:S06]  /*2af0*/  RET.REL.NODEC R6 `(_ZN7cutlass13device_kernelIN5flash19FlashAttnFwdCombineIN4cute5tupleIJNS3_1CILi8EEENS5_ILi128EEEEEELi5ELi256ELi1ELb0ELb1EffNS_4arch4Sm90EEEEEvNT_6ParamsE) ;  /* 0xffffd50006007950 */ /* 0x000fec0003c3ffff */
        .weak           $__internal_119_$__cuda_sm70_shflsync_bfly_p
        .type           $__internal_119_$__cuda_sm70_shflsync_bfly_p,@function
        .size           $__internal_119_$__cuda_sm70_shflsync_bfly_p,(.L_x_1979 - $__internal_119_$__cuda_sm70_shflsync_bfly_p)
$__internal_119_$__cuda_sm70_shflsync_bfly_p:
[----:B------:R-:W-:Y:S01]  /*2b00*/  HFMA2.MMA R11, -RZ, RZ, 0, 0 ;  /* 0x00000000ff0b7435 */ /* 0x000fe200000001ff */
[----:B------:R-:W-:Y:S01]  /*2b10*/  MOV R10, R4 ;  /* 0x00000004000a7202 */ /* 0x000fe20000000f00 */
[----:B------:R1:W2:Y:S04]  /*2b20*/  SHFL.BFLY PT, R5, R0, 0x10, 0x1f ;  /* 0x0e001f0000057f89 */ /* 0x0002a800000e0000 */
[----:B------:R-:W-:Y:S05]  /*2b30*/  RET.REL.NODEC R10 `(_ZN7cutlass13device_kernelIN5flash19FlashAttnFwdCombineIN4cute5tupleIJNS3_1CILi8EEENS5_ILi128EEEEEELi5ELi256ELi1ELb0ELb1EffNS_4arch4Sm90EEEEEvNT_6ParamsE) ;  /* 0xffffd4c00a007950 */ /* 0x000fea0003c3ffff */
.L_x_1319:
        /* <DEDUP_REMOVED lines=12> */
.L_x_1979:


//--------------------- .text._ZN7cutlass13device_kernelIN5flash19FlashAttnFwdCombineIN4cute5tupleIJNS3_1CILi8EEENS5_ILi128EEEEEELi8ELi256ELi1ELb0ELb0EffNS_4arch4Sm80EEEEEvNT_6ParamsE --------------------------
	.section	.text._ZN7cutlass13device_kernelIN5flash19FlashAttnFwdCombineIN4cute5tupleIJNS3_1CILi8EEENS5_ILi128EEEEEELi8ELi256ELi1ELb0ELb0EffNS_4arch4Sm80EEEEEvNT_6ParamsE,"ax",@progbits
	.sectioninfo	@"SHI_REGISTERS=48"
	.align	128
.text._ZN7cutlass13device_kernelIN5flash19FlashAttnFwdCombineIN4cute5tupleIJNS3_1CILi8EEENS5_ILi128EEEEEELi8ELi256ELi1ELb0ELb0EffNS_4arch4Sm80EEEEEvNT_6ParamsE:
        .type           _ZN7cutlass13device_kernelIN5flash19FlashAttnFwdCombineIN4cute5tupleIJNS3_1CILi8EEENS5_ILi128EEEEEELi8ELi256ELi1ELb0ELb0EffNS_4arch4Sm80EEEEEvNT_6ParamsE,@function
        .size           _ZN7cutlass13device_kernelIN5flash19FlashAttnFwdCombineIN4cute5tupleIJNS3_1CILi8EEENS5_ILi128EEEEEELi8ELi256ELi1ELb0ELb0EffNS_4arch4Sm80EEEEEvNT_6ParamsE,(.L_x_1982 - _ZN7cutlass13device_kernelIN5flash19FlashAttnFwdCombineIN4cute5tupleIJNS3_1CILi8EEENS5_ILi128EEEEEELi8ELi256ELi1ELb0ELb0EffNS_4arch4Sm80EEEEEvNT_6ParamsE)
        .other          _ZN7cutlass13device_kernelIN5flash19FlashAttnFwdCombineIN4cute5tupleIJNS3_1CILi8EEENS5_ILi128EEEEEELi8ELi256ELi1ELb0ELb0EffNS_4arch4Sm80EEEEEvNT_6ParamsE,@"STO_CUDA_ENTRY STV_DEFAULT"
_ZN7cutlass13device_kernelIN5flash19FlashAttnFwdCombineIN4cute5tupleIJNS3_1CILi8EEENS5_ILi128EEEEEELi8ELi256ELi1ELb0ELb0EffNS_4arch4Sm80EEEEEvNT_6ParamsE:
        /* <DEDUP_REMOVED lines=58> */
.L_x_1320:
        /* <DEDUP_REMOVED lines=183> */
.L_x_1322:
[----:B------:R-:W-:Y:S05]  /*0f10*/  BSYNC B0 ;  /* 0x0000000000007941 */ /* 0x000fea0003800000 */
.L_x_1321:
        /* <DEDUP_REMOVED lines=98> */
.L_x_1332:
        /* <DEDUP_REMOVED lines=137> */
.L_x_1325:
[----:B------:R-:W-:Y:S05]  /*1dd0*/  BSYNC B0 ;  /* 0x0000000000007941 */ /* 0x000fea0003800000 */
.L_x_1324:
        /* <DEDUP_REMOVED lines=22> */
.L_x_1330:
        /* <DEDUP_REMOVED lines=129> */
.L_x_1329:
[----:B------:R-:W-:Y:S05]  /*2750*/  BSYNC B0 ;  /* 0x0000000000007941 */ /* 0x000fea0003800000 */
.L_x_1328:
        /* <DEDUP_REMOVED lines=8> */
.L_x_1331:
        /* <DEDUP_REMOVED lines=43> */
.L_x_1327:
[----:B------:R-:W-:Y:S05]  /*2a90*/  BSYNC B1 ;  /* 0x0000000000017941 */ /* 0x000fea0003800000 */
.L_x_1326:
        /* <DEDUP_REMOVED lines=22> */
.L_x_1323:
[----:B------:R-:W-:Y:S02]  /*2c00*/  MOV R4, 0x2c20 ;  /* 0x00002c2000047802 */ /* 0x000fe40000000f00 */
[----:B------:R-:W-:Y:S05]  /*2c10*/  CALL.REL.NOINC `($__internal_120_$__cuda_sm70_shflsync_bfly_p) ;  /* 0x0000001000007944 */ /* 0x000fea0003c00000 */
[----:B-12---:R-:W-:Y:S05]  /*2c20*/  BRA `(.L_x_1332) ;  /* 0xffffe91000007947 */ /* 0x006fea000383ffff */
        .weak           $__internal_120_$__cuda_sm70_shflsync_bfly_p
        .type           $__internal_120_$__cuda_sm70_shflsync_bfly_p,@function
        .size           $__internal_120_$__cuda_sm70_shflsync_bfly_p,(.L_x_1982 - $__internal_120_$__cuda_sm70_shflsync_bfly_p)
$__internal_120_$__cuda_sm70_shflsync_bfly_p:
[----:B------:R-:W-:Y:S01]  /*2c30*/  HFMA2.MMA R7, -RZ, RZ, 0, 0 ;  /* 0x00000000ff077435 */ /* 0x000fe200000001ff */
[----:B------:R-:W-:Y:S01]  /*2c40*/  MOV R6, R4 ;  /* 0x0000000400067202 */ /* 0x000fe20000000f00 */
[----:B------:R1:W2:Y:S04]  /*2c50*/  SHFL.BFLY PT, R5, R0, 0x10, 0x1f ;  /* 0x0e001f0000057f89 */ /* 0x0002a800000e0000 */
[----:B------:R-:W-:Y:S05]  /*2c60*/  RET.REL.NODEC R6 `(_ZN7cutlass13device_kernelIN5flash19FlashAttnFwdCombineIN4cute5tupleIJNS3_1CILi8EEENS5_ILi128EEEEEELi8ELi256ELi1ELb0ELb0EffNS_4arch4Sm80EEEEEvNT_6ParamsE) ;  /* 0xffffd39006007950 */ /* 0x000fea0003c3ffff */
.L_x_1333:
        /* <DEDUP_REMOVED lines=9> */
.L_x_1982:


//--------------------- .text._ZN7cutlass13device_kernelIN5flash19FlashAttnFwdCombineIN4cute5tupleIJNS3_1CILi8EEENS5_ILi128EEEEEELi7ELi256ELi1ELb0ELb0EffNS_4arch4Sm80EEEEEvNT_6ParamsE --------------------------
	.section	.text._ZN7cutlass13device_kernelIN5flash19FlashAttnFwdCombineIN4cute5tupleIJNS3_1CILi8EEENS5_ILi128EEEEEELi7ELi256ELi1ELb0ELb0EffNS_4arch4Sm80EEEEEvNT_6ParamsE,"ax",@progbits
	.sectioninfo	@"SHI_REGISTERS=48"
	.align	128
.text._ZN7cutlass13device_kernelIN5flash19FlashAttnFwdCombineIN4cute5tupleIJNS3_1CILi8EEENS5_ILi128EEEEEELi7ELi256ELi1ELb0ELb0EffNS_4arch4Sm80EEEEEvNT_6ParamsE:
        .type           _ZN7cutlass13device_kernelIN5flash19FlashAttnFwdCombineIN4cute5tupleIJNS3_1CILi8EEENS5_ILi128EEEEEELi7ELi256ELi1ELb0ELb0EffNS_4arch4Sm80EEEEEvNT_6ParamsE,@function
        .size           _ZN7cutlass13device_kernelIN5flash19FlashAttnFwdCombineIN4cute5tupleIJNS3_1CILi8EEENS5_ILi128EEEEEELi7ELi256ELi1ELb0ELb0EffNS_4arch4Sm80EEEEEvNT_6ParamsE,(.L_x_1984 - _ZN7cutlass13device_kernelIN5flash19FlashAttnFwdCombineIN4cute5tupleIJNS3_1CILi8EEENS5_ILi128EEEEEELi7ELi256ELi1ELb0ELb0EffNS_4arch4Sm80EEEEEvNT_6ParamsE)
        .other          _ZN7cutlass13device_kernelIN5flash19FlashAttnFwdCombineIN4cute5tupleIJNS3_1CILi8EEENS5_ILi128EEEEEELi7ELi256ELi1ELb0ELb0EffNS_4arch4Sm80EEEEEvNT_6ParamsE,@"STO_CUDA_ENTRY STV_DEFAULT"
_ZN7cutlass13device_kernelIN5flash19FlashAttnFwdCombineIN4cute5tupleIJNS3_1CILi8EEENS5_ILi128EEEEEELi7ELi256ELi1ELb0ELb0EffNS_4arch4Sm80EEEEEvNT_6ParamsE:
        /* <DEDUP_REMOVED lines=58> */
.L_x_1334:
        /* <DEDUP_REMOVED lines=113> */
.L_x_1336:
[----:B------:R-:W-:Y:S05]  /*0ab0*/  BSYNC B0 ;  /* 0x0000000000007941 */ /* 0x000fea0003800000 */
.L_x_1335:
        /* <DEDUP_REMOVED lines=90> */
.L_x_1346:
        /* <DEDUP_REMOVED lines=105> */
.L_x_1339:
[----:B------:R-:W-:Y:S05]  /*16f0*/  BSYNC B0 ;  /* 0x0000000000007941 */ /* 0x000fea0003800000 */
.L_x_1338:
        /* <DEDUP_REMOVED lines=22> */
.L_x_1344:
        /* <DEDUP_REMOVED lines=129> */
.L_x_1343:
[----:B------:R-:W-:Y:S05]  /*2070*/  BSYNC B0 ;  /* 0x0000000000007941 */ /* 0x000fea0003800000 */
.L_x_1342:
        /* <DEDUP_REMOVED lines=8> */
.L_x_1345:
        /* <DEDUP_REMOVED lines=43> */
.L_x_1341:
[----:B------:R-:W-:Y:S05]  /*23b0*/  BSYNC B1 ;  /* 0x0000000000017941 */ /* 0x000fea0003800000 */
.L_x_1340:
        /* <DEDUP_REMOVED lines=22> */
.L_x_1337:
[----:B------:R-:W-:Y:S02]  /*2520*/  MOV R4, 0x2540 ;  /* 0x0000254000047802 */ /* 0x000fe40000000f00 */
[----:B------:R-:W-:Y:S05]  /*2530*/  CALL.REL.NOINC `($__internal_121_$__cuda_sm70_shflsync_bfly_p) ;  /* 0x0000001000007944 */ /* 0x000fea0003c00000 */
[----:B-12---:R-:W-:Y:S05]  /*2540*/  BRA `(.L_x_1346) ;  /* 0xffffeb1000007947 */ /* 0x006fea000383ffff */
        .weak           $__internal_121_$__cuda_sm70_shflsync_bfly_p
        .type           $__internal_121_$__cuda_sm70_shflsync_bfly_p,@function
        .size           $__internal_121_$__cuda_sm70_shflsync_bfly_p,(.L_x_1984 - $__internal_121_$__cuda_sm70_shflsync_bfly_p)
$__internal_121_$__cuda_sm70_shflsync_bfly_p:
[----:B------:R-:W-:Y:S01]  /*2550*/  HFMA2.MMA R23, -RZ, RZ, 0, 0 ;  /* 0x00000000ff177435 */ /* 0x000fe200000001ff */
[----:B------:R-:W-:Y:S01]  /*2560*/  MOV R22, R4 ;  /* 0x0000000400167202 */ /* 0x000fe20000000f00 */
[----:B------:R1:W2:Y:S04]  /*2570*/  SHFL.BFLY PT, R5, R0, 0x10, 0x1f ;  /* 0x0e001f0000057f89 */ /* 0x0002a800000e0000 */
[----:B------:R-:W-:Y:S05]  /*2580*/  RET.REL.NODEC R22 `(_ZN7cutlass13device_kernelIN5flash19FlashAttnFwdCombineIN4cute5tupleIJNS3_1CILi8EEENS5_ILi128EEEEEELi7ELi256ELi1ELb0ELb0EffNS_4arch4Sm80EEEEEvNT_6ParamsE) ;  /* 0xffffda7016007950 */ /* 0x000fea0003c3ffff */
.L_x_1347:
        /* <DEDUP_REMOVED lines=15> */
.L_x_1984:


//--------------------- .text._ZN7cutlass13device_kernelIN5flash19FlashAttnFwdCombineIN4cute5tupleIJNS3_1CILi8EEENS5_ILi128EEEEEELi6ELi256ELi1ELb0ELb0EffNS_4arch4Sm80EEEEEvNT_6ParamsE --------------------------
	.section	.text._ZN7cutlass13device_kernelIN5flash19FlashAttnFwdCombineIN4cute5tupleIJNS3_1CILi8EEENS5_ILi128EEEEEELi6ELi256ELi1ELb0ELb0EffNS_4arch4Sm80EEEEEvNT_6ParamsE,"ax",@progbits
	.sectioninfo	@"SHI_REGISTERS=48"
	.align	128
.text._ZN7cutlass13device_kernelIN5flash19FlashAttnFwdCombineIN4cute5tupleIJNS3_1CILi8EEENS5_ILi128EEEEEELi6ELi256ELi1ELb0ELb0EffNS_4arch4Sm80EEEEEvNT_6ParamsE:
        .type           _ZN7cutlass13device_kernelIN5flash19FlashAttnFwdCombineIN4cute5tupleIJNS3_1CILi8EEENS5_ILi128EEEEEELi6ELi256ELi1ELb0ELb0EffNS_4arch4Sm80EEEEEvNT_6ParamsE,@function
        .size           _ZN7cutlass13device_kernelIN5flash19FlashAttnFwdCombineIN4cute5tupleIJNS3_1CILi8EEENS5_ILi128EEEEEELi6ELi256ELi1ELb0ELb0EffNS_4arch4Sm80EEEEEvNT_6ParamsE,(.L_x_1986 - _ZN7cutlass13device_kernelIN5flash19FlashAttnFwdCombineIN4cute5tupleIJNS3_1CILi8EEENS5_ILi128EEEEEELi6ELi256ELi1ELb0ELb0EffNS_4arch4Sm80EEEEEvNT_6ParamsE)
        .other          _ZN7cutlass13device_kernelIN5flash19FlashAttnFwdCombineIN4cute5tupleIJNS3_1CILi8EEENS5_ILi128EEEEEELi6ELi256ELi1ELb0ELb0EffNS_4arch4Sm80EEEEEvNT_6ParamsE,@"STO_CUDA_ENTRY STV_DEFAULT"
_ZN7cutlass13device_kernelIN5flash19FlashAttnFwdCombineIN4cute5tupleIJNS3_1CILi8EEENS5_ILi128EEEEEELi6ELi256ELi1ELb0ELb0EffNS_4arch4Sm80EEEEEvNT_6ParamsE:
        /* <DEDUP_REMOVED lines=58> */
.L_x_1348:
        /* <DEDUP_REMOVED lines=72> */
.L_x_1350:
[----:B------:R-:W-:Y:S05]  /*0820*/  BSYNC B0 ;  /* 0x0000000000007941 */ /* 0x000fea0003800000 */
.L_x_1349:
        /* <DEDUP_REMOVED lines=81> */
.L_x_1360:
        /* <DEDUP_REMOVED lines=89> */
.L_x_1353:
[----:B------:R-:W-:Y:S05]  /*12d0*/  BSYNC B0 ;  /* 0x0000000000007941 */ /* 0x000fea0003800000 */
.L_x_1352:
        /* <DEDUP_REMOVED lines=22> */
.L_x_1358:
        /* <DEDUP_REMOVED lines=129> */
.L_x_1357:
[----:B------:R-:W-:Y:S05]  /*1c50*/  BSYNC B0 ;  /* 0x0000000000007941 */ /* 0x000fea0003800000 */
.L_x_1356:
        /* <DEDUP_REMOVED lines=8> */
.L_x_1359:
        /* <DEDUP_REMOVED lines=43> */
.L_x_1355:
[----:B------:R-:W-:Y:S05]  /*1f90*/  BSYNC B1 ;  /* 0x0000000000017941 */ /* 0x000fea0003800000 */
.L_x_1354:
        /* <DEDUP_REMOVED lines=22> */
.L_x_1351:
[----:B-1----:R-:W-:Y:S02]  /*2100*/  MOV R6, 0x2120 ;  /* 0x0000212000067802 */ /* 0x002fe40000000f00 */
[----:B------:R-:W-:Y:S05]  /*2110*/  CALL.REL.NOINC `($__internal_122_$__cuda_sm70_shflsync_bfly_p) ;  /* 0x0000001000007944 */ /* 0x000fea0003c00000 */
[----:B-12---:R-:W-:Y:S05]  /*2120*/  BRA `(.L_x_1360) ;  /* 0xffffec1000007947 */ /* 0x006fea000383ffff */
        .weak           $__internal_122_$__cuda_sm70_shflsync_bfly_p
        .type           $__internal_122_$__cuda_sm70_shflsync_bfly_p,@function
        .size           $__internal_122_$__cuda_sm70_shflsync_bfly_p,(.L_x_1986 - $__internal_122_$__cuda_sm70_shflsync_bfly_p)
$__internal_122_$__cuda_sm70_shflsync_bfly_p:
[----:B------:R-:W-:Y:S01]  /*2130*/  HFMA2.MMA R11, -RZ, RZ, 0, 0 ;  /* 0x00000000ff0b7435 */ /* 0x000fe200000001ff */
[----:B------:R-:W-:Y:S01]  /*2140*/  MOV R10, R6 ;  /* 0x00000006000a7202 */ /* 0x000fe20000000f00 */
[----:B------:R1:W2:Y:S04]  /*2150*/  SHFL.BFLY PT, R5, R4, 0x10, 0x1f ;  /* 0x0e001f0004057f89 */ /* 0x0002a800000e0000 */
[----:B------:R-:W-:Y:S05]  /*2160*/  RET.REL.NODEC R10 `(_ZN7cutlass13device_kernelIN5flash19FlashAttnFwdCombineIN4cute5tupleIJNS3_1CILi8EEENS5_ILi128EEEEEELi6ELi256ELi1ELb0ELb0EffNS_4arch4Sm80EEEEEvNT_6ParamsE) ;  /* 0xffffde900a007950 */ /* 0x000fea0003c3ffff */
.L_x_1361:
        /* <DEDUP_REMOVED lines=9> */
.L_x_1986:


//--------------------- .text._ZN7cutlass13device_kernelIN5flash19FlashAttnFwdCombineIN4cute5tupleIJNS3_1CILi8EEENS5_ILi128EEEEEELi5ELi256ELi1ELb0ELb0EffNS_4arch4Sm80EEEEEvNT_6ParamsE --------------------------
	.section	.text._ZN7cutlass13device_kernelIN5flash19FlashAttnFwdCombineIN4cute5tupleIJNS3_1CILi8EEENS5_ILi128EEEEEELi5ELi256ELi1ELb0ELb0EffNS_4arch4Sm80EEEEEvNT_6ParamsE,"ax",@progbits
	.sectioninfo	@"SHI_REGISTERS=48"
	.align	128
.text._ZN7cutlass13device_kernelIN5flash19FlashAttnFwdCombineIN4cute5tupleIJNS3_1CILi8EEENS5_ILi128EEEEEELi5ELi256ELi1ELb0ELb0EffNS_4arch4Sm80EEEEEvNT_6ParamsE:
        .type           _ZN7cutlass13device_kernelIN5flash19FlashAttnFwdCombineIN4cute5tupleIJNS3_1CILi8EEENS5_ILi128EEEEEELi5ELi256ELi1ELb0ELb0EffNS_4arch4Sm80EEEEEvNT_6ParamsE,@function
        .size           _ZN7cutlass13device_kernelIN5flash19FlashAttnFwdCombineIN4cute5tupleIJNS3_1CILi8EEENS5_ILi128EEEEEELi5ELi256ELi1ELb0ELb0EffNS_4arch4Sm80EEEEEvNT_6ParamsE,(.L_x_1988 - _ZN7cutlass13device_kernelIN5flash19FlashAttnFwdCombineIN4cute5tupleIJNS3_1CILi8EEENS5_ILi128EEEEEELi5ELi256ELi1ELb0ELb0EffNS_4arch4Sm80EEEEEvNT_6ParamsE)
        .other          _ZN7cutlass13device_kernelIN5flash19FlashAttnFwdCombineIN4cute5tupleIJNS3_1CILi8EEENS5_ILi128EEEEEELi5ELi256ELi1ELb0ELb0EffNS_4arch4Sm80EEEEEvNT_6ParamsE,@"STO_CUDA_ENTRY STV_DEFAULT"
_ZN7cutlass13device_kernelIN5flash19FlashAttnFwdCombineIN4cute5tupleIJNS3_1CILi8EEENS5_ILi128EEEEEELi5ELi256ELi1ELb0ELb0EffNS_4arch4Sm80EEEEEvNT_6ParamsE:
        /* <DEDUP_REMOVED lines=58> */
.L_x_1362:
        /* <DEDUP_REMOVED lines=49> */
.L_x_1364:
[----:B------:R-:W-:Y:S05]  /*06b0*/  BSYNC B0 ;  /* 0x0000000000007941 */ /* 0x000fea0003800000 */
.L_x_1363:
        /* <DEDUP_REMOVED lines=74> */
.L_x_1374:
        /* <DEDUP_REMOVED lines=81> */
.L_x_1367:
[----:B------:R-:W-:Y:S05]  /*1070*/  BSYNC B0 ;  /* 0x0000000000007941 */ /* 0x000fea0003800000 */
.L_x_1366:
        /* <DEDUP_REMOVED lines=22> */
.L_x_1372:
        /* <DEDUP_REMOVED lines=129> */
.L_x_1371:
[----:B------:R-:W-:Y:S05]  /*19f0*/  BSYNC B0 ;  /* 0x0000000000007941 */ /* 0x000fea0003800000 */
.L_x_1370:
        /* <DEDUP_REMOVED lines=8> */
.L_x_1373:
        /* <DEDUP_REMOVED lines=43> */
.L_x_1369:
[----:B------:R-:W-:Y:S05]  /*1d30*/  BSYNC B1 ;  /* 0x0000000000017941 */ /* 0x000fea0003800000 */
.L_x_1368:
        /* <DEDUP_REMOVED lines=22> */
.L_x_1365:
[----:B------:R-:W-:Y:S02]  /*1ea0*/  MOV R4, 0x1ec0 ;  /* 0x00001ec000047802 */ /* 0x000fe40000000f00 */
[----:B-12---:R-:W-:Y:S05]  /*1eb0*/  CALL.REL.NOINC `($__internal_123_$__cuda_sm70_shflsync_bfly_p) ;  /* 0x0000001000007944 */ /* 0x006fea0003c00000 */
[----:B-12---:R-:W-:Y:S05]  /*1ec0*/  BRA `(.L_x_1374) ;  /* 0xffffec9000007947 */ /* 0x006fea000383ffff */
        .weak           $__internal_123_$__cuda_sm70_shflsync_bfly_p
        .type           $__internal_123_$__cuda_sm70_shflsync_bfly_p,@function
        .size           $__internal_123_$__cuda_sm70_shflsync_bfly_p,(.L_x_1988 - $__internal_123_$__cuda_sm70_shflsync_bfly_p)
$__internal_123_$__cuda_sm70_shflsync_bfly_p:
[----:B------:R-:W-:Y:S01]  /*1ed0*/  HFMA2.MMA R7, -RZ, RZ, 0, 0 ;  /* 0x00000000ff077435 */ /* 0x000fe200000001ff */
[----:B------:R-:W-:Y:S01]  /*1ee0*/  MOV R6, R4 ;  /* 0x0000000400067202 */ /* 0x000fe20000000f00 */
[----:B------:R1:W2:Y:S04]  /*1ef0*/  SHFL.BFLY PT, R5, R0, 0x10, 0x1f ;  /* 0x0e001f0000057f89 */ /* 0x0002a800000e0000 */
[----:B------:R-:W-:Y:S05]  /*1f00*/  RET.REL.NODEC R6 `(_ZN7cutlass13device_kernelIN5flash19FlashAttnFwdCombineIN4cute5tupleIJNS3_1CILi8EEENS5_ILi128EEEEEELi5ELi256ELi1ELb0ELb0EffNS_4arch4Sm80EEEEEvNT_6ParamsE) ;  /* 0xffffe0f006007950 */ /* 0x000fea0003c3ffff */
.L_x_1375:
        /* <DEDUP_REMOVED lines=15> */
.L_x_1988:


//--------------------- .text._ZN7cutlass13device_kernelIN5flash19FlashAttnFwdCombineIN4cute5tupleIJNS3_1CILi8EEENS5_ILi128EEEEEELi8ELi256ELi1ELb0ELb1EffNS_4arch4Sm80EEEEEvNT_6ParamsE --------------------------
	.section	.text._ZN7cutlass13device_kernelIN5flash19FlashAttnFwdCombineIN4cute5tupleIJNS3_1CILi8EEENS5_ILi128EEEEEELi8ELi256ELi1ELb0ELb1EffNS_4arch4Sm80EEEEEvNT_6ParamsE,"ax",@progbits
	.sectioninfo	@"SHI_REGISTERS=48"
	.align	128
.text._ZN7cutlass13device_kernelIN5flash19FlashAttnFwdCombineIN4cute5tupleIJNS3_1CILi8EEENS5_ILi128EEEEEELi8ELi256ELi1ELb0ELb1EffNS_4arch4Sm80EEEEEvNT_6ParamsE:
        .type           _ZN7cutlass13device_kernelIN5flash19FlashAttnFwdCombineIN4cute5tupleIJNS3_1CILi8EEENS5_ILi128EEEEEELi8ELi256ELi1ELb0ELb1EffNS_4arch4Sm80EEEEEvNT_6ParamsE,@function
        .size           _ZN7cutlass13device_kernelIN5flash19FlashAttnFwdCombineIN4cute5tupleIJNS3_1CILi8EEENS5_ILi128EEEEEELi8ELi256ELi1ELb0ELb1EffNS_4arch4Sm80EEEEEvNT_6ParamsE,(.L_x_1990 - _ZN7cutlass13device_kernelIN5flash19FlashAttnFwdCombineIN4cute5tupleIJNS3_1CILi8EEENS5_ILi128EEEEEELi8ELi256ELi1ELb0ELb1EffNS_4arch4Sm80EEEEEvNT_6ParamsE)
        .other          _ZN7cutlass13device_kernelIN5flash19FlashAttnFwdCombineIN4cute5tupleIJNS3_1CILi8EEENS5_ILi128EEEEEELi8ELi256ELi1ELb0ELb1EffNS_4arch4Sm80EEEEEvNT_6ParamsE,@"STO_CUDA_ENTRY STV_DEFAULT"
_ZN7cutlass13device_kernelIN5flash19FlashAttnFwdCombineIN4cute5tupleIJNS3_1CILi8EEENS5_ILi128EEEEEELi8ELi256ELi1ELb0ELb1EffNS_4arch4Sm80EEEEEvNT_6ParamsE:
        /* <DEDUP_REMOVED lines=51> */
.L_x_1376:
        /* <DEDUP_REMOVED lines=25> */
.L_x_1377:
        /* <DEDUP_REMOVED lines=100> */
.L_x_1379:
        /* <DEDUP_REMOVED lines=13> */
[----:B------:R-:W-:Y:S05]  /*0bd0*/  CALL.REL.NOINC `($__internal_124_$__cuda_sm20_div_u64) ;  /* 0x0000281000007944 */ /* 0x000fea0003c00000 */
[----:B------:R-:W-:Y:S05]  /*0be0*/  BRA `(.L_x_1381) ;  /* 0x0000012000007947 */ /* 0x000fea0003800000 */
.L_x_1380:
        /* <DEDUP_REMOVED lines=18> */
.L_x_1381:
[----:B------:R-:W-:Y:S02]  /*0d10*/  IADD3 R6, R8, -0x1, RZ ;  /* 0xffffffff08067810 */ /* 0x000fe40007ffe0ff */
[----:B------:R-:W-:-:S03]  /*0d20*/  MOV R7, R3 ;  /* 0x0000000300077202 */ /* 0x000fc60000000f00 */
.L_x_1378:
        /* <DEDUP_REMOVED lines=173> */
.L_x_1383:
[----:B------:R-:W-:Y:S05]  /*1800*/  BSYNC B0 ;  /* 0x0000000000007941 */ /* 0x000fea0003800000 */
.L_x_1382:
        /* <DEDUP_REMOVED lines=93> */
.L_x_1393:
        /* <DEDUP_REMOVED lines=129> */
.L_x_1386:
[----:B------:R-:W-:Y:S05]  /*25f0*/  BSYNC B0 ;  /* 0x0000000000007941 */ /* 0x000fea0003800000 */
.L_x_1385:
        /* <DEDUP_REMOVED lines=22> */
.L_x_1391:
        /* <DEDUP_REMOVED lines=129> */
.L_x_1390:
[----:B------:R-:W-:Y:S05]  /*2f70*/  BSYNC B0 ;  /* 0x0000000000007941 */ /* 0x000fea0003800000 */
.L_x_1389:
[----:B------:R-:W-:-:S13]  /*2f80*/  ISETP.NE.AND P0, PT, R36, RZ, PT ;  /* 0x000000ff2400720c */ /* 0x000fda0003f05270 */
[----:B------:R-:W-:Y:S05]  /*2f90*/  @!P0 BRA `(.L_x_1388) ;  /* 0x000002f000008947 */ /* 0x000fea0003800000 */
[----:B------:R-:W-:Y:S01]  /*2fa0*/  IADD3 R0, R42, 0x3, RZ ;  /* 0x000000032a007810 */ /* 0x000fe20007ffe0ff */
[----:B------:R-:W-:Y:S02]  /*2fb0*/  IMAD.MOV.U32 R15, RZ, RZ, 0x3 ;  /* 0x00000003ff0f7424 */ /* 0x000fe400078e00ff */
[----:B------:R-:W-:Y:S01]  /*2fc0*/  IMAD.MOV.U32 R11, RZ, RZ, RZ ;  /* 0x000000ffff0b7224 */ /* 0x000fe200078e00ff */
[----:B------:R-:W-:Y:S02]  /*2fd0*/  SHF.R.S32.HI R10, RZ, 0x1f, R0 ;  /* 0x0000001fff0a7819 */ /* 0x000fe40000011400 */
.L_x_1392:
        /* <DEDUP_REMOVED lines=43> */
.L_x_1388:
[----:B------:R-:W-:Y:S05]  /*3290*/  BSYNC B1 ;  /* 0x0000000000017941 */ /* 0x000fea0003800000 */
.L_x_1387:
        /* <DEDUP_REMOVED lines=18> */
.L_x_1384:
[----:B------:R-:W-:Y:S02]  /*33c0*/  MOV R4, 0x33e0 ;  /* 0x000033e000047802 */ /* 0x000fe40000000f00 */
[----:B------:R-:W-:Y:S05]  /*33d0*/  CALL.REL.NOINC `($__internal_125_$__cuda_sm70_shflsync_bfly_p) ;  /* 0x000003e000007944 */ /* 0x000fea0003c00000 */
[----:B-12---:R-:W-:Y:S05]  /*33e0*/  BRA `(.L_x_1393) ;  /* 0xffffe9f000007947 */ /* 0x006fea000383ffff */
        .weak           $__internal_124_$__cuda_sm20_div_u64
        .type           $__internal_124_$__cuda_sm20_div_u64,@function
        .size           $__internal_124_$__cuda_sm20_div_u64,($__internal_125_$__cuda_sm70_shflsync_bfly_p - $__internal_124_$__cuda_sm20_div_u64)
$__internal_124_$__cuda_sm20_div_u64:
        /* <DEDUP_REMOVED lines=60> */
[----:B------:R-:W-:Y:S06]  /*37b0*/  RET.REL.NODEC R6 `(_ZN7cutlass13device_kernelIN5flash19FlashAttnFwdCombineIN4cute5tupleIJNS3_1CILi8EEENS5_ILi128EEEEEELi8ELi256ELi1ELb0ELb1EffNS_4arch4Sm80EEEEEvNT_6ParamsE) ;  /* 0xffffc84006007950 */ /* 0x000fec0003c3ffff */
        .weak           $__internal_125_$__cuda_sm70_shflsync_bfly_p
        .type           $__internal_125_$__cuda_sm70_shflsync_bfly_p,@function
        .size           $__internal_125_$__cuda_sm70_shflsync_bfly_p,(.L_x_1990 - $__internal_125_$__cuda_sm70_shflsync_bfly_p)
$__internal_125_$__cuda_sm70_shflsync_bfly_p:
[----:B------:R-:W-:Y:S01]  /*37c0*/  HFMA2.MMA R11, -RZ, RZ, 0, 0 ;  /* 0x00000000ff0b7435 */ /* 0x000fe200000001ff */
[----:B------:R-:W-:Y:S01]  /*37d0*/  MOV R10, R4 ;  /* 0x00000004000a7202 */ /* 0x000fe20000000f00 */
[----:B------:R1:W2:Y:S04]  /*37e0*/  SHFL.BFLY PT, R5, R0, 0x10, 0x1f ;  /* 0x0e001f0000057f89 */ /* 0x0002a800000e0000 */
[----:B------:R-:W-:Y:S05]  /*37f0*/  RET.REL.NODEC R10 `(_ZN7cutlass13device_kernelIN5flash19FlashAttnFwdCombineIN4cute5tupleIJNS3_1CILi8EEENS5_ILi128EEEEEELi8ELi256ELi1ELb0ELb1EffNS_4arch4Sm80EEEEEvNT_6ParamsE) ;  /* 0xffffc8000a007950 */ /* 0x000fea0003c3ffff */
.L_x_1394:
        /* <DEDUP_REMOVED lines=16> */
.L_x_1990:


//--------------------- .text._ZN7cutlass13device_kernelIN5flash19FlashAttnFwdCombineIN4cute5tupleIJNS3_1CILi8EEENS5_ILi128EEEEEELi7ELi256ELi1ELb0ELb1EffNS_4arch4Sm80EEEEEvNT_6ParamsE --------------------------
	.section	.text._ZN7cutlass13device_kernelIN5flash19FlashAttnFwdCombineIN4cute5tupleIJNS3_1CILi8EEENS5_ILi128EEEEEELi7ELi256ELi1ELb0ELb1EffNS_4arch4Sm80EEEEEvNT_6ParamsE,"ax",@progbits
	.sectioninfo	@"SHI_REGISTERS=42"
	.align	128
.text._ZN7cutlass13device_kernelIN5flash19FlashAttnFwdCombineIN4cute5tupleIJNS3_1CILi8EEENS5_ILi128EEEEEELi7ELi256ELi1ELb0ELb1EffNS_4arch4Sm80EEEEEvNT_6ParamsE:
        .type           _ZN7cutlass13device_kernelIN5flash19FlashAttnFwdCombineIN4cute5tupleIJNS3_1CILi8EEENS5_ILi128EEEEEELi7ELi256ELi1ELb0ELb1EffNS_4arch4Sm80EEEEEvNT_6ParamsE,@function
        .size           _ZN7cutlass13device_kernelIN5flash19FlashAttnFwdCombineIN4cute5tupleIJNS3_1CILi8EEENS5_ILi128EEEEEELi7ELi256ELi1ELb0ELb1EffNS_4arch4Sm80EEEEEvNT_6ParamsE,(.L_x_1993 - _ZN7cutlass13device_kernelIN5flash19FlashAttnFwdCombineIN4cute5tupleIJNS3_1CILi8EEENS5_ILi128EEEEEELi7ELi256ELi1ELb0ELb1EffNS_4arch4Sm80EEEEEvNT_6ParamsE)
        .other          _ZN7cutlass13device_kernelIN5flash19FlashAttnFwdCombineIN4cute5tupleIJNS3_1CILi8EEENS5_ILi128EEEEEELi7ELi256ELi1ELb0ELb1EffNS_4arch4Sm80EEEEEvNT_6ParamsE,@"STO_CUDA_ENTRY STV_DEFAULT"
_ZN7cutlass13device_kernelIN5flash19FlashAttnFwdCombineIN4cute5tupleIJNS3_1CILi8EEENS5_ILi128EEEEEELi7ELi256ELi1ELb0ELb1EffNS_4arch4Sm80EEEEEvNT_6ParamsE:
        /* <DEDUP_REMOVED lines=51> */
.L_x_1395:
        /* <DEDUP_REMOVED lines=25> */
.L_x_1396:
        /* <DEDUP_REMOVED lines=101> */
.L_x_1398:
        /* <DEDUP_REMOVED lines=14> */
[----:B------:R-:W-:Y:S05]  /*0bf0*/  CALL.REL.NOINC `($__internal_126_$__cuda_sm20_div_u64) ;  /* 0x000021c000007944 */ /* 0x000fea0003c00000 */
[----:B------:R-:W-:Y:S05]  /*0c00*/  BRA `(.L_x_1400) ;  /* 0x0000013000007947 */ /* 0x000fea0003800000 */
.L_x_1399:
        /* <DEDUP_REMOVED lines=19> */
.L_x_1400:
[----:B------:R-:W-:Y:S02]  /*0d40*/  IADD3 R3, R8, -0x1, RZ ;  /* 0xffffffff08037810 */ /* 0x000fe40007ffe0ff */
[----:B------:R-:W-:-:S03]  /*0d50*/  MOV R6, R0 ;  /* 0x0000000000067202 */ /* 0x000fc60000000f00 */
.L_x_1397:
        /* <DEDUP_REMOVED lines=107> */
.L_x_1402:
[----:B------:R-:W-:Y:S05]  /*1410*/  BSYNC B0 ;  /* 0x0000000000007941 */ /* 0x000fea0003800000 */
.L_x_1401:
        /* <DEDUP_REMOVED lines=86> */
.L_x_1412:
        /* <DEDUP_REMOVED lines=97> */
.L_x_1405:
[----:B------:R-:W-:Y:S05]  /*1f90*/  BSYNC B0 ;  /* 0x0000000000007941 */ /* 0x000fea0003800000 */
.L_x_1404:
        /* <DEDUP_REMOVED lines=22> */
.L_x_1410:
        /* <DEDUP_REMOVED lines=129> */
.L_x_1409:
[----:B------:R-:W-:Y:S05]  /*2910*/  BSYNC B0 ;  /* 0x0000000000007941 */ /* 0x000fea0003800000 */
.L_x_1408:
        /* <DEDUP_REMOVED lines=8> */
.L_x_1411:
        /* <DEDUP_REMOVED lines=43> */
.L_x_1407:
[----:B------:R-:W-:Y:S05]  /*2c50*/  BSYNC B1 ;  /* 0x0000000000017941 */ /* 0x000fea0003800000 */
.L_x_1406:
        /* <DEDUP_REMOVED lines=18> */
.L_x_1403:
[----:B--2---:R-:W-:Y:S02]  /*2d80*/  MOV R4, 0x2da0 ;  /* 0x00002da000047802 */ /* 0x004fe40000000f00 */
[----:B------:R-:W-:Y:S05]  /*2d90*/  CALL.REL.NOINC `($__internal_127_$__cuda_sm70_shflsync_bfly_p) ;  /* 0x000003f000007944 */ /* 0x000fea0003c00000 */
[----:B--2---:R-:W-:Y:S01]  /*2da0*/  MOV R4, R5 ;  /* 0x0000000500047202 */ /* 0x004fe20000000f00 */
[----:B-1----:R-:W-:Y:S05]  /*2db0*/  BRA `(.L_x_1412) ;  /* 0xffffebc000007947 */ /* 0x002fea000383ffff */
        .weak           $__internal_126_$__cuda_sm20_div_u64
        .type           $__internal_126_$__cuda_sm20_div_u64,@function
        .size           $__internal_126_$__cuda_sm20_div_u64,($__internal_127_$__cuda_sm70_shflsync_bfly_p - $__internal_126_$__cuda_sm20_div_u64)
$__internal_126_$__cuda_sm20_div_u64:
        /* <DEDUP_REMOVED lines=60> */
[----:B------:R-:W-:Y:S06]  /*3180*/  RET.REL.NODEC R6 `(_ZN7cutlass13device_kernelIN5flash19FlashAttnFwdCombineIN4cute5tupleIJNS3_1CILi8EEENS5_ILi128EEEEEELi7ELi256ELi1ELb0ELb1EffNS_4arch4Sm80EEEEEvNT_6ParamsE) ;  /* 0xffffce7006007950 */ /* 0x000fec0003c3ffff */
        .weak           $__internal_127_$__cuda_sm70_shflsync_bfly_p
        .type           $__internal_127_$__cuda_sm70_shflsync_bfly_p,@function
        .size           $__internal_127_$__cuda_sm70_shflsync_bfly_p,(.L_x_1993 - $__internal_127_$__cuda_sm70_shflsync_bfly_p)
$__internal_127_$__cuda_sm70_shflsync_bfly_p:
[----:B------:R-:W-:Y:S01]  /*3190*/  HFMA2.MMA R21, -RZ, RZ, 0, 0 ;  /* 0x00000000ff157435 */ /* 0x000fe200000001ff */
[----:B------:R-:W-:Y:S01]  /*31a0*/  MOV R20, R4 ;  /* 0x0000000400147202 */ /* 0x000fe20000000f00 */
[----:B------:R1:W2:Y:S04]  /*31b0*/  SHFL.BFLY PT, R5, R0, 0x10, 0x1f ;  /* 0x0e001f0000057f89 */ /* 0x0002a800000e0000 */
[----:B------:R-:W-:Y:S05]  /*31c0*/  RET.REL.NODEC R20 `(_ZN7cutlass13device_kernelIN5flash19FlashAttnFwdCombineIN4cute5tupleIJNS3_1CILi8EEENS5_ILi128EEEEEELi7ELi256ELi1ELb0ELb1EffNS_4arch4Sm80EEEEEvNT_6ParamsE) ;  /* 0xffffce3014007950 */ /* 0x000fea0003c3ffff */
.L_x_1413:
        /* <DEDUP_REMOVED lines=11> */
.L_x_1993:


//--------------------- .text._ZN7cutlass13device_kernelIN5flash19FlashAttnFwdCombineIN4cute5tupleIJNS3_1CILi8EEENS5_ILi128EEEEEELi6ELi256ELi1ELb0ELb1EffNS_4arch4Sm80EEEEEvNT_6ParamsE --------------------------
	.section	.text._ZN7cutlass13device_kernelIN5flash19FlashAttnFwdCombineIN4cute5tupleIJNS3_1CILi8EEENS5_ILi128EEEEEELi6ELi256ELi1ELb0ELb1EffNS_4arch4Sm80EEEEEvNT_6ParamsE,"ax",@progbits
	.sectioninfo	@"SHI_REGISTERS=42"
	.align	128
.text._ZN7cutlass13device_kernelIN5flash19FlashAttnFwdCombineIN4cute5tupleIJNS3_1CILi8EEENS5_ILi128EEEEEELi6ELi256ELi1ELb0ELb1EffNS_4arch4Sm80EEEEEvNT_6ParamsE:
        .type           _ZN7cutlass13device_kernelIN5flash19FlashAttnFwdCombineIN4cute5tupleIJNS3_1CILi8EEENS5_ILi128EEEEEELi6ELi256ELi1ELb0ELb1EffNS_4arch4Sm80EEEEEvNT_6ParamsE,@function
        .size           _ZN7cutlass13device_kernelIN5flash19FlashAttnFwdCombineIN4cute5tupleIJNS3_1CILi8EEENS5_ILi128EEEEEELi6ELi256ELi1ELb0ELb1EffNS_4arch4Sm80EEEEEvNT_6ParamsE,(.L_x_1996 - _ZN7cutlass13device_kernelIN5flash19FlashAttnFwdCombineIN4cute5tupleIJNS3_1CILi8EEENS5_ILi128EEEEEELi6ELi256ELi1ELb0ELb1EffNS_4arch4Sm80EEEEEvNT_6ParamsE)
        .other          _ZN7cutlass13device_kernelIN5flash19FlashAttnFwdCombineIN4cute5tupleIJNS3_1CILi8EEENS5_ILi128EEEEEELi6ELi256ELi1ELb0ELb1EffNS_4arch4Sm80EEEEEvNT_6ParamsE,@"STO_CUDA_ENTRY STV_DEFAULT"
_ZN7cutlass13device_kernelIN5flash19FlashAttnFwdCombineIN4cute5tupleIJNS3_1CILi8EEENS5_ILi128EEEEEELi6ELi256ELi1ELb0ELb1EffNS_4arch4Sm80EEEEEvNT_6ParamsE:
        /* <DEDUP_REMOVED lines=51> */
.L_x_1414:
        /* <DEDUP_REMOVED lines=25> */
.L_x_1415:
        /* <DEDUP_REMOVED lines=101> */
.L_x_1417:
        /* <DEDUP_REMOVED lines=14> */
[----:B------:R-:W-:Y:S05]  /*0bf0*/  CALL.REL.NOINC `($__internal_128_$__cuda_sm20_div_u64) ;  /* 0x00001da000007944 */ /* 0x000fea0003c00000 */
[----:B------:R-:W-:Y:S05]  /*0c00*/  BRA `(.L_x_1419) ;  /* 0x0000013000007947 */ /* 0x000fea0003800000 */
.L_x_1418:
        /* <DEDUP_REMOVED lines=19> */
.L_x_1419:
[----:B------:R-:W-:Y:S02]  /*0d40*/  IADD3 R3, R8, -0x1, RZ ;  /* 0xffffffff08037810 */ /* 0x000fe40007ffe0ff */
[----:B------:R-:W-:-:S03]  /*0d50*/  MOV R6, R0 ;  /* 0x0000000000067202 */ /* 0x000fc60000000f00 */
.L_x_1416:
        /* <DEDUP_REMOVED lines=66> */
.L_x_1421:
[----:B------:R-:W-:Y:S05]  /*1180*/  BSYNC B0 ;  /* 0x0000000000007941 */ /* 0x000fea0003800000 */
.L_x_1420:
        /* <DEDUP_REMOVED lines=77> */
.L_x_1431:
        /* <DEDUP_REMOVED lines=81> */
.L_x_1424:
[----:B------:R-:W-:Y:S05]  /*1b70*/  BSYNC B0 ;  /* 0x0000000000007941 */ /* 0x000fea0003800000 */
.L_x_1423:
        /* <DEDUP_REMOVED lines=22> */
.L_x_1429:
        /* <DEDUP_REMOVED lines=129> */
.L_x_1428:
[----:B------:R-:W-:Y:S05]  /*24f0*/  BSYNC B0 ;  /* 0x0000000000007941 */ /* 0x000fea0003800000 */
.L_x_1427:
        /* <DEDUP_REMOVED lines=8> */
.L_x_1430:
        /* <DEDUP_REMOVED lines=43> */
.L_x_1426:
[----:B------:R-:W-:Y:S05]  /*2830*/  BSYNC B1 ;  /* 0x0000000000017941 */ /* 0x000fea0003800000 */
.L_x_1425:
        /* <DEDUP_REMOVED lines=18> */
.L_x_1422:
[----:B-1----:R-:W-:Y:S02]  /*2960*/  MOV R5, 0x2980 ;  /* 0x0000298000057802 */ /* 0x002fe40000000f00 */
[----:B------:R-:W-:Y:S05]  /*2970*/  CALL.REL.NOINC `($__internal_129_$__cuda_sm70_shflsync_bfly_p) ;  /* 0x000003f000007944 */ /* 0x000fea0003c00000 */
[----:B--2---:R-:W-:Y:S01]  /*2980*/  MOV R5, R7 ;  /* 0x0000000700057202 */ /* 0x004fe20000000f00 */
[----:B-1----:R-:W-:Y:S05]  /*2990*/  BRA `(.L_x_1431) ;  /* 0xffffecc000007947 */ /* 0x002fea000383ffff */
        .weak           $__internal_128_$__cuda_sm20_div_u64
        .type           $__internal_128_$__cuda_sm20_div_u64,@function
        .size           $__internal_128_$__cuda_sm20_div_u64,($__internal_129_$__cuda_sm70_shflsync_bfly_p - $__internal_128_$__cuda_sm20_div_u64)
$__internal_128_$__cuda_sm20_div_u64:
        /* <DEDUP_REMOVED lines=60> */
[----:B------:R-:W-:Y:S06]  /*2d60*/  RET.REL.NODEC R6 `(_ZN7cutlass13device_kernelIN5flash19FlashAttnFwdCombineIN4cute5tupleIJNS3_1CILi8EEENS5_ILi128EEEEEELi6ELi256ELi1ELb0ELb1EffNS_4arch4Sm80EEEEEvNT_6ParamsE) ;  /* 0xffffd29006007950 */ /* 0x000fec0003c3ffff */
        .weak           $__internal_129_$__cuda_sm70_shflsync_bfly_p
        .type           $__internal_129_$__cuda_sm70_shflsync_bfly_p,@function
        .size           $__internal_129_$__cuda_sm70_shflsync_bfly_p,(.L_x_1996 - $__internal_129_$__cuda_sm70_shflsync_bfly_p)
$__internal_129_$__cuda_sm70_shflsync_bfly_p:
[----:B------:R-:W-:Y:S01]  /*2d70*/  HFMA2.MMA R23, -RZ, RZ, 0, 0 ;  /* 0x00000000ff177435 */ /* 0x000fe200000001ff */
[----:B------:R-:W-:Y:S01]  /*2d80*/  MOV R22, R5 ;  /* 0x0000000500167202 */ /* 0x000fe20000000f00 */
[----:B------:R1:W2:Y:S04]  /*2d90*/  SHFL.BFLY PT, R7, R4, 0x10, 0x1f ;  /* 0x0e001f0004077f89 */ /* 0x0002a800000e0000 */
[----:B------:R-:W-:Y:S05]  /*2da0*/  RET.REL.NODEC R22 `(_ZN7cutlass13device_kernelIN5flash19FlashAttnFwdCombineIN4cute5tupleIJNS3_1CILi8EEENS5_ILi128EEEEEELi6ELi256ELi1ELb0ELb1EffNS_4arch4Sm80EEEEEvNT_6ParamsE) ;  /* 0xffffd25016007950 */ /* 0x000fea0003c3ffff */
.L_x_1432:
        /* <DEDUP_REMOVED lines=13> */
.L_x_1996:


//--------------------- .text._ZN7cutlass13device_kernelIN5flash19FlashAttnFwdCombineIN4cute5tupleIJNS3_1CILi8EEENS5_ILi128EEEEEELi5ELi256ELi1ELb0ELb1EffNS_4arch4Sm80EEEEEvNT_6ParamsE --------------------------
	.section	.text._ZN7cutlass13device_kernelIN5flash19FlashAttnFwdCombineIN4cute5tupleIJNS3_1CILi8EEENS5_ILi128EEEEEELi5ELi256ELi1ELb0ELb1EffNS_4arch4Sm80EEEEEvNT_6ParamsE,"ax",@progbits
	.sectioninfo	@"SHI_REGISTERS=42"
	.align	128
.text._ZN7cutlass13device_kernelIN5flash19FlashAttnFwdCombineIN4cute5tupleIJNS3_1CILi8EEENS5_ILi128EEEEEELi5ELi256ELi1ELb0ELb1EffNS_4arch4Sm80EEEEEvNT_6ParamsE:
        .type           _ZN7cutlass13device_kernelIN5flash19FlashAttnFwdCombineIN4cute5tupleIJNS3_1CILi8EEENS5_ILi128EEEEEELi5ELi256ELi1ELb0ELb1EffNS_4arch4Sm80EEEEEvNT_6ParamsE,@function
        .size           _ZN7cutlass13device_kernelIN5flash19FlashAttnFwdCombineIN4cute5tupleIJNS3_1CILi8EEENS5_ILi128EEEEEELi5ELi256ELi1ELb0ELb1EffNS_4arch4Sm80EEEEEvNT_6ParamsE,(.L_x_1999 - _ZN7cutlass13device_kernelIN5flash19FlashAttnFwdCombineIN4cute5tupleIJNS3_1CILi8EEENS5_ILi128EEEEEELi5ELi256ELi1ELb0ELb1EffNS_4arch4Sm80EEEEEvNT_6ParamsE)
        .other          _ZN7cutlass13device_kernelIN5flash19FlashAttnFwdCombineIN4cute5tupleIJNS3_1CILi8EEENS5_ILi128EEEEEELi5ELi256ELi1ELb0ELb1EffNS_4arch4Sm80EEEEEvNT_6ParamsE,@"STO_CUDA_ENTRY STV_DEFAULT"
_ZN7cutlass13device_kernelIN5flash19FlashAttnFwdCombineIN4cute5tupleIJNS3_1CILi8EEENS5_ILi128EEEEEELi5ELi256ELi1ELb0ELb1EffNS_4arch4Sm80EEEEEvNT_6ParamsE:
        /* <DEDUP_REMOVED lines=51> */
.L_x_1433:
        /* <DEDUP_REMOVED lines=25> */
.L_x_1434:
        /* <DEDUP_REMOVED lines=101> */
.L_x_1436:
        /* <DEDUP_REMOVED lines=14> */
[----:B------:R-:W-:Y:S05]  /*0bf0*/  CALL.REL.NOINC `($__internal_130_$__cuda_sm20_div_u64) ;  /* 0x00001b3000007944 */ /* 0x000fea0003c00000 */
[----:B------:R-:W-:Y:S05]  /*0c00*/  BRA `(.L_x_1438) ;  /* 0x0000013000007947 */ /* 0x000fea0003800000 */
.L_x_1437:
        /* <DEDUP_REMOVED lines=19> */
.L_x_1438:
[----:B------:R-:W-:Y:S02]  /*0d40*/  IADD3 R3, R8, -0x1, RZ ;  /* 0xffffffff08037810 */ /* 0x000fe40007ffe0ff */
[----:B------:R-:W-:-:S03]  /*0d50*/  MOV R6, R0 ;  /* 0x0000000000067202 */ /* 0x000fc60000000f00 */
.L_x_1435:
        /* <DEDUP_REMOVED lines=43> */
.L_x_1440:
[----:B------:R-:W-:Y:S05]  /*1010*/  BSYNC B0 ;  /* 0x0000000000007941 */ /* 0x000fea0003800000 */
.L_x_1439:
        /* <DEDUP_REMOVED lines=70> */
.L_x_1450:
        /* <DEDUP_REMOVED lines=73> */
.L_x_1443:
[----:B------:R-:W-:Y:S05]  /*1910*/  BSYNC B0 ;  /* 0x0000000000007941 */ /* 0x000fea0003800000 */
.L_x_1442:
        /* <DEDUP_REMOVED lines=22> */
.L_x_1448:
        /* <DEDUP_REMOVED lines=129> */
.L_x_1447:
[----:B------:R-:W-:Y:S05]  /*2290*/  BSYNC B0 ;  /* 0x0000000000007941 */ /* 0x000fea0003800000 */
.L_x_1446:
        /* <DEDUP_REMOVED lines=8> */
.L_x_1449:
        /* <DEDUP_REMOVED lines=43> */
.L_x_1445:
[----:B------:R-:W-:Y:S05]  /*25d0*/  BSYNC B1 ;  /* 0x0000000000017941 */ /* 0x000fea0003800000 */
.L_x_1444:
        /* <DEDUP_REMOVED lines=18> */
.L_x_1441:
[----:B-1----:R-:W-:Y:S02]  /*2700*/  MOV R4, 0x2720 ;  /* 0x0000272000047802 */ /* 0x002fe40000000f00 */
[----:B--2---:R-:W-:Y:S05]  /*2710*/  CALL.REL.NOINC `($__internal_131_$__cuda_sm70_shflsync_bfly_p) ;  /* 0x000003e000007944 */ /* 0x004fea0003c00000 */
[----:B-12---:R-:W-:Y:S05]  /*2720*/  BRA `(.L_x_1450) ;  /* 0xffffed5000007947 */ /* 0x006fea000383ffff */
        .weak           $__internal_130_$__cuda_sm20_div_u64
        .type           $__internal_130_$__cuda_sm20_div_u64,@function
        .size           $__internal_130_$__cuda_sm20_div_u64,($__internal_131_$__cuda_sm70_shflsync_bfly_p - $__internal_130_$__cuda_sm20_div_u64)
$__internal_130_$__cuda_sm20_div_u64:
        /* <DEDUP_REMOVED lines=60> */
[----:B------:R-:W-:Y:S06]  /*2af0*/  RET.REL.NODEC R6 `(_ZN7cutlass13device_kernelIN5flash19FlashAttnFwdCombineIN4cute5tupleIJNS3_1CILi8EEENS5_ILi128EEEEEELi5ELi256ELi1ELb0ELb1EffNS_4arch4Sm80EEEEEvNT_6ParamsE) ;  /* 0xffffd50006007950 */ /* 0x000fec0003c3ffff */
        .weak           $__internal_131_$__cuda_sm70_shflsync_bfly_p
        .type           $__internal_131_$__cuda_sm70_shflsync_bfly_p,@function
        .size           $__internal_131_$__cuda_sm70_shflsync_bfly_p,(.L_x_1999 - $__internal_131_$__cuda_sm70_shflsync_bfly_p)
$__internal_131_$__cuda_sm70_shflsync_bfly_p:
[----:B------:R-:W-:Y:S01]  /*2b00*/  HFMA2.MMA R11, -RZ, RZ, 0, 0 ;  /* 0x00000000ff0b7435 */ /* 0x000fe200000001ff */
[----:B------:R-:W-:Y:S01]  /*2b10*/  MOV R10, R4 ;  /* 0x00000004000a7202 */ /* 0x000fe20000000f00 */
[----:B------:R1:W2:Y:S04]  /*2b20*/  SHFL.BFLY PT, R5, R0, 0x10, 0x1f ;  /* 0x0e001f0000057f89 */ /* 0x0002a800000e0000 */
[----:B------:R-:W-:Y:S05]  /*2b30*/  RET.REL.NODEC R10 `(_ZN7cutlass13device_kernelIN5flash19FlashAttnFwdCombineIN4cute5tupleIJNS3_1CILi8EEENS5_ILi128EEEEEELi5ELi256ELi1ELb0ELb1EffNS_4arch4Sm80EEEEEvNT_6ParamsE) ;  /* 0xffffd4c00a007950 */ /* 0x000fea0003c3ffff */
.L_x_1451:
        /* <DEDUP_REMOVED lines=12> */
.L_x_1999:


//--------------------- .text._ZN7cutlass13device_kernelIN5flash19FlashAttnFwdCombineIN4cute5tupleIJNS3_1CILi16EEENS5_ILi64EEEEEELi8ELi256ELi1ELb0ELb0EffNS_4arch4Sm90EEEEEvNT_6ParamsE --------------------------
	.section	.text._ZN7cutlass13device_kernelIN5flash19FlashAttnFwdCombineIN4cute5tupleIJNS3_1CILi16EEENS5_ILi64EEEEEELi8ELi256ELi1ELb0ELb0EffNS_4arch4Sm90EEEEEvNT_6ParamsE,"ax",@progbits
	.sectioninfo	@"SHI_REGISTERS=55"
	.align	128
.text._ZN7cutlass13device_kernelIN5flash19FlashAttnFwdCombineIN4cute5tupleIJNS3_1CILi16EEENS5_ILi64EEEEEELi8ELi256ELi1ELb0ELb0EffNS_4arch4Sm90EEEEEvNT_6ParamsE:
        .type           _ZN7cutlass13device_kernelIN5flash19FlashAttnFwdCombineIN4cute5tupleIJNS3_1CILi16EEENS5_ILi64EEEEEELi8ELi256ELi1ELb0ELb0EffNS_4arch4Sm90EEEEEvNT_6ParamsE,@function
        .size           _ZN7cutlass13device_kernelIN5flash19FlashAttnFwdCombineIN4cute5tupleIJNS3_1CILi16EEENS5_ILi64EEEEEELi8ELi256ELi1ELb0ELb0EffNS_4arch4Sm90EEEEEvNT_6ParamsE,(.L_x_2002 - _ZN7cutlass13device_kernelIN5flash19FlashAttnFwdCombineIN4cute5tupleIJNS3_1CILi16EEENS5_ILi64EEEEEELi8ELi256ELi1ELb0ELb0EffNS_4arch4Sm90EEEEEvNT_6ParamsE)
        .other          _ZN7cutlass13device_kernelIN5flash19FlashAttnFwdCombineIN4cute5tupleIJNS3_1CILi16EEENS5_ILi64EEEEEELi8ELi256ELi1ELb0ELb0EffNS_4arch4Sm90EEEEEvNT_6ParamsE,@"STO_CUDA_ENTRY STV_DEFAULT"
_ZN7cutlass13device_kernelIN5flash19FlashAttnFwdCombineIN4cute5tupleIJNS3_1CILi16EEENS5_ILi64EEEEEELi8ELi256ELi1ELb0ELb0EffNS_4arch4Sm90EEEEEvNT_6ParamsE:
        /* <DEDUP_REMOVED lines=58> */
.L_x_1452:
        /* <DEDUP_REMOVED lines=289> */
.L_x_1454:
[----:B------:R-:W-:Y:S05]  /*15b0*/  BSYNC B0 ;  /* 0x0000000000007941 */ /* 0x000fea0003800000 */
.L_x_1453:
[----:B--2---:R-:W-:Y:S01]  /*15c0*/  IMAD.MOV.U32 R0, RZ, RZ, 0x1 ;  /* 0x00000001ff007424 */ /* 0x004fe200078e00ff */
[----:B------:R-:W0:Y:S01]  /*15d0*/  LDGDEPBAR ;  /* 0x00000000000079af */ /* 0x000e220000000000 */
[----:B-1----:R-:W-:Y:S02]  /*15e0*/  IMAD R6, R19, 0x10, R3 ;  /* 0x0000001013067824 */ /* 0x002fe400078e0203 */
[----:B------:R-:W-:Y:S01]  /*15f0*/  IMAD.SHL.U32 R4, R18, 0x40, RZ ;  /* 0x0000004012047824 */ /* 0x000fe200078e00ff */
[----:B------:R-:W-:Y:S01]  /*1600*/  ISETP.NE.AND P1, PT, R0, c[0x0][0x208], PT ;  /* 0x0000820000007a0c */ /* 0x000fe20003f25270 */
[----:B------:R-:W-:Y:S01]  /*1610*/  IMAD.MOV.U32 R0, RZ, RZ, R6 ;  /* 0x000000ffff007224 */ /* 0x000fe200078e0006 */
[----:B------:R-:W-:Y:S01]  /*1620*/  ISETP.GE.AND P0, PT, R6, R17, PT ;  /* 0x000000110600720c */ /* 0x000fe20003f06270 */
[----:B------:R-:W-:Y:S01]  /*1630*/  IMAD R8, R34, c[0x0][0x198], RZ ;  /* 0x0000660022087a24 */ /* 0x000fe200078e02ff */
[----:B------:R-:W-:Y:S01]  /*1640*/  SHF.R.S32.HI R5, RZ, 0x1f, R4 ;  /* 0x0000001fff057819 */ /* 0x000fe20000011404 */
[----:B------:R-:W-:Y:S01]  /*1650*/  IMAD.SHL.U32 R14, R2, 0x4, RZ ;  /* 0x00000004020e7824 */ /* 0x000fe200078e00ff */
[----:B------:R-:W-:-:S03]  /*1660*/  IADD3 R13, -R4, c[0x0][0x16c], RZ ;  /* 0x00005b00040d7a10 */ /* 0x000fc60007ffe1ff */
[----:B------:R-:W-:Y:S01]  /*1670*/  IMAD.WIDE.U32 R10, R33, c[0x0][0x198], R4 ;  /* 0x00006600210a7a25 */ /* 0x000fe200078e0004 */
[----:B------:R-:W-:Y:S02]  /*1680*/  ISETP.GE.AND P4, PT, R14, R13, PT ;  /* 0x0000000d0e00720c */ /* 0x000fe40003f86270 */
[----:B------:R-:W-:Y:S01]  /*1690*/  SHF.R.S32.HI R37, RZ, 0x1f, R14 ;  /* 0x0000001fff257819 */ /* 0x000fe2000001140e */
[----:B------:R-:W-:-:S04]  /*16a0*/  @P1 IMAD.HI.U32 R7, R6, c[0x0][0x20c], RZ ;  /* 0x0000830006071a27 */ /* 0x000fc800078e00ff */
[----:B------:R-:W-:Y:S01]  /*16b0*/  IMAD R32, R3, 0x40, R14 ;  /* 0x0000004003207824 */ /* 0x000fe200078e020e */
[----:B------:R-:W-:Y:S01]  /*16c0*/  @P1 SHF.R.U32.HI R0, RZ, c[0x0][0x210], R7 ;  /* 0x00008400ff001a19 */ /* 0x000fe20000011607 */
[----:B------:R-:W-:-:S03]  /*16d0*/  IMAD R7, R33, c[0x0][0x19c], R8 ;  /* 0x0000670021077a24 */ /* 0x000fc600078e0208 */
[--C-:B------:R-:W-:Y:S01]  /*16e0*/  SHF.R.S32.HI R4, RZ, 0x1f, R0.reuse ;  /* 0x0000001fff047819 */ /* 0x100fe20000011400 */
[----:B------:R-:W-:Y:S01]  /*16f0*/  IMAD.MOV R35, RZ, RZ, -R0 ;  /* 0x000000ffff237224 */ /* 0x000fe200078e0a00 */
[----:B------:R-:W-:Y:S01]  /*1700*/  SEL R8, R0, 0xffffffff, !P0 ;  /* 0xffffffff00087807 */ /* 0x000fe20004000000 */
[----:B------:R-:W-:Y:S02]  /*1710*/  IMAD.IADD R11, R11, 0x1, R7 ;  /* 0x000000010b0b7824 */ /* 0x000fe400078e0207 */
[----:B------:R-:W-:Y:S01]  /*1720*/  IMAD R5, R4, c[0x0][0x190], RZ ;  /* 0x0000640004057a24 */ /* 0x000fe200078e02ff */
[----:B------:R-:W-:Y:S01]  /*1730*/  ISETP.LT.OR P4, PT, R8, RZ, P4 ;  /* 0x000000ff0800720c */ /* 0x000fe20002781670 */
[----:B------:R-:W-:Y:S02]  /*1740*/  IMAD R35, R35, c[0x0][0x208], R6 ;  /* 0x0000820023237a24 */ /* 0x000fe400078e0206 */
[----:B------:R-:W-:Y:S01]  /*1750*/  IMAD.WIDE.U32 R10, R0, c[0x0][0x190], R10 ;  /* 0x00006400000a7a25 */ /* 0x000fe200078e000a */
[----:B------:R-:W-:-:S02]  /*1760*/  ISETP.LT.OR P3, PT, R16, 0x3, P4 ;  /* 0x000000031000780c */ /* 0x000fc40002761670 */
        /* <DEDUP_REMOVED lines=73> */
.L_x_1464:
        /* <DEDUP_REMOVED lines=32> */
[----:B------:R-:W-:Y:S01]  /*1e00*/  FSETP.NEU.FTZ.AND P1, PT, R50, -INF , PT ;  /* 0xff8000003200780b */ /* 0x000fe20003f3d000 */
        /* <DEDUP_REMOVED lines=8> */
[--C-:B------:R-:W-:Y:S01]  /*1e90*/  FADD.FTZ R9, R48, -R21.reuse ;  /* 0x8000001530097221 */ /* 0x100fe20000010000 */
[C---:B------:R-:W-:Y:S01]  /*1ea0*/  FSETP.NEU.FTZ.AND P3, PT, R46.reuse, -INF , PT ;  /* 0xff8000002e00780b */ /* 0x040fe20003f7d000 */
[----:B------:R-:W-:Y:S01]  /*1eb0*/  FADD.FTZ R7, R46, -R21 ;  /* 0x800000152e077221 */ /* 0x000fe20000010000 */
[----:B------:R-:W1:Y:S01]  /*1ec0*/  MUFU.EX2 R15, R15 ;  /* 0x0000000f000f7308 */ /* 0x000e620000000800 */
[----:B---3--:R-:W-:Y:S01]  /*1ed0*/  FADD.FTZ R39, R0, R17 ;  /* 0x0000001100277221 */ /* 0x008fe20000010000 */
[----:B------:R-:W-:Y:S01]  /*1ee0*/  @P2 IADD3 R27, R2, 0x50, RZ ;  /* 0x00000050021b2810 */ /* 0x000fe20007ffe0ff */
[----:B------:R-:W-:Y:S01]  /*1ef0*/  FMUL.FTZ R9, R9, 1.4426950216293334961 ;  /* 0x3fb8aa3b09097820 */ /* 0x000fe20000410000 */
[----:B------:R-:W-:Y:S01]  /*1f00*/  FSETP.NEU.FTZ.AND P2, PT, R44, -INF , PT ;  /* 0xff8000002c00780b */ /* 0x000fe20003f5d000 */
[----:B------:R-:W-:Y:S01]  /*1f10*/  FMUL.FTZ R7, R7, 1.4426950216293334961 ;  /* 0x3fb8aa3b07077820 */ /* 0x000fe20000410000 */
[----:B------:R-:W-:Y:S01]  /*1f20*/  @P1 IADD3 R27, R2, 0x60, RZ ;  /* 0x00000060021b1810 */ /* 0x000fe20007ffe0ff */
[--C-:B------:R-:W-:Y:S01]  /*1f30*/  FADD.FTZ R6, R44, -R21.reuse ;  /* 0x800000152c067221 */ /* 0x100fe20000010000 */
[----:B------:R-:W3:Y:S01]  /*1f40*/  MUFU.EX2 R12, R12 ;  /* 0x0000000c000c7308 */ /* 0x000ee20000000800 */
[----:B----4-:R-:W-:Y:S01]  /*1f50*/  FADD.FTZ R20, R39, R16 ;  /* 0x0000001027147221 */ /* 0x010fe20000010000 */
[----:B------:R-:W-:Y:S01]  /*1f60*/  FSETP.NEU.FTZ.AND P1, PT, R42, -INF , PT ;  /* 0xff8000002a00780b */ /* 0x000fe20003f3d000 */
[----:B------:R-:W-:Y:S01]  /*1f70*/  FMUL.FTZ R6, R6, 1.4426950216293334961 ;  /* 0x3fb8aa3b06067820 */ /* 0x000fe20000410000 */
[----:B------:R-:W-:Y:S01]  /*1f80*/  @P0 IADD3 R27, R2, 0x70, RZ ;  /* 0x00000070021b0810 */ /* 0x000fe20007ffe0ff */
[--C-:B------:R-:W-:Y:S01]  /*1f90*/  FADD.FTZ R5, R42, -R21.reuse ;  /* 0x800000152a057221 */ /* 0x100fe20000010000 */
[C---:B------:R-:W-:Y:S01]  /*1fa0*/  FSETP.NEU.FTZ.AND P0, PT, R38.reuse, -INF , PT ;  /* 0xff8000002600780b */ /* 0x040fe20003f1d000 */
[----:B------:R-:W-:Y:S01]  /*1fb0*/  FADD.FTZ R4, R38, -R21 ;  /* 0x8000001526047221 */ /* 0x000fe20000010000 */
[----:B------:R-:W4:Y:S01]  /*1fc0*/  MUFU.EX2 R11, R11 ;  /* 0x0000000b000b7308 */ /* 0x000f220000000800 */
[----:B-1----:R-:W-:Y:S01]  /*1fd0*/  FADD.FTZ R39, R20, R15 ;  /* 0x0000000f14277221 */ /* 0x002fe20000010000 */
[----:B------:R-:W-:Y:S01]  /*1fe0*/  @P3 IADD3 R27, R2, 0x80, RZ ;  /* 0x00000080021b3810 */ /* 0x000fe20007ffe0ff */
[----:B------:R-:W-:Y:S01]  /*1ff0*/  FMUL.FTZ R5, R5, 1.4426950216293334961 ;  /* 0x3fb8aa3b05057820 */ /* 0x000fe20000410000 */
[----:B------:R-:W-:Y:S01]  /*2000*/  FSETP.NEU.FTZ.AND P3, PT, R30, -INF , PT ;  /* 0xff8000001e00780b */ /* 0x000fe20003f7d000 */
[----:B------:R-:W-:Y:S01]  /*2010*/  FMUL.FTZ R4, R4, 1.4426950216293334961 ;  /* 0x3fb8aa3b04047820 */ /* 0x000fe20000410000 */
[----:B------:R-:W-:Y:S01]  /*2020*/  @P2 IADD3 R27, R2, 0x90, RZ ;  /* 0x00000090021b2810 */ /* 0x000fe20007ffe0ff */
[--C-:B------:R-:W-:Y:S01]  /*2030*/  FADD.FTZ R0, R30, -R21.reuse ;  /* 0x800000151e007221 */ /* 0x100fe20000010000 */
[----:B------:R-:W1:Y:S01]  /*2040*/  MUFU.EX2 R10, R10 ;  /* 0x0000000a000a7308 */ /* 0x000e620000000800 */
[----:B---3--:R-:W-:Y:S01]  /*2050*/  FADD.FTZ R20, R39, R12 ;  /* 0x0000000c27147221 */ /* 0x008fe20000010000 */
[----:B------:R-:W-:Y:S01]  /*2060*/  FSETP.NEU.FTZ.AND P2, PT, R28, -INF , PT ;  /* 0xff8000001c00780b */ /* 0x000fe20003f5d000 */
[----:B------:R-:W-:Y:S01]  /*2070*/  FMUL.FTZ R0, R0, 1.4426950216293334961 ;  /* 0x3fb8aa3b00007820 */ /* 0x000fe20000410000 */
[----:B------:R-:W-:Y:S01]  /*2080*/  @P1 IADD3 R27, R2, 0xa0, RZ ;  /* 0x000000a0021b1810 */ /* 0x000fe20007ffe0ff */
[--C-:B------:R-:W-:Y:S01]  /*2090*/  FADD.FTZ R19, R28, -R21.reuse ;  /* 0x800000151c137221 */ /* 0x100fe20000010000 */
[C---:B------:R-:W-:Y:S01]  /*20a0*/  FSETP.NEU.FTZ.AND P1, PT, R26.reuse, -INF , PT ;  /* 0xff8000001a00780b */ /* 0x040fe20003f3d000 */
[----:B------:R-:W-:Y:S01]  /*20b0*/  FADD.FTZ R25, R26, -R21 ;  /* 0x800000151a197221 */ /* 0x000fe20000010000 */
[----:B------:R-:W3:Y:S01]  /*20c0*/  MUFU.EX2 R9, R9 ;  /* 0x0000000900097308 */ /* 0x000ee20000000800 */
[----:B----4-:R-:W-:Y:S01]  /*20d0*/  FADD.FTZ R39, R20, R11 ;  /* 0x0000000b14277221 */ /* 0x010fe20000010000 */
[----:B------:R-:W-:Y:S01]  /*20e0*/  @P0 IADD3 R27, R2, 0xb0, RZ ;  /* 0x000000b0021b0810 */ /* 0x000fe20007ffe0ff */
[----:B------:R-:W-:Y:S01]  /*20f0*/  FMUL.FTZ R19, R19, 1.4426950216293334961 ;  /* 0x3fb8aa3b13137820 */ /* 0x000fe20000410000 */
[----:B------:R-:W-:Y:S01]  /*2100*/  FSETP.NEU.FTZ.AND P0, PT, R24, -INF , PT ;  /* 0xff8000001800780b */ /* 0x000fe20003f1d000 */
[----:B------:R-:W-:Y:S01]  /*2110*/  FMUL.FTZ R25, R25, 1.4426950216293334961 ;  /* 0x3fb8aa3b19197820 */ /* 0x000fe20000410000 */
[----:B------:R-:W-:Y:S01]  /*2120*/  @P3 IADD3 R27, R2, 0xc0, RZ ;  /* 0x000000c0021b3810 */ /* 0x000fe20007ffe0ff */
[----:B------:R-:W-:Y:S01]  /*2130*/  FADD.FTZ R21, R24, -R21 ;  /* 0x8000001518157221 */ /* 0x000fe20000010000 */
[----:B------:R-:W4:Y:S01]  /*2140*/  MUFU.EX2 R7, R7 ;  /* 0x0000000700077308 */ /* 0x000f220000000800 */
[----:B-1----:R-:W-:Y:S01]  /*2150*/  FADD.FTZ R20, R39, R10 ;  /* 0x0000000a27147221 */ /* 0x002fe20000010000 */
[C---:B------:R-:W-:Y:S01]  /*2160*/  @P2 IADD3 R27, R2.reuse, 0xd0, RZ ;  /* 0x000000d0021b2810 */ /* 0x040fe20007ffe0ff */
[----:B------:R-:W-:Y:S01]  /*2170*/  FMUL.FTZ R21, R21, 1.4426950216293334961 ;  /* 0x3fb8aa3b15157820 */ /* 0x000fe20000410000 */
[----:B------:R-:W-:-:S02]  /*2180*/  @P1 IADD3 R27, R2, 0xe0, RZ ;  /* 0x000000e0021b1810 */ /* 0x000fc40007ffe0ff */
[----:B------:R-:W-:Y:S02]  /*2190*/  ISETP.NE.AND P1, PT, R2, RZ, PT ;  /* 0x000000ff0200720c */ /* 0x000fe40003f25270 */
[----:B------:R-:W1:Y:S01]  /*21a0*/  MUFU.EX2 R6, R6 ;  /* 0x0000000600067308 */ /* 0x000e620000000800 */
[----:B---3--:R-:W-:Y:S01]  /*21b0*/  FADD.FTZ R20, R20, R9 ;  /* 0x0000000914147221 */ /* 0x008fe20000010000 */
[----:B------:R-:W-:-:S06]  /*21c0*/  @P0 IADD3 R27, R2, 0xf0, RZ ;  /* 0x000000f0021b0810 */ /* 0x000fcc0007ffe0ff */
[----:B------:R-:W3:Y:S01]  /*21d0*/  MUFU.EX2 R5, R5 ;  /* 0x0000000500057308 */ /* 0x000ee20000000800 */
[----:B----4-:R-:W-:-:S07]  /*21e0*/  FADD.FTZ R23, R20, R7 ;  /* 0x0000000714177221 */ /* 0x010fce0000010000 */
[----:B------:R-:W4:Y:S01]  /*21f0*/  MUFU.EX2 R4, R4 ;  /* 0x0000000400047308 */ /* 0x000f220000000800 */
[----:B-1----:R-:W-:-:S07]  /*2200*/  FADD.FTZ R20, R23, R6 ;  /* 0x0000000617147221 */ /* 0x002fce0000010000 */
[----:B------:R-:W1:Y:S01]  /*2210*/  MUFU.EX2 R0, R0 ;  /* 0x0000000000007308 */ /* 0x000e620000000800 */
[----:B---3--:R-:W-:-:S07]  /*2220*/  FADD.FTZ R23, R20, R5 ;  /* 0x0000000514177221 */ /* 0x008fce0000010000 */
[----:B------:R-:W3:Y:S01]  /*2230*/  MUFU.EX2 R19, R19 ;  /* 0x0000001300137308 */ /* 0x000ee20000000800 */
[----:B----4-:R-:W-:-:S07]  /*2240*/  FADD.FTZ R23, R23, R4 ;  /* 0x0000000417177221 */ /* 0x010fce0000010000 */
[----:B------:R-:W4:Y:S01]  /*2250*/  MUFU.EX2 R25, R25 ;  /* 0x0000001900197308 */ /* 0x000f220000000800 */
[----:B-1----:R-:W-:-:S07]  /*2260*/  FADD.FTZ R20, R23, R0 ;  /* 0x0000000017147221 */ /* 0x002fce0000010000 */
        /* <DEDUP_REMOVED lines=70> */
[----:B------:R-:W-:Y:S01]  /*26d0*/  MOV R0, 0x1 ;  /* 0x0000000100007802 */ /* 0x000fe20000000f00 */
[----:B------:R-:W-:Y:S01]  /*26e0*/  IMAD R4, R34, c[0x0][0x200], RZ ;  /* 0x0000800022047a24 */ /* 0x000fe200078e02ff */
[----:B------:R-:W-:Y:S01]  /*26f0*/  MOV R5, R2 ;  /* 0x0000000200057202 */ /* 0x000fe20000000f00 */
[----:B------:R-:W-:Y:S01]  /*2700*/  IMAD.WIDE.U32 R6, R33, c[0x0][0x200], RZ ;  /* 0x0000800021067a25 */ /* 0x000fe200078e00ff */
[----:B------:R-:W-:-:S03]  /*2710*/  ISETP.NE.AND P0, PT, R0, c[0x0][0x208], PT ;  /* 0x0000820000007a0c */ /* 0x000fc60003f05270 */
        /* <DEDUP_REMOVED lines=17> */
.L_x_1457:
[----:B------:R-:W-:Y:S05]  /*2830*/  BSYNC B0 ;  /* 0x0000000000007941 */ /* 0x000fea0003800000 */
.L_x_1456:
[----:B------:R-:W-:Y:S01]  /*2840*/  BAR.SYNC.DEFER_BLOCKING 0x0 ;  /* 0x0000000000007b1d */ /* 0x000fe20000010000 */
[----:B---3--:R-:W-:Y:S01]  /*2850*/  CS2R R6, SRZ ;  /* 0x0000000000067805 */ /* 0x008fe2000001ff00 */
[----:B-1----:R-:W-:-:S04]  /*2860*/  CS2R R4, SRZ ;  /* 0x0000000000047805 */ /* 0x002fc8000001ff00 */
        /* <DEDUP_REMOVED lines=16> */
[----:B------:R-:W-:Y:S01]  /*2970*/  IADD3 R42, R9, -R38, RZ ;  /* 0x80000026092a7210 */ /* 0x000fe20007ffe0ff */
[----:B------:R-:W-:Y:S01]  /*2980*/  CS2R R6, SRZ ;  /* 0x0000000000067805 */ /* 0x000fe2000001ff00 */
[----:B------:R-:W-:-:S07]  /*2990*/  CS2R R4, SRZ ;  /* 0x0000000000047805 */ /* 0x000fce000001ff00 */
.L_x_1462:
        /* <DEDUP_REMOVED lines=129> */
.L_x_1461:
[----:B------:R-:W-:Y:S05]  /*31b0*/  BSYNC B0 ;  /* 0x0000000000007941 */ /* 0x000fea0003800000 */
.L_x_1460:
[----:B------:R-:W-:-:S13]  /*31c0*/  ISETP.NE.AND P0, PT, R38, RZ, PT ;  /* 0x000000ff2600720c */ /* 0x000fda0003f05270 */
[----:B------:R-:W-:Y:S05]  /*31d0*/  @!P0 BRA `(.L_x_1459) ;  /* 0x000002f000008947 */ /* 0x000fea0003800000 */
[----:B------:R-:W-:Y:S01]  /*31e0*/  IADD3 R0, R44, 0x3, RZ ;  /* 0x000000032c007810 */ /* 0x000fe20007ffe0ff */
[----:B------:R-:W-:Y:S02]  /*31f0*/  IMAD.MOV.U32 R15, RZ, RZ, 0x3 ;  /* 0x00000003ff0f7424 */ /* 0x000fe400078e00ff */
[----:B------:R-:W-:Y:S01]  /*3200*/  IMAD.MOV.U32 R11, RZ, RZ, RZ ;  /* 0x000000ffff0b7224 */ /* 0x000fe200078e00ff */
[----:B------:R-:W-:Y:S02]  /*3210*/  SHF.R.S32.HI R10, RZ, 0x1f, R0 ;  /* 0x0000001fff0a7819 */ /* 0x000fe40000011400 */
.L_x_1463:
        /* <DEDUP_REMOVED lines=43> */
.L_x_1459:
[----:B------:R-:W-:Y:S05]  /*34d0*/  BSYNC B1 ;  /* 0x0000000000017941 */ /* 0x000fea0003800000 */
.L_x_1458:
        /* <DEDUP_REMOVED lines=22> */
.L_x_1455:
[----:B------:R-:W-:Y:S02]  /*3640*/  MOV R0, 0x3660 ;  /* 0x0000366000007802 */ /* 0x000fe40000000f00 */
[----:B------:R-:W-:Y:S05]  /*3650*/  CALL.REL.NOINC `($__internal_132_$__cuda_sm70_shflsync_bfly_p) ;  /* 0x0000001000007944 */ /* 0x000fea0003c00000 */
[----:B-12---:R-:W-:Y:S05]  /*3660*/  BRA `(.L_x_1464) ;  /* 0xffffe59000007947 */ /* 0x006fea000383ffff */
        .weak           $__internal_132_$__cuda_sm70_shflsync_bfly_p
        .type           $__internal_132_$__cuda_sm70_shflsync_bfly_p,@function
        .size           $__internal_132_$__cuda_sm70_shflsync_bfly_p,(.L_x_2002 - $__internal_132_$__cuda_sm70_shflsync_bfly_p)
$__internal_132_$__cuda_sm70_shflsync_bfly_p:
[----:B------:R-:W-:Y:S01]  /*3670*/  HFMA2.MMA R7, -RZ, RZ, 0, 0 ;  /* 0x00000000ff077435 */ /* 0x000fe200000001ff */
[----:B------:R-:W-:Y:S01]  /*3680*/  MOV R6, R0 ;  /* 0x0000000000067202 */ /* 0x000fe20000000f00 */
[----:B------:R1:W2:Y:S04]  /*3690*/  SHFL.BFLY PT, R4, R5, 0x8, 0x1f ;  /* 0x0d001f0005047f89 */ /* 0x0002a800000e0000 */
[----:B------:R-:W-:Y:S05]  /*36a0*/  RET.REL.NODEC R6 `(_ZN7cutlass13device_kernelIN5flash19FlashAttnFwdCombineIN4cute5tupleIJNS3_1CILi16EEENS5_ILi64EEEEEELi8ELi256ELi1ELb0ELb0EffNS_4arch4Sm90EEEEEvNT_6ParamsE) ;  /* 0xffffc95006007950 */ /* 0x000fea0003c3ffff */
.L_x_1465:
        /* <DEDUP_REMOVED lines=13> */
.L_x_2002:


//--------------------- .text._ZN7cutlass13device_kernelIN5flash19FlashAttnFwdCombineIN4cute5tupleIJNS3_1CILi16EEENS5_ILi64EEEEEELi7ELi256ELi1ELb0ELb0EffNS_4arch4Sm90EEEEEvNT_6ParamsE --------------------------
	.section	.text._ZN7cutlass13device_kernelIN5flash19FlashAttnFwdCombineIN4cute5tupleIJNS3_1CILi16EEENS5_ILi64EEEEEELi7ELi256ELi1ELb0ELb0EffNS_4arch4Sm90EEEEEvNT_6ParamsE,"ax",@progbits
	.sectioninfo	@"SHI_REGISTERS=48"
	.align	128
.text._ZN7cutlass13device_kernelIN5flash19FlashAttnFwdCombineIN4cute5tupleIJNS3_1CILi16EEENS5_ILi64EEEEEELi7ELi256ELi1ELb0ELb0EffNS_4arch4Sm90EEEEEvNT_6ParamsE:
        .type           _ZN7cutlass13device_kernelIN5flash19FlashAttnFwdCombineIN4cute5tupleIJNS3_1CILi16EEENS5_ILi64EEEEEELi7ELi256ELi1ELb0ELb0EffNS_4arch4Sm90EEEEEvNT_6ParamsE,@function
        .size           _ZN7cutlass13device_kernelIN5flash19FlashAttnFwdCombineIN4cute5tupleIJNS3_1CILi16EEENS5_ILi64EEEEEELi7ELi256ELi1ELb0ELb0EffNS_4arch4Sm90EEEEEvNT_6ParamsE,(.L_x_2004 - _ZN7cutlass13device_kernelIN5flash19FlashAttnFwdCombineIN4cute5tupleIJNS3_1CILi16EEENS5_ILi64EEEEEELi7ELi256ELi1ELb0ELb0EffNS_4arch4Sm90EEEEEvNT_6ParamsE)
        .other          _ZN7cutlass13device_kernelIN5flash19FlashAttnFwdCombineIN4cute5tupleIJNS3_1CILi16EEENS5_ILi64EEEEEELi7ELi256ELi1ELb0ELb0EffNS_4arch4Sm90EEEEEvNT_6ParamsE,@"STO_CUDA_ENTRY STV_DEFAULT"
_ZN7cutlass13device_kernelIN5flash19FlashAttnFwdCombineIN4cute5tupleIJNS3_1CILi16EEENS5_ILi64EEEEEELi7ELi256ELi1ELb0ELb0EffNS_4arch4Sm90EEEEEvNT_6ParamsE:
        /* <DEDUP_REMOVED lines=58> */
.L_x_1466:
        /* <DEDUP_REMOVED lines=165> */
.L_x_1468:
[----:B------:R-:W-:Y:S05]  /*0df0*/  BSYNC B0 ;  /* 0x0000000000007941 */ /* 0x000fea0003800000 */
.L_x_1467:
[----:B------:R-:W-:Y:S01]  /*0e00*/  IMAD.MOV.U32 R0, RZ, RZ, 0x1 ;  /* 0x00000001ff007424 */ /* 0x000fe200078e00ff */
[----:B------:R-:W0:Y:S01]  /*0e10*/  LDGDEPBAR ;  /* 0x00000000000079af */ /* 0x000e220000000000 */
[----:B-1----:R-:W-:Y:S02]  /*0e20*/  IMAD R6, R19, 0x10, R3 ;  /* 0x0000001013067824 */ /* 0x002fe400078e0203 */
[----:B--2---:R-:W-:Y:S01]  /*0e30*/  IMAD.SHL.U32 R4, R18, 0x40, RZ ;  /* 0x0000004012047824 */ /* 0x004fe200078e00ff */
[----:B------:R-:W-:Y:S01]  /*0e40*/  ISETP.NE.AND P1, PT, R0, c[0x0][0x208], PT ;  /* 0x0000820000007a0c */ /* 0x000fe20003f25270 */
[----:B------:R-:W-:Y:S01]  /*0e50*/  IMAD.MOV.U32 R0, RZ, RZ, R6 ;  /* 0x000000ffff007224 */ /* 0x000fe200078e0006 */
[----:B------:R-:W-:Y:S01]  /*0e60*/  ISETP.GE.AND P0, PT, R6, R17, PT ;  /* 0x000000110600720c */ /* 0x000fe20003f06270 */
[----:B------:R-:W-:Y:S01]  /*0e70*/  IMAD R8, R34, c[0x0][0x198], RZ ;  /* 0x0000660022087a24 */ /* 0x000fe200078e02ff */
[----:B------:R-:W-:Y:S01]  /*0e80*/  SHF.R.S32.HI R5, RZ, 0x1f, R4 ;  /* 0x0000001fff057819 */ /* 0x000fe20000011404 */
[----:B------:R-:W-:Y:S01]  /*0e90*/  IMAD.SHL.U32 R14, R2, 0x4, RZ ;  /* 0x00000004020e7824 */ /* 0x000fe200078e00ff */
[----:B------:R-:W-:Y:S01]  /*0ea0*/  IADD3 R13, -R4, c[0x0][0x16c], RZ ;  /* 0x00005b00040d7a10 */ /* 0x000fe20007ffe1ff */
[----:B------:R-:W-:-:S02]  /*0eb0*/  IMAD.SHL.U32 R24, R2, 0x10, RZ ;  /* 0x0000001002187824 */ /* 0x000fc400078e00ff */
[----:B------:R-:W-:Y:S01]  /*0ec0*/  IMAD.WIDE.U32 R10, R33, c[0x0][0x198], R4 ;  /* 0x00006600210a7a25 */ /* 0x000fe200078e0004 */
[----:B------:R-:W-:Y:S02]  /*0ed0*/  ISETP.GE.AND P4, PT, R14, R13, PT ;  /* 0x0000000d0e00720c */ /* 0x000fe40003f86270 */
[----:B------:R-:W-:Y:S01]  /*0ee0*/  SHF.R.S32.HI R37, RZ, 0x1f, R14 ;  /* 0x0000001fff257819 */ /* 0x000fe2000001140e */
[----:B------:R-:W-:Y:S01]  /*0ef0*/  @P1 IMAD.HI.U32 R7, R6, c[0x0][0x20c], RZ ;  /* 0x0000830006071a27 */ /* 0x000fe200078e00ff */
[----:B------:R-:W-:-:S03]  /*0f00*/  LOP3.LUT R24, R24, 0xf0, RZ, 0xc0, !PT ;  /* 0x000000f018187812 */ /* 0x000fc600078ec0ff */
        /* <DEDUP_REMOVED lines=67> */
.L_x_1478:
        /* <DEDUP_REMOVED lines=21> */
[C---:B------:R-:W-:Y:S01]  /*1490*/  SEL R20, R2.reuse, 0xffffffff, P3 ;  /* 0xffffffff02147807 */ /* 0x040fe20001800000 */
        /* <DEDUP_REMOVED lines=9> */
[C---:B------:R-:W-:Y:S01]  /*1530*/  @P1 IADD3 R20, R2.reuse, 0x20, RZ ;  /* 0x0000002002141810 */ /* 0x040fe20007ffe0ff */
        /* <DEDUP_REMOVED lines=79> */
[----:B---3--:R-:W-:Y:S01]  /*1a30*/  MOV R5, R2 ;  /* 0x0000000200057202 */ /* 0x008fe20000000f00 */
        /* <DEDUP_REMOVED lines=19> */
.L_x_1471:
[----:B------:R-:W-:Y:S05]  /*1b70*/  BSYNC B0 ;  /* 0x0000000000007941 */ /* 0x000fea0003800000 */
.L_x_1470:
[----:B------:R-:W-:Y:S01]  /*1b80*/  BAR.SYNC.DEFER_BLOCKING 0x0 ;  /* 0x0000000000007b1d */ /* 0x000fe20000010000 */
[----:B---3--:R-:W-:Y:S01]  /*1b90*/  CS2R R6, SRZ ;  /* 0x0000000000067805 */ /* 0x008fe2000001ff00 */
[----:B-1----:R-:W-:-:S04]  /*1ba0*/  CS2R R4, SRZ ;  /* 0x0000000000047805 */ /* 0x002fc8000001ff00 */
        /* <DEDUP_REMOVED lines=19> */
.L_x_1476:
        /* <DEDUP_REMOVED lines=129> */
.L_x_1475:
[----:B------:R-:W-:Y:S05]  /*24f0*/  BSYNC B0 ;  /* 0x0000000000007941 */ /* 0x000fea0003800000 */
.L_x_1474:
        /* <DEDUP_REMOVED lines=8> */
.L_x_1477:
        /* <DEDUP_REMOVED lines=43> */
.L_x_1473:
[----:B------:R-:W-:Y:S05]  /*2830*/  BSYNC B1 ;  /* 0x0000000000017941 */ /* 0x000fea0003800000 */
.L_x_1472:
        /* <DEDUP_REMOVED lines=22> */
.L_x_1469:
[----:B------:R-:W-:Y:S02]  /*29a0*/  MOV R0, 0x29c0 ;  /* 0x000029c000007802 */ /* 0x000fe40000000f00 */
[----:B------:R-:W-:Y:S05]  /*29b0*/  CALL.REL.NOINC `($__internal_133_$__cuda_sm70_shflsync_bfly_p) ;  /* 0x0000001000007944 */ /* 0x000fea0003c00000 */
[----:B-12---:R-:W-:Y:S05]  /*29c0*/  BRA `(.L_x_1478) ;  /* 0xffffe97000007947 */ /* 0x006fea000383ffff */
        .weak           $__internal_133_$__cuda_sm70_shflsync_bfly_p
        .type           $__internal_133_$__cuda_sm70_shflsync_bfly_p,@function
        .size           $__internal_133_$__cuda_sm70_shflsync_bfly_p,(.L_x_2004 - $__internal_133_$__cuda_sm70_shflsync_bfly_p)
$__internal_133_$__cuda_sm70_shflsync_bfly_p:
[----:B------:R-:W-:Y:S01]  /*29d0*/  HFMA2.MMA R7, -RZ, RZ, 0, 0 ;  /* 0x00000000ff077435 */ /* 0x000fe200000001ff */
[----:B------:R-:W-:Y:S01]  /*29e0*/  MOV R6, R0 ;  /* 0x0000000000067202 */ /* 0x000fe20000000f00 */
[----:B------:R1:W2:Y:S04]  /*29f0*/  SHFL.BFLY PT, R4, R5, 0x8, 0x1f ;  /* 0x0d001f0005047f89 */ /* 0x0002a800000e0000 */
[----:B------:R-:W-:Y:S05]  /*2a00*/  RET.REL.NODEC R6 `(_ZN7cutlass13device_kernelIN5flash19FlashAttnFwdCombineIN4cute5tupleIJNS3_1CILi16EEENS5_ILi64EEEEEELi7ELi256ELi1ELb0ELb0EffNS_4arch4Sm90EEEEEvNT_6ParamsE) ;  /* 0xffffd5f006007950 */ /* 0x000fea0003c3ffff */
.L_x_1479:
        /* <DEDUP_REMOVED lines=15> */
.L_x_2004:


//--------------------- .text._ZN7cutlass13device_kernelIN5flash19FlashAttnFwdCombineIN4cute5tupleIJNS3_1CILi16EEENS5_ILi64EEEEEELi6ELi256ELi1ELb0ELb0EffNS_4arch4Sm90EEEEEvNT_6ParamsE --------------------------
	.section	.text._ZN7cutlass13device_kernelIN5flash19FlashAttnFwdCombineIN4cute5tupleIJNS3_1CILi16EEENS5_ILi64EEEEEELi6ELi256ELi1ELb0ELb0EffNS_4arch4Sm90EEEEEvNT_6ParamsE,"ax",@progbits
	.sectioninfo	@"SHI_REGISTERS=48"
	.align	128
.text._ZN7cutlass13device_kernelIN5flash19FlashAttnFwdCombineIN4cute5tupleIJNS3_1CILi16EEENS5_ILi64EEEEEELi6ELi256ELi1ELb0ELb0EffNS_4arch4Sm90EEEEEvNT_6ParamsE:
        .type           _ZN7cutlass13device_kernelIN5flash19FlashAttnFwdCombineIN4cute5tupleIJNS3_1CILi16EEENS5_ILi64EEEEEELi6ELi256ELi1ELb0ELb0EffNS_4arch4Sm90EEEEEvNT_6ParamsE,@function
        .size           _ZN7cutlass13device_kernelIN5flash19FlashAttnFwdCombineIN4cute5tupleIJNS3_1CILi16EEENS5_ILi64EEEEEELi6ELi256ELi1ELb0ELb0EffNS_4arch4Sm90EEEEEvNT_6ParamsE,(.L_x_2006 - _ZN7cutlass13device_kernelIN5flash19FlashAttnFwdCombineIN4cute5tupleIJNS3_1CILi16EEENS5_ILi64EEEEEELi6ELi256ELi1ELb0ELb0EffNS_4arch4Sm90EEEEEvNT_6ParamsE)
        .other          _ZN7cutlass13device_kernelIN5flash19FlashAttnFwdCombineIN4cute5tupleIJNS3_1CILi16EEENS5_ILi64EEEEEELi6ELi256ELi1ELb0ELb0EffNS_4arch4Sm90EEEEEvNT_6ParamsE,@"STO_CUDA_ENTRY STV_DEFAULT"
_ZN7cutlass13device_kernelIN5flash19FlashAttnFwdCombineIN4cute5tupleIJNS3_1CILi16EEENS5_ILi64EEEEEELi6ELi256ELi1ELb0ELb0EffNS_4arch4Sm90EEEEEvNT_6ParamsE:
        /* <DEDUP_REMOVED lines=58> */
.L_x_1480:
        /* <DEDUP_REMOVED lines=97> */
.L_x_1482:
[----:B------:R-:W-:Y:S05]  /*09b0*/  BSYNC B0 ;  /* 0x0000000000007941 */ /* 0x000fea0003800000 */
.L_x_1481:
[----:B--2---:R-:W-:Y:S01]  /*09c0*/  IMAD.MOV.U32 R0, RZ, RZ, 0x1 ;  /* 0x00000001ff007424 */ /* 0x004fe200078e00ff */
[----:B------:R-:W0:Y:S01]  /*09d0*/  LDGDEPBAR ;  /* 0x00000000000079af */ /* 0x000e220000000000 */
[----:B------:R-:W-:Y:S02]  /*09e0*/  IMAD.SHL.U32 R4, R19, 0x40, RZ ;  /* 0x0000004013047824 */ /* 0x000fe400078e00ff */
[----:B-1----:R-:W-:Y:S01]  /*09f0*/  IMAD R6, R18, 0x10, R3 ;  /* 0x0000001012067824 */ /* 0x002fe200078e0203 */
[----:B------:R-:W-:Y:S01]  /*0a00*/  ISETP.NE.AND P1, PT, R0, c[0x0][0x208], PT ;  /* 0x0000820000007a0c */ /* 0x000fe20003f25270 */
[----:B------:R-:W-:Y:S01]  /*0a10*/  IMAD R0, R34, c[0x0][0x198], RZ ;  /* 0x0000660022007a24 */ /* 0x000fe200078e02ff */
[----:B------:R-:W-:Y:S01]  /*0a20*/  SHF.R.S32.HI R5, RZ, 0x1f, R4 ;  /* 0x0000001fff057819 */ /* 0x000fe20000011404 */
[----:B------:R-:W-:Y:S01]  /*0a30*/  IMAD.SHL.U32 R14, R2, 0x4, RZ ;  /* 0x00000004020e7824 */ /* 0x000fe200078e00ff */
[----:B------:R-:W-:Y:S01]  /*0a40*/  ISETP.GE.AND P0, PT, R6, R17, PT ;  /* 0x000000110600720c */ /* 0x000fe20003f06270 */
        /* <DEDUP_REMOVED lines=9> */
[----:B------:R-:W-:Y:S02]  /*0ae0*/  IMAD.MOV.U32 R4, RZ, RZ, R10 ;  /* 0x000000ffff047224 */ /* 0x000fe400078e000a */
[----:B------:R-:W-:Y:S01]  /*0af0*/  IMAD R32, R3, 0x40, R14 ;  /* 0x0000004003207824 */ /* 0x000fe200078e020e */
        /* <DEDUP_REMOVED lines=50> */
[----:B------:R-:W3:Y:S04]  /*0e20*/  LDS R15, [R18.X4+0x800] ;  /* 0x00080000120f7984 */ /* 0x000ee80000004800 */
[----:B------:R-:W2:Y:S01]  /*0e30*/  LDS R12, [R18.X4+0xc00] ;  /* 0x000c0000120c7984 */ /* 0x000ea20000004800 */
[----:B-1----:R-:W-:-:S04]  /*0e40*/  FMNMX.FTZ R0, R17, R16, !PT ;  /* 0x0000001011007209 */ /* 0x002fc80007810000 */
[----:B---3--:R-:W-:-:S04]  /*0e50*/  FMNMX.FTZ R5, R0, R15, !PT ;  /* 0x0000000f00057209 */ /* 0x008fc80007810000 */
[----:B--2---:R-:W-:Y:S01]  /*0e60*/  FMNMX.FTZ R5, R5, R12, !PT ;  /* 0x0000000c05057209 */ /* 0x004fe20007810000 */
[----:B------:R-:W-:Y:S05]  /*0e70*/  BRA.DIV ~URZ, `(.L_x_1483) ;  /* 0x000014127f007947 */ /* 0x000fea000b800000 */
[----:B------:R1:W2:Y:S02]  /*0e80*/  SHFL.BFLY PT, R4, R5, 0x8, 0x1f ;  /* 0x0d001f0005047f89 */ /* 0x0002a400000e0000 */
.L_x_1492:
        /* <DEDUP_REMOVED lines=95> */
.L_x_1485:
[----:B------:R-:W-:Y:S05]  /*1480*/  BSYNC B0 ;  /* 0x0000000000007941 */ /* 0x000fea0003800000 */
.L_x_1484:
[----:B------:R-:W-:Y:S01]  /*1490*/  BAR.SYNC.DEFER_BLOCKING 0x0 ;  /* 0x0000000000007b1d */ /* 0x000fe20000010000 */
[----:B-1----:R-:W-:Y:S01]  /*14a0*/  CS2R R6, SRZ ;  /* 0x0000000000067805 */ /* 0x002fe2000001ff00 */
[----:B------:R-:W-:-:S04]  /*14b0*/  CS2R R4, SRZ ;  /* 0x0000000000047805 */ /* 0x000fc8000001ff00 */
        /* <DEDUP_REMOVED lines=19> */
.L_x_1490:
        /* <DEDUP_REMOVED lines=129> */
.L_x_1489:
[----:B------:R-:W-:Y:S05]  /*1e00*/  BSYNC B0 ;  /* 0x0000000000007941 */ /* 0x000fea0003800000 */
.L_x_1488:
[----:B------:R-:W-:-:S13]  /*1e10*/  ISETP.NE.AND P0, PT, R38, RZ, PT ;  /* 0x000000ff2600720c */ /* 0x000fda0003f05270 */
[----:B------:R-:W-:Y:S05]  /*1e20*/  @!P0 BRA `(.L_x_1487) ;  /* 0x000002f000008947 */ /* 0x000fea0003800000 */
[----:B------:R-:W-:Y:S01]  /*1e30*/  IADD3 R0, R44, 0x3, RZ ;  /* 0x000000032c007810 */ /* 0x000fe20007ffe0ff */
[----:B------:R-:W-:Y:S02]  /*1e40*/  IMAD.MOV.U32 R15, RZ, RZ, 0x3 ;  /* 0x00000003ff0f7424 */ /* 0x000fe400078e00ff */
[----:B------:R-:W-:Y:S01]  /*1e50*/  IMAD.MOV.U32 R11, RZ, RZ, RZ ;  /* 0x000000ffff0b7224 */ /* 0x000fe200078e00ff */
[----:B------:R-:W-:Y:S02]  /*1e60*/  SHF.R.S32.HI R10, RZ, 0x1f, R0 ;  /* 0x0000001fff0a7819 */ /* 0x000fe40000011400 */
.L_x_1491:
        /* <DEDUP_REMOVED lines=43> */
.L_x_1487:
[----:B------:R-:W-:Y:S05]  /*2120*/  BSYNC B1 ;  /* 0x0000000000017941 */ /* 0x000fea0003800000 */
.L_x_1486:
        /* <DEDUP_REMOVED lines=22> */
.L_x_1483:
[----:B------:R-:W-:Y:S02]  /*2290*/  MOV R0, 0x22b0 ;  /* 0x000022b000007802 */ /* 0x000fe40000000f00 */
[----:B------:R-:W-:Y:S05]  /*22a0*/  CALL.REL.NOINC `($__internal_134_$__cuda_sm70_shflsync_bfly_p) ;  /* 0x0000001000007944 */ /* 0x000fea0003c00000 */
[----:B-12---:R-:W-:Y:S05]  /*22b0*/  BRA `(.L_x_1492) ;  /* 0xffffebd000007947 */ /* 0x006fea000383ffff */
        .weak           $__internal_134_$__cuda_sm70_shflsync_bfly_p
        .type           $__internal_134_$__cuda_sm70_shflsync_bfly_p,@function
        .size           $__internal_134_$__cuda_sm70_shflsync_bfly_p,(.L_x_2006 - $__internal_134_$__cuda_sm70_shflsync_bfly_p)
$__internal_134_$__cuda_sm70_shflsync_bfly_p:
[----:B------:R-:W-:Y:S01]  /*22c0*/  HFMA2.MMA R11, -RZ, RZ, 0, 0 ;  /* 0x00000000ff0b7435 */ /* 0x000fe200000001ff */
[----:B------:R-:W-:Y:S01]  /*22d0*/  MOV R10, R0 ;  /* 0x00000000000a7202 */ /* 0x000fe20000000f00 */
[----:B------:R1:W2:Y:S04]  /*22e0*/  SHFL.BFLY PT, R4, R5, 0x8, 0x1f ;  /* 0x0d001f0005047f89 */ /* 0x0002a800000e0000 */
[----:B------:R-:W-:Y:S05]  /*22f0*/  RET.REL.NODEC R10 `(_ZN7cutlass13device_kernelIN5flash19FlashAttnFwdCombineIN4cute5tupleIJNS3_1CILi16EEENS5_ILi64EEEEEELi6ELi256ELi1ELb0ELb0EffNS_4arch4Sm90EEEEEvNT_6ParamsE) ;  /* 0xffffdd000a007950 */ /* 0x000fea0003c3ffff */
.L_x_1493:
        /* <DEDUP_REMOVED lines=16> */
.L_x_2006:


//--------------------- .text._ZN7cutlass13device_kernelIN5flash19FlashAttnFwdCombineIN4cute5tupleIJNS3_1CILi16EEENS5_ILi64EEEEEELi5ELi256ELi1ELb0ELb0EffNS_4arch4Sm90EEEEEvNT_6ParamsE --------------------------
	.section	.text._ZN7cutlass13device_kernelIN5flash19FlashAttnFwdCombineIN4cute5tupleIJNS3_1CILi16EEENS5_ILi64EEEEEELi5ELi256ELi1ELb0ELb0EffNS_4arch4Sm90EEEEEvNT_6ParamsE,"ax",@progbits
	.sectioninfo	@"SHI_REGISTERS=48"
	.align	128
.text._ZN7cutlass13device_kernelIN5flash19FlashAttnFwdCombineIN4cute5tupleIJNS3_1CILi16EEENS5_ILi64EEEEEELi5ELi256ELi1ELb0ELb0EffNS_4arch4Sm90EEEEEvNT_6ParamsE:
        .type           _ZN7cutlass13device_kernelIN5flash19FlashAttnFwdCombineIN4cute5tupleIJNS3_1CILi16EEENS5_ILi64EEEEEELi5ELi256ELi1ELb0ELb0EffNS_4arch4Sm90EEEEEvNT_6ParamsE,@function
        .size           _ZN7cutlass13device_kernelIN5flash19FlashAttnFwdCombineIN4cute5tupleIJNS3_1CILi16EEENS5_ILi64EEEEEELi5ELi256ELi1ELb0ELb0EffNS_4arch4Sm90EEEEEvNT_6ParamsE,(.L_x_2008 - _ZN7cutlass13device_kernelIN5flash19FlashAttnFwdCombineIN4cute5tupleIJNS3_1CILi16EEENS5_ILi64EEEEEELi5ELi256ELi1ELb0ELb0EffNS_4arch4Sm90EEEEEvNT_6ParamsE)
        .other          _ZN7cutlass13device_kernelIN5flash19FlashAttnFwdCombineIN4cute5tupleIJNS3_1CILi16EEENS5_ILi64EEEEEELi5ELi256ELi1ELb0ELb0EffNS_4arch4Sm90EEEEEvNT_6ParamsE,@"STO_CUDA_ENTRY STV_DEFAULT"
_ZN7cutlass13device_kernelIN5flash19FlashAttnFwdCombineIN4cute5tupleIJNS3_1CILi16EEENS5_ILi64EEEEEELi5ELi256ELi1ELb0ELb0EffNS_4arch4Sm90EEEEEvNT_6ParamsE:
        /* <DEDUP_REMOVED lines=58> */
.L_x_1494:
        /* <DEDUP_REMOVED lines=65> */
.L_x_1496:
[----:B------:R-:W-:Y:S05]  /*07b0*/  BSYNC B0 ;  /* 0x0000000000007941 */ /* 0x000fea0003800000 */
.L_x_1495:
[----:B-1----:R-:W-:Y:S01]  /*07c0*/  IMAD.MOV.U32 R0, RZ, RZ, 0x1 ;  /* 0x00000001ff007424 */ /* 0x002fe200078e00ff */
[----:B------:R-:W0:Y:S01]  /*07d0*/  LDGDEPBAR ;  /* 0x00000000000079af */ /* 0x000e220000000000 */
[----:B------:R-:W-:Y:S02]  /*07e0*/  IMAD R6, R19, 0x10, R3 ;  /* 0x0000001013067824 */ /* 0x000fe400078e0203 */
[----:B------:R-:W-:Y:S01]  /*07f0*/  IMAD.SHL.U32 R4, R18, 0x40, RZ ;  /* 0x0000004012047824 */ /* 0x000fe200078e00ff */
        /* <DEDUP_REMOVED lines=63> */
[----:B--2---:R-:W-:Y:S04]  /*0bf0*/  LDS R7, [R12.X4+0x400] ;  /* 0x000400000c077984 */ /* 0x004fe80000004800 */
[----:B------:R-:W1:Y:S02]  /*0c00*/  LDS R4, [R12.X4] ;  /* 0x000000000c047984 */ /* 0x000e640000004800 */
[----:B-1----:R-:W-:Y:S01]  /*0c10*/  FMNMX.FTZ R6, R7, R4, !PT ;  /* 0x0000000407067209 */ /* 0x002fe20007810000 */
[----:B------:R-:W-:Y:S05]  /*0c20*/  BRA.DIV ~URZ, `(.L_x_1497) ;  /* 0x000013727f007947 */ /* 0x000fea000b800000 */
[----:B---3--:R1:W2:Y:S02]  /*0c30*/  SHFL.BFLY PT, R5, R6, 0x8, 0x1f ;  /* 0x0d001f0006057f89 */ /* 0x0082a400000e0000 */
.L_x_1506:
[----:B--2---:R-:W-:Y:S01]  /*0c40*/  FMNMX.FTZ R0, R6, R5, !PT ;  /* 0x0000000506007209 */ /* 0x004fe20007810000 */
[----:B------:R-:W2:Y:S01]  /*0c50*/  S2UR UR4, SR_CTAID.Y ;  /* 0x00000000000479c3 */ /* 0x000ea20000002600 */
[----:B------:R-:W-:-:S03]  /*0c60*/  FSETP.NEU.FTZ.AND P1, PT, R4, -INF , PT ;  /* 0xff8000000400780b */ /* 0x000fc60003f3d000 */
        /* <DEDUP_REMOVED lines=9> */
[--C-:B-1----:R-:W-:Y:S02]  /*0d00*/  FADD.FTZ R6, R4, -R5.reuse ;  /* 0x8000000504067221 */ /* 0x102fe40000010000 */
        /* <DEDUP_REMOVED lines=15> */
[----:B-1----:R-:W-:-:S03]  /*0e00*/  FADD.FTZ R9, R0, R9 ;  /* 0x0000000900097221 */ /* 0x002fc60000010000 */
[----:B------:R-:W1:Y:S04]  /*0e10*/  S2R R0, SR_TID.X ;  /* 0x0000000000007919 */ /* 0x000e680000002100 */
[----:B------:R-:W4:Y:S01]  /*0e20*/  SHFL.BFLY PT, R18, R9, 0x4, 0x1f ;  /* 0x0c801f0009127f89 */ /* 0x000f2200000e0000 */
[----:B---3--:R-:W-:-:S05]  /*0e30*/  IMNMX R15, R16, R15, !PT ;  /* 0x0000000f100f7217 */ /* 0x008fca0007800200 */
[----:B------:R-:W3:Y:S01]  /*0e40*/  SHFL.BFLY PT, R10, R15, 0x2, 0x1f ;  /* 0x0c401f000f0a7f89 */ /* 0x000ee200000e0000 */
[----:B----4-:R-:W-:-:S05]  /*0e50*/  FADD.FTZ R18, R9, R18 ;  /* 0x0000001209127221 */ /* 0x010fca0000010000 */
[----:B------:R-:W4:Y:S01]  /*0e60*/  SHFL.BFLY PT, R17, R18, 0x2, 0x1f ;  /* 0x0c401f0012117f89 */ /* 0x000f2200000e0000 */
[----:B---3--:R-:W-:-:S05]  /*0e70*/  IMNMX R10, R15, R10, !PT ;  /* 0x0000000a0f0a7217 */ /* 0x008fca0007800200 */
[----:B------:R-:W-:Y:S01]  /*0e80*/  SHFL.BFLY PT, R9, R10, 0x1, 0x1f ;  /* 0x0c201f000a097f89 */ /* 0x000fe200000e0000 */
[----:B----4-:R-:W-:-:S05]  /*0e90*/  FADD.FTZ R17, R18, R17 ;  /* 0x0000001112117221 */ /* 0x010fca0000010000 */
        /* <DEDUP_REMOVED lines=45> */
.L_x_1499:
[----:B------:R-:W-:Y:S05]  /*1170*/  BSYNC B0 ;  /* 0x0000000000007941 */ /* 0x000fea0003800000 */
.L_x_1498:
[----:B------:R-:W-:Y:S01]  /*1180*/  BAR.SYNC.DEFER_BLOCKING 0x0 ;  /* 0x0000000000007b1d */ /* 0x000fe20000010000 */
[----:B------:R-:W-:Y:S01]  /*1190*/  CS2R R6, SRZ ;  /* 0x0000000000067805 */ /* 0x000fe2000001ff00 */
        /* <DEDUP_REMOVED lines=20> */
.L_x_1504:
        /* <DEDUP_REMOVED lines=129> */
.L_x_1503:
[----:B------:R-:W-:Y:S05]  /*1af0*/  BSYNC B0 ;  /* 0x0000000000007941 */ /* 0x000fea0003800000 */
.L_x_1502:
        /* <DEDUP_REMOVED lines=8> */
.L_x_1505:
        /* <DEDUP_REMOVED lines=43> */
.L_x_1501:
[----:B------:R-:W-:Y:S05]  /*1e30*/  BSYNC B1 ;  /* 0x0000000000017941 */ /* 0x000fea0003800000 */
.L_x_1500:
        /* <DEDUP_REMOVED lines=22> */
.L_x_1497:
[----:B---3--:R-:W-:Y:S02]  /*1fa0*/  MOV R0, 0x1fc0 ;  /* 0x00001fc000007802 */ /* 0x008fe40000000f00 */
[----:B------:R-:W-:Y:S05]  /*1fb0*/  CALL.REL.NOINC `($__internal_135_$__cuda_sm70_shflsync_bfly_p) ;  /* 0x0000001000007944 */ /* 0x000fea0003c00000 */
[----:B-12---:R-:W-:Y:S05]  /*1fc0*/  BRA `(.L_x_1506) ;  /* 0xffffec7000007947 */ /* 0x006fea000383ffff */
        .weak           $__internal_135_$__cuda_sm70_shflsync_bfly_p
        .type           $__internal_135_$__cuda_sm70_shflsync_bfly_p,@function
        .size           $__internal_135_$__cuda_sm70_shflsync_bfly_p,(.L_x_2008 - $__internal_135_$__cuda_sm70_shflsync_bfly_p)
$__internal_135_$__cuda_sm70_shflsync_bfly_p:
[----:B------:R-:W-:Y:S01]  /*1fd0*/  HFMA2.MMA R11, -RZ, RZ, 0, 0 ;  /* 0x00000000ff0b7435 */ /* 0x000fe200000001ff */
[----:B------:R-:W-:Y:S01]  /*1fe0*/  MOV R10, R0 ;  /* 0x00000000000a7202 */ /* 0x000fe20000000f00 */
[----:B------:R1:W2:Y:S04]  /*1ff0*/  SHFL.BFLY PT, R5, R6, 0x8, 0x1f ;  /* 0x0d001f0006057f89 */ /* 0x0002a800000e0000 */
[----:B------:R-:W-:Y:S05]  /*2000*/  RET.REL.NODEC R10 `(_ZN7cutlass13device_kernelIN5flash19FlashAttnFwdCombineIN4cute5tupleIJNS3_1CILi16EEENS5_ILi64EEEEEELi5ELi256ELi1ELb0ELb0EffNS_4arch4Sm90EEEEEvNT_6ParamsE) ;  /* 0xffffdff00a007950 */ /* 0x000fea0003c3ffff */
.L_x_1507:
        /* <DEDUP_REMOVED lines=15> */
.L_x_2008:


//--------------------- .text._ZN7cutlass13device_kernelIN5flash19FlashAttnFwdCombineIN4cute5tupleIJNS3_1CILi16EEENS5_ILi64EEEEEELi4ELi256ELi1ELb0ELb0EffNS_4arch4Sm90EEEEEvNT_6ParamsE --------------------------
	.section	.text._ZN7cutlass13device_kernelIN5flash19FlashAttnFwdCombineIN4cute5tupleIJNS3_1CILi16EEENS5_ILi64EEEEEELi4ELi256ELi1ELb0ELb0EffNS_4arch4Sm90EEEEEvNT_6ParamsE,"ax",@progbits
	.sectioninfo	@"SHI_REGISTERS=48"
	.align	128
.text._ZN7cutlass13device_kernelIN5flash19FlashAttnFwdCombineIN4cute5tupleIJNS3_1CILi16EEENS5_ILi64EEEEEELi4ELi256ELi1ELb0ELb0EffNS_4arch4Sm90EEEEEvNT_6ParamsE:
        .type           _ZN7cutlass13device_kernelIN5flash19FlashAttnFwdCombineIN4cute5tupleIJNS3_1CILi16EEENS5_ILi64EEEEEELi4ELi256ELi1ELb0ELb0EffNS_4arch4Sm90EEEEEvNT_6ParamsE,@function
        .size           _ZN7cutlass13device_kernelIN5flash19FlashAttnFwdCombineIN4cute5tupleIJNS3_1CILi16EEENS5_ILi64EEEEEELi4ELi256ELi1ELb0ELb0EffNS_4arch4Sm90EEEEEvNT_6ParamsE,(.L_x_2010 - _ZN7cutlass13device_kernelIN5flash19FlashAttnFwdCombineIN4cute5tupleIJNS3_1CILi16EEENS5_ILi64EEEEEELi4ELi256ELi1ELb0ELb0EffNS_4arch4Sm90EEEEEvNT_6ParamsE)
        .other          _ZN7cutlass13device_kernelIN5flash19FlashAttnFwdCombineIN4cute5tupleIJNS3_1CILi16EEENS5_ILi64EEEEEELi4ELi256ELi1ELb0ELb0EffNS_4arch4Sm90EEEEEvNT_6ParamsE,@"STO_CUDA_ENTRY STV_DEFAULT"
_ZN7cutlass13device_kernelIN5flash19FlashAttnFwdCombineIN4cute5tupleIJNS3_1CILi16EEENS5_ILi64EEEEEELi4ELi256ELi1ELb0ELb0EffNS_4arch4Sm90EEEEEvNT_6ParamsE:
        /* <DEDUP_REMOVED lines=58> */
.L_x_1508:
        /* <DEDUP_REMOVED lines=49> */
.L_x_1510:
[----:B------:R-:W-:Y:S05]  /*06b0*/  BSYNC B0 ;  /* 0x0000000000007941 */ /* 0x000fea0003800000 */
.L_x_1509:
        /* <DEDUP_REMOVED lines=67> */
[----:B------:R2:W1:Y:S01]  /*0af0*/  LDS R0, [R11.X4] ;  /* 0x000000000b007984 */ /* 0x0004620000004800 */
[----:B------:R-:W-:Y:S05]  /*0b00*/  BRA.DIV ~URZ, `(.L_x_1511) ;  /* 0x000012f27f007947 */ /* 0x000fea000b800000 */
[----:B-12---:R1:W2:Y:S02]  /*0b10*/  SHFL.BFLY PT, R5, R0, 0x8, 0x1f ;  /* 0x0d001f0000057f89 */ /* 0x0062a400000e0000 */
.L_x_1520:
        /* <DEDUP_REMOVED lines=13> */
[----:B------:R-:W-:Y:S01]  /*0bf0*/  SEL R7, R2, 0xffffffff, P0 ;  /* 0xffffffff02077807 */ /* 0x000fe20000000000 */
[----:B-1----:R-:W1:Y:S02]  /*0c00*/  S2R R0, SR_TID.X ;  /* 0x0000000000007919 */ /* 0x002e640000002100 */
        /* <DEDUP_REMOVED lines=9> */
[----:B------:R-:W3:Y:S04]  /*0ca0*/  SHFL.BFLY PT, R6, R19, 0x4, 0x1f ;  /* 0x0c801f0013067f89 */ /* 0x000ee800000e0000 */
[----:B------:R-:W4:Y:S01]  /*0cb0*/  SHFL.BFLY PT, R10, R15, 0x2, 0x1f ;  /* 0x0c401f000f0a7f89 */ /* 0x000f2200000e0000 */
[----:B---3--:R-:W-:Y:S01]  /*0cc0*/  FADD.FTZ R6, R19, R6 ;  /* 0x0000000613067221 */ /* 0x008fe20000010000 */
[----:B----4-:R-:W-:-:S04]  /*0cd0*/  IMNMX R10, R15, R10, !PT ;  /* 0x0000000a0f0a7217 */ /* 0x010fc80007800200 */
[----:B------:R-:W3:Y:S04]  /*0ce0*/  SHFL.BFLY PT, R17, R6, 0x2, 0x1f ;  /* 0x0c401f0006117f89 */ /* 0x000ee800000e0000 */
[----:B------:R-:W-:Y:S01]  /*0cf0*/  SHFL.BFLY PT, R7, R10, 0x1, 0x1f ;  /* 0x0c201f000a077f89 */ /* 0x000fe200000e0000 */
[----:B---3--:R-:W-:Y:S02]  /*0d00*/  FADD.FTZ R17, R6, R17 ;  /* 0x0000001106117221 */ /* 0x008fe40000010000 */
[----:B------:R-:W-:-:S03]  /*0d10*/  IMAD.MOV.U32 R6, RZ, RZ, RZ ;  /* 0x000000ffff067224 */ /* 0x000fc600078e00ff */
        /* <DEDUP_REMOVED lines=8> */
[----:B----4-:R-:W-:-:S05]  /*0da0*/  FMUL.FTZ R6, R5, R6 ;  /* 0x0000000605067220 */ /* 0x010fca0000410000 */
        /* <DEDUP_REMOVED lines=34> */
.L_x_1513:
[----:B------:R-:W-:Y:S05]  /*0fd0*/  BSYNC B0 ;  /* 0x0000000000007941 */ /* 0x000fea0003800000 */
.L_x_1512:
        /* <DEDUP_REMOVED lines=22> */
.L_x_1518:
        /* <DEDUP_REMOVED lines=129> */
.L_x_1517:
[----:B------:R-:W-:Y:S05]  /*1950*/  BSYNC B0 ;  /* 0x0000000000007941 */ /* 0x000fea0003800000 */
.L_x_1516:
        /* <DEDUP_REMOVED lines=8> */
.L_x_1519:
        /* <DEDUP_REMOVED lines=43> */
.L_x_1515:
[----:B------:R-:W-:Y:S05]  /*1c90*/  BSYNC B1 ;  /* 0x0000000000017941 */ /* 0x000fea0003800000 */
.L_x_1514:
        /* <DEDUP_REMOVED lines=22> */
.L_x_1511:
[----:B------:R-:W-:Y:S02]  /*1e00*/  MOV R4, 0x1e20 ;  /* 0x00001e2000047802 */ /* 0x000fe40000000f00 */
[----:B-12---:R-:W-:Y:S05]  /*1e10*/  CALL.REL.NOINC `($__internal_136_$__cuda_sm70_shflsync_bfly_p) ;  /* 0x0000001000007944 */ /* 0x006fea0003c00000 */
[----:B-12---:R-:W-:Y:S05]  /*1e20*/  BRA `(.L_x_1520) ;  /* 0xffffecf000007947 */ /* 0x006fea000383ffff */
        .weak           $__internal_136_$__cuda_sm70_shflsync_bfly_p
        .type           $__internal_136_$__cuda_sm70_shflsync_bfly_p,@function
        .size           $__internal_136_$__cuda_sm70_shflsync_bfly_p,(.L_x_2010 - $__internal_136_$__cuda_sm70_shflsync_bfly_p)
$__internal_136_$__cuda_sm70_shflsync_bfly_p:
[----:B------:R-:W-:Y:S01]  /*1e30*/  HFMA2.MMA R7, -RZ, RZ, 0, 0 ;  /* 0x00000000ff077435 */ /* 0x000fe200000001ff */
[----:B------:R-:W-:Y:S01]  /*1e40*/  MOV R6, R4 ;  /* 0x0000000400067202 */ /* 0x000fe20000000f00 */
[----:B------:R1:W2:Y:S04]  /*1e50*/  SHFL.BFLY PT, R5, R0, 0x8, 0x1f ;  /* 0x0d001f0000057f89 */ /* 0x0002a800000e0000 */
[----:B------:R-:W-:Y:S05]  /*1e60*/  RET.REL.NODEC R6 `(_ZN7cutlass13device_kernelIN5flash19FlashAttnFwdCombineIN4cute5tupleIJNS3_1CILi16EEENS5_ILi64EEEEEELi4ELi256ELi1ELb0ELb0EffNS_4arch4Sm90EEEEEvNT_6ParamsE) ;  /* 0xffffe19006007950 */ /* 0x000fea0003c3ffff */
.L_x_1521:
        /* <DEDUP_REMOVED lines=9> */
.L_x_2010:


//--------------------- .text._ZN7cutlass13device_kernelIN5flash19FlashAttnFwdCombineIN4cute5tupleIJNS3_1CILi16EEENS5_ILi64EEEEEELi8ELi256ELi1ELb0ELb1EffNS_4arch4Sm90EEEEEvNT_6ParamsE --------------------------
	.section	.text._ZN7cutlass13device_kernelIN5flash19FlashAttnFwdCombineIN4cute5tupleIJNS3_1CILi16EEENS5_ILi64EEEEEELi8ELi256ELi1ELb0ELb1EffNS_4arch4Sm90EEEEEvNT_6ParamsE,"ax",@progbits
	.sectioninfo	@"SHI_REGISTERS=55"
	.align	128
.text._ZN7cutlass13device_kernelIN5flash19FlashAttnFwdCombineIN4cute5tupleIJNS3_1CILi16EEENS5_ILi64EEEEEELi8ELi256ELi1ELb0ELb1EffNS_4arch4Sm90EEEEEvNT_6ParamsE:
        .type           _ZN7cutlass13device_kernelIN5flash19FlashAttnFwdCombineIN4cute5tupleIJNS3_1CILi16EEENS5_ILi64EEEEEELi8ELi256ELi1ELb0ELb1EffNS_4arch4Sm90EEEEEvNT_6ParamsE,@function
        .size           _ZN7cutlass13device_kernelIN5flash19FlashAttnFwdCombineIN4cute5tupleIJNS3_1CILi16EEENS5_ILi64EEEEEELi8ELi256ELi1ELb0ELb1EffNS_4arch4Sm90EEEEEvNT_6ParamsE,(.L_x_2012 - _ZN7cutlass13device_kernelIN5flash19FlashAttnFwdCombineIN4cute5tupleIJNS3_1CILi16EEENS5_ILi64EEEEEELi8ELi256ELi1ELb0ELb1EffNS_4arch4Sm90EEEEEvNT_6ParamsE)
        .other          _ZN7cutlass13device_kernelIN5flash19FlashAttnFwdCombineIN4cute5tupleIJNS3_1CILi16EEENS5_ILi64EEEEEELi8ELi256ELi1ELb0ELb1EffNS_4arch4Sm90EEEEEvNT_6ParamsE,@"STO_CUDA_ENTRY STV_DEFAULT"
_ZN7cutlass13device_kernelIN5flash19FlashAttnFwdCombineIN4cute5tupleIJNS3_1CILi16EEENS5_ILi64EEEEEELi8ELi256ELi1ELb0ELb1EffNS_4arch4Sm90EEEEEvNT_6ParamsE:
        /* <DEDUP_REMOVED lines=51> */
.L_x_1522:
        /* <DEDUP_REMOVED lines=25> */
.L_x_1523:
        /* <DEDUP_REMOVED lines=100> */
.L_x_1525:
        /* <DEDUP_REMOVED lines=13> */
[----:B------:R-:W-:Y:S05]  /*0bd0*/  CALL.REL.NOINC `($__internal_137_$__cuda_sm20_div_u64) ;  /* 0x0000337000007944 */ /* 0x000fea0003c00000 */
[----:B------:R-:W-:Y:S01]  /*0be0*/  MOV R2, R3 ;  /* 0x0000000300027202 */ /* 0x000fe20000000f00 */
[----:B------:R-:W-:Y:S05]  /*0bf0*/  BRA `(.L_x_1527) ;  /* 0x0000012000007947 */ /* 0x000fea0003800000 */
.L_x_1526:
        /* <DEDUP_REMOVED lines=18> */
.L_x_1527:
[----:B------:R-:W-:Y:S02]  /*0d20*/  IADD3 R6, R6, -0x1, RZ ;  /* 0xffffffff06067810 */ /* 0x000fe40007ffe0ff */
[----:B------:R-:W-:-:S03]  /*0d30*/  MOV R7, R2 ;  /* 0x0000000200077202 */ /* 0x000fc60000000f00 */
.L_x_1524:
        /* <DEDUP_REMOVED lines=14> */
[C---:B------:R-:W-:Y:S02]  /*0e20*/  ISETP.GE.AND P5, PT, R3.reuse, R22, PT ;  /* 0x000000160300720c */ /* 0x040fe40003fa6270 */
[----:B------:R-:W-:Y:S01]  /*0e30*/  IADD3 R11, R3, 0x10, RZ ;  /* 0x00000010030b7810 */ /* 0x000fe20007ffe0ff */
[----:B------:R-:W-:Y:S01]  /*0e40*/  IMAD.MOV.U32 R5, RZ, RZ, R0 ;  /* 0x000000ffff057224 */ /* 0x000fe200078e0000 */
[----:B------:R-:W-:Y:S01]  /*0e50*/  @P0 SHF.R.U32.HI R5, RZ, R6, R9 ;  /* 0x00000006ff050219 */ /* 0x000fe20000011609 */
[----:B------:R-:W-:Y:S01]  /*0e60*/  IMAD.MOV.U32 R8, RZ, RZ, R18 ;  /* 0x000000ffff087224 */ /* 0x000fe200078e0012 */
[----:B------:R-:W-:Y:S01]  /*0e70*/  MOV R9, R19 ;  /* 0x0000001300097202 */ /* 0x000fe20000000f00 */
[----:B------:R-:W-:Y:S01]  /*0e80*/  IMAD.SHL.U32 R12, R15, 0x4, RZ ;  /* 0x000000040f0c7824 */ /* 0x000fe200078e00ff */
[--C-:B------:R-:W-:Y:S01]  /*0e90*/  SHF.R.S32.HI R4, RZ, 0x1f, R5.reuse ;  /* 0x0000001fff047819 */ /* 0x100fe20000011405 */
[----:B------:R-:W-:Y:S01]  /*0ea0*/  IMAD.MOV R29, RZ, RZ, -R5 ;  /* 0x000000ffff1d7224 */ /* 0x000fe200078e0a05 */
[----:B------:R-:W-:Y:S01]  /*0eb0*/  ISETP.GE.AND P2, PT, R11, R22, PT ;  /* 0x000000160b00720c */ /* 0x000fe20003f46270 */
[----:B------:R-:W-:Y:S01]  /*0ec0*/  IMAD.WIDE.U32 R8, R5, c[0x0][0x1c0], R8 ;  /* 0x0000700005087a25 */ /* 0x000fe200078e0008 */
[----:B------:R-:W-:-:S02]  /*0ed0*/  IADD3 R27, R3, 0x20, RZ ;  /* 0x00000020031b7810 */ /* 0x000fc40007ffe0ff */
[----:B------:R-:W-:Y:S01]  /*0ee0*/  IADD3 R21, R3, 0x40, RZ ;  /* 0x0000004003157810 */ /* 0x000fe20007ffe0ff */
[----:B------:R-:W-:Y:S01]  /*0ef0*/  IMAD R29, R16, R29, R0 ;  /* 0x0000001d101d7224 */ /* 0x000fe200078e0200 */
[----:B------:R-:W-:Y:S01]  /*0f00*/  @!P5 SHF.R.S32.HI R0, RZ, 0x1f, R3 ;  /* 0x0000001fff00d819 */ /* 0x000fe20000011403 */
[----:B------:R-:W-:Y:S01]  /*0f10*/  IMAD R4, R4, c[0x0][0x1c0], RZ ;  /* 0x0000700004047a24 */ /* 0x000fe200078e02ff */
[----:B------:R-:W-:Y:S02]  /*0f20*/  ISETP.GE.AND P4, PT, R27, R22, PT ;  /* 0x000000161b00720c */ /* 0x000fe40003f86270 */
[----:B------:R-:W-:Y:S01]  /*0f30*/  IADD3 R28, P1, R29, R8, RZ ;  /* 0x000000081d1c7210 */ /* 0x000fe20007f3e0ff */
[----:B------:R-:W-:Y:S01]  /*0f40*/  IMAD R4, R5, c[0x0][0x1c4], R4 ;  /* 0x0000710005047a24 */ /* 0x000fe200078e0204 */
[----:B------:R-:W-:Y:S01]  /*0f50*/  SHF.R.S32.HI R5, RZ, 0x1f, R29 ;  /* 0x0000001fff057819 */ /* 0x000fe2000001141d */
[----:B------:R-:W-:Y:S01]  /*0f60*/  @!P5 IMAD R0, R0, c[0x0][0x1b8], RZ ;  /* 0x00006e000000da24 */ /* 0x000fe200078e02ff */
[----:B------:R-:W-:-:S02]  /*0f70*/  IADD3 R25, R3, 0x30, RZ ;  /* 0x0000003003197810 */ /* 0x000fc40007ffe0ff */
[----:B------:R-:W-:Y:S01]  /*0f80*/  IADD3.X R29, R5, R9, R4, P1, !PT ;  /* 0x00000009051d7210 */ /* 0x000fe20000ffe404 */
[----:B------:R-:W-:Y:S01]  /*0f90*/  @!P5 IMAD R5, R3, c[0x0][0x1bc], R0 ;  /* 0x00006f000305da24 */ /* 0x000fe200078e0200 */
[----:B------:R-:W-:Y:S01]  /*0fa0*/  @!P2 SHF.R.S32.HI R0, RZ, 0x1f, R11 ;  /* 0x0000001fff00a819 */ /* 0x000fe2000001140b */
[----:B------:R-:W-:Y:S01]  /*0fb0*/  @P5 IMAD.MOV.U32 R4, RZ, RZ, -0x800000 ;  /* 0xff800000ff045424 */ /* 0x000fe200078e00ff */
[-C--:B------:R-:W-:Y:S01]  /*0fc0*/  ISETP.GE.AND P3, PT, R25, R22.reuse, PT ;  /* 0x000000161900720c */ /* 0x080fe20003f66270 */
[C---:B------:R-:W-:Y:S01]  /*0fd0*/  @!P5 IMAD.WIDE.U32 R8, R3.reuse, c[0x0][0x1b8], R28 ;  /* 0x00006e000308da25 */ /* 0x040fe200078e001c */
[----:B------:R-:W-:Y:S02]  /*0fe0*/  IADD3 R13, R3, 0x50, RZ ;  /* 0x00000050030d7810 */ /* 0x000fe40007ffe0ff */
[----:B------:R1:W-:Y:S01]  /*0ff0*/  @P5 STS [R15.X4], R4 ;  /* 0x000000040f005388 */ /* 0x0003e20000004800 */
[----:B------:R-:W-:Y:S01]  /*1000*/  @!P5 IMAD.IADD R5, R9, 0x1, R5 ;  /* 0x000000010905d824 */ /* 0x000fe200078e0205 */
[----:B------:R-:W-:Y:S01]  /*1010*/  @!P5 LEA R30, P1, R8, c[0x0][0x1a0], 0x2 ;  /* 0x00006800081eda11 */ /* 0x000fe200078210ff */
[----:B------:R-:W-:Y:S01]  /*1020*/  @!P2 IMAD R0, R0, c[0x0][0x1b8], RZ ;  /* 0x00006e000000aa24 */ /* 0x000fe200078e02ff */
[----:B------:R-:W-:Y:S01]  /*1030*/  ISETP.GE.AND P6, PT, R13, R22, PT ;  /* 0x000000160d00720c */ /* 0x000fe20003fc6270 */
[----:B------:R-:W-:Y:S01]  /*1040*/  @!P2 IMAD.MOV.U32 R9, RZ, RZ, R29 ;  /* 0x000000ffff09a224 */ /* 0x000fe200078e001d */
[----:B------:R-:W-:Y:S01]  /*1050*/  @!P5 LEA.HI.X R31, R8, c[0x0][0x1a4], R5, 0x2, P1 ;  /* 0x00006900081fda11 */ /* 0x000fe200008f1405 */
[----:B------:R-:W-:Y:S01]  /*1060*/  @!P2 IMAD R5, R11, c[0x0][0x1bc], R0 ;  /* 0x00006f000b05aa24 */ /* 0x000fe200078e0200 */
[----:B------:R-:W-:-:S02]  /*1070*/  @!P2 MOV R8, R28 ;  /* 0x0000001c0008a202 */ /* 0x000fc40000000f00 */
[----:B------:R-:W-:Y:S01]  /*1080*/  ISETP.GE.AND P1, PT, R21, R22, PT ;  /* 0x000000161500720c */ /* 0x000fe20003f26270 */
[----:B------:R-:W-:Y:S01]  /*1090*/  @!PT LDS RZ, [RZ] ;  /* 0x00000000fffff984 */ /* 0x000fe20000000800 */
[----:B------:R-:W-:Y:S01]  /*10a0*/  @!PT LDS RZ, [RZ] ;  /* 0x00000000fffff984 */ /* 0x000fe20000000800 */
[----:B------:R-:W-:Y:S01]  /*10b0*/  @!PT LDS RZ, [RZ] ;  /* 0x00000000fffff984 */ /* 0x000fe20000000800 */
[----:B------:R2:W-:Y:S02]  /*10c0*/  @!P5 LDGSTS.E.LTC128B [R12], [R30.64] ;  /* 0x000000001e0cdfae */ /* 0x0005e4000b921966 */
[----:B------:R-:W-:Y:S01]  /*10d0*/  @!P2 IMAD.WIDE.U32 R10, R11, c[0x0][0x1b8], R8 ;  /* 0x00006e000b0aaa25 */ /* 0x000fe200078e0008 */
[----:B------:R-:W-:-:S03]  /*10e0*/  @!P3 SHF.R.S32.HI R8, RZ, 0x1f, R25 ;  /* 0x0000001fff08b819 */ /* 0x000fc60000011419 */
[----:B------:R-:W-:Y:S01]  /*10f0*/  @!P2 IMAD.IADD R0, R11, 0x1, R5 ;  /* 0x000000010b00a824 */ /* 0x000fe200078e0205 */
[----:B------:R-:W-:Y:S01]  /*1100*/  @!P2 LEA R36, P5, R10, c[0x0][0x1a0], 0x2 ;  /* 0x000068000a24aa11 */ /* 0x000fe200078a10ff */
[----:B------:R-:W-:Y:S01]  /*1110*/  @!P3 IMAD R8, R8, c[0x0][0x1b8], RZ ;  /* 0x00006e000808ba24 */ /* 0x000fe200078e02ff */
[----:B------:R-:W-:Y:S02]  /*1120*/  IADD3 R11, R3, 0x60, RZ ;  /* 0x00000060030b7810 */ /* 0x000fe40007ffe0ff */
[----:B------:R-:W-:Y:S01]  /*1130*/  @!P2 LEA.HI.X R37, R10, c[0x0][0x1a4], R0, 0x2, P5 ;  /* 0x000069000a25aa11 */ /* 0x000fe200028f1400 */
[C---:B------:R-:W-:Y:S01]  /*1140*/  @!P3 IMAD R8, R25.reuse, c[0x0][0x1bc], R8 ;  /* 0x00006f001908ba24 */ /* 0x040fe200078e0208 */
[----:B------:R-:W-:Y:S01]  /*1150*/  @!P1 SHF.R.S32.HI R0, RZ, 0x1f, R21 ;  /* 0x0000001fff009819 */ /* 0x000fe20000011415 */
[----:B------:R-:W-:Y:S01]  /*1160*/  @!P3 IMAD.WIDE.U32 R24, R25, c[0x0][0x1b8], R28 ;  /* 0x00006e001918ba25 */ /* 0x000fe200078e001c */
[----:B-1----:R-:W-:Y:S02]  /*1170*/  @!P4 SHF.R.S32.HI R4, RZ, 0x1f, R27 ;  /* 0x0000001fff04c819 */ /* 0x002fe4000001141b */
[----:B------:R-:W-:Y:S01]  /*1180*/  ISETP.GE.AND P5, PT, R11, R22, PT ;  /* 0x000000160b00720c */ /* 0x000fe20003fa6270 */
[----:B------:R-:W-:Y:S01]  /*1190*/  @!P1 IMAD R0, R0, c[0x0][0x1b8], RZ ;  /* 0x00006e0000009a24 */ /* 0x000fe200078e02ff */
[----:B------:R-:W-:Y:S01]  /*11a0*/  @!P4 MOV R5, R29 ;  /* 0x0000001d0005c202 */ /* 0x000fe20000000f00 */
[----:B------:R-:W-:-:S04]  /*11b0*/  @!P4 IMAD R4, R4, c[0x0][0x1b8], RZ ;  /* 0x00006e000404ca24 */ /* 0x000fc800078e02ff */
[C---:B------:R-:W-:Y:S02]  /*11c0*/  @!P4 IMAD R9, R27.reuse, c[0x0][0x1bc], R4 ;  /* 0x00006f001b09ca24 */ /* 0x040fe400078e0204 */
[--C-:B------:R-:W-:Y:S02]  /*11d0*/  @!P4 IMAD.MOV.U32 R4, RZ, RZ, R28.reuse ;  /* 0x000000ffff04c224 */ /* 0x100fe400078e001c */
[----:B--2---:R-:W-:Y:S02]  /*11e0*/  @!P6 IMAD.MOV.U32 R30, RZ, RZ, R28 ;  /* 0x000000ffff1ee224 */ /* 0x004fe400078e001c */
[----:B------:R-:W-:Y:S01]  /*11f0*/  @!P4 IMAD.WIDE.U32 R26, R27, c[0x0][0x1b8], R4 ;  /* 0x00006e001b1aca25 */ /* 0x000fe200078e0004 */
[----:B------:R-:W-:Y:S02]  /*1200*/  @!P5 SHF.R.S32.HI R10, RZ, 0x1f, R11 ;  /* 0x0000001fff0ad819 */ /* 0x000fe4000001140b */
[----:B------:R-:W-:Y:S01]  /*1210*/  @!P6 SHF.R.S32.HI R4, RZ, 0x1f, R13 ;  /* 0x0000001fff04e819 */ /* 0x000fe2000001140d */
[----:B------:R-:W-:-:S02]  /*1220*/  @!P1 IMAD R5, R21, c[0x0][0x1bc], R0 ;  /* 0x00006f0015059a24 */ /* 0x000fc400078e0200 */
[----:B------:R-:W-:Y:S02]  /*1230*/  @P2 IMAD.MOV.U32 R0, RZ, RZ, -0x800000 ;  /* 0xff800000ff002424 */ /* 0x000fe400078e00ff */
[----:B------:R-:W-:Y:S02]  /*1240*/  @!P4 IMAD.IADD R9, R27, 0x1, R9 ;  /* 0x000000011b09c824 */ /* 0x000fe400078e0209 */
[----:B------:R-:W-:Y:S01]  /*1250*/  @!P5 IMAD R14, R10, c[0x0][0x1b8], RZ ;  /* 0x00006e000a0eda24 */ /* 0x000fe200078e02ff */
[----:B------:R1:W-:Y:S01]  /*1260*/  @P2 STS [R15.X4+0x400], R0 ;  /* 0x000400000f002388 */ /* 0x0003e20000004800 */
[----:B------:R-:W-:Y:S01]  /*1270*/  @!P5 IMAD.MOV.U32 R34, RZ, RZ, R28 ;  /* 0x000000ffff22d224 */ /* 0x000fe200078e001c */
[----:B------:R-:W-:Y:S01]  /*1280*/  @P4 MOV R10, 0xff800000 ;  /* 0xff800000000a4802 */ /* 0x000fe20000000f00 */
[----:B------:R-:W-:Y:S01]  /*1290*/  @!P5 IMAD.MOV.U32 R35, RZ, RZ, R29 ;  /* 0x000000ffff23d224 */ /* 0x000fe200078e001d */
[----:B------:R-:W-:Y:S01]  /*12a0*/  @!PT LDS RZ, [RZ] ;  /* 0x00000000fffff984 */ /* 0x000fe20000000800 */
[----:B------:R-:W-:Y:S01]  /*12b0*/  @!PT LDS RZ, [RZ] ;  /* 0x00000000fffff984 */ /* 0x000fe20000000800 */
[----:B------:R-:W-:Y:S01]  /*12c0*/  @!PT LDS RZ, [RZ] ;  /* 0x00000000fffff984 */ /* 0x000fe20000000800 */
[----:B------:R2:W-:Y:S01]  /*12d0*/  @!P2 LDGSTS.E.LTC128B [R12+0x400], [R36.64] ;  /* 0x00400000240cafae */ /* 0x0005e2000b921966 */
[----:B------:R-:W-:Y:S01]  /*12e0*/  @!P4 LEA R32, P2, R26, c[0x0][0x1a0], 0x2 ;  /* 0x000068001a20ca11 */ /* 0x000fe200078410ff */
[----:B------:R-:W-:-:S02]  /*12f0*/  @!P5 IMAD R14, R11, c[0x0][0x1bc], R14 ;  /* 0x00006f000b0eda24 */ /* 0x000fc400078e020e */
[----:B------:R-:W-:Y:S01]  /*1300*/  @!P5 IMAD.WIDE.U32 R34, R11, c[0x0][0x1b8], R34 ;  /* 0x00006e000b22da25 */ /* 0x000fe200078e0022 */
[----:B------:R-:W-:Y:S01]  /*1310*/  @!P4 LEA.HI.X R33, R26, c[0x0][0x1a4], R9, 0x2, P2 ;  /* 0x000069001a21ca11 */ /* 0x000fe200010f1409 */
[----:B------:R-:W-:Y:S01]  /*1320*/  @P4 STS [R15.X4+0x800], R10 ;  /* 0x0008000a0f004388 */ /* 0x000fe20000004800 */
[----:B------:R-:W-:Y:S01]  /*1330*/  IADD3 R9, R3, 0x70, RZ ;  /* 0x0000007003097810 */ /* 0x000fe20007ffe0ff */
[----:B------:R-:W-:Y:S01]  /*1340*/  @!P3 IMAD.IADD R11, R25, 0x1, R8 ;  /* 0x00000001190bb824 */ /* 0x000fe200078e0208 */
[C---:B------:R-:W-:Y:S01]  /*1350*/  @!P3 LEA R26, P2, R24.reuse, c[0x0][0x1a0], 0x2 ;  /* 0x00006800181aba11 */ /* 0x040fe200078410ff */
[----:B------:R-:W-:Y:S01]  /*1360*/  @!P1 IMAD.WIDE.U32 R20, R21, c[0x0][0x1b8], R28 ;  /* 0x00006e0015149a25 */ /* 0x000fe200078e001c */
[----:B------:R-:W-:Y:S01]  /*1370*/  @!PT LDS RZ, [RZ] ;  /* 0x00000000fffff984 */ /* 0x000fe20000000800 */
[----:B------:R-:W-:Y:S01]  /*1380*/  @!PT LDS RZ, [RZ] ;  /* 0x00000000fffff984 */ /* 0x000fe20000000800 */
[----:B------:R-:W-:Y:S01]  /*1390*/  @!PT LDS RZ, [RZ] ;  /* 0x00000000fffff984 */ /* 0x000fe20000000800 */
[----:B------:R3:W-:Y:S01]  /*13a0*/  @!P4 LDGSTS.E.LTC128B [R12+0x800], [R32.64] ;  /* 0x00800000200ccfae */ /* 0x0007e2000b921966 */
[----:B------:R-:W-:Y:S02]  /*13b0*/  ISETP.GE.AND P4, PT, R9, R22, PT ;  /* 0x000000160900720c */ /* 0x000fe40003f86270 */
[----:B------:R-:W-:Y:S01]  /*13c0*/  @!P3 LEA.HI.X R27, R24, c[0x0][0x1a4], R11, 0x2, P2 ;  /* 0x00006900181bba11 */ /* 0x000fe200010f140b */
[----:B------:R-:W-:Y:S01]  /*13d0*/  @!P1 IMAD.IADD R5, R21, 0x1, R5 ;  /* 0x0000000115059824 */ /* 0x000fe200078e0205 */
[----:B------:R-:W-:Y:S01]  /*13e0*/  IADD3 R11, R3, 0x80, RZ ;  /* 0x00000080030b7810 */ /* 0x000fe20007ffe0ff */
[----:B------:R-:W-:Y:S01]  /*13f0*/  @!P6 IMAD R4, R4, c[0x0][0x1b8], RZ ;  /* 0x00006e000404ea24 */ /* 0x000fe200078e02ff */
[C---:B------:R-:W-:Y:S01]  /*1400*/  @!P1 LEA R24, P2, R20.reuse, c[0x0][0x1a0], 0x2 ;  /* 0x0000680014189a11 */ /* 0x040fe200078410ff */
[----:B------:R-:W-:Y:S01]  /*1410*/  @!P6 IMAD.MOV.U32 R31, RZ, RZ, R29 ;  /* 0x000000ffff1fe224 */ /* 0x000fe200078e001d */
[----:B-1----:R-:W-:Y:S01]  /*1420*/  @P3 MOV R0, 0xff800000 ;  /* 0xff80000000003802 */ /* 0x002fe20000000f00 */
[----:B------:R-:W-:Y:S01]  /*1430*/  @P1 IMAD.MOV.U32 R8, RZ, RZ, -0x800000 ;  /* 0xff800000ff081424 */ /* 0x000fe200078e00ff */
[----:B------:R-:W-:Y:S01]  /*1440*/  @!P1 LEA.HI.X R25, R20, c[0x0][0x1a4], R5, 0x2, P2 ;  /* 0x0000690014199a11 */ /* 0x000fe200010f1405 */
[----:B------:R-:W-:-:S02]  /*1450*/  @!P6 IMAD R4, R13, c[0x0][0x1bc], R4 ;  /* 0x00006f000d04ea24 */ /* 0x000fc400078e0204 */
[----:B------:R-:W-:Y:S01]  /*1460*/  @!P4 SHF.R.S32.HI R5, RZ, 0x1f, R9 ;  /* 0x0000001fff05c819 */ /* 0x000fe20000011409 */
[----:B------:R1:W-:Y:S01]  /*1470*/  @P3 STS [R15.X4+0xc00], R0 ;  /* 0x000c00000f003388 */ /* 0x0003e20000004800 */
[----:B------:R-:W-:Y:S01]  /*1480*/  @!P6 IMAD.WIDE.U32 R30, R13, c[0x0][0x1b8], R30 ;  /* 0x00006e000d1eea25 */ /* 0x000fe200078e001e */
[----:B------:R-:W-:Y:S02]  /*1490*/  IADD3 R13, R3, 0x90, RZ ;  /* 0x00000090030d7810 */ /* 0x000fe40007ffe0ff */
[----:B------:R-:W-:Y:S01]  /*14a0*/  @!PT LDS RZ, [RZ] ;  /* 0x00000000fffff984 */ /* 0x000fe20000000800 */
[----:B------:R-:W-:Y:S01]  /*14b0*/  @!PT LDS RZ, [RZ] ;  /* 0x00000000fffff984 */ /* 0x000fe20000000800 */
[----:B------:R-:W-:Y:S01]  /*14c0*/  @!PT LDS RZ, [RZ] ;  /* 0x00000000fffff984 */ /* 0x000fe20000000800 */
[----:B------:R4:W-:Y:S01]  /*14d0*/  @!P3 LDGSTS.E.LTC128B [R12+0xc00], [R26.64] ;  /* 0x00c000001a0cbfae */ /* 0x0009e2000b921966 */
[----:B------:R-:W-:Y:S02]  /*14e0*/  ISETP.GE.AND P3, PT, R11, R22, PT ;  /* 0x000000160b00720c */ /* 0x000fe40003f66270 */
[----:B------:R-:W-:Y:S01]  /*14f0*/  @!P6 IADD3 R21, R31, R4, RZ ;  /* 0x000000041f15e210 */ /* 0x000fe20007ffe0ff */
[----:B------:R5:W-:Y:S01]  /*1500*/  @P1 STS [R15.X4+0x1000], R8 ;  /* 0x001000080f001388 */ /* 0x000be20000004800 */
[----:B------:R-:W-:Y:S01]  /*1510*/  @!P6 LEA R20, P2, R30, c[0x0][0x1a0], 0x2 ;  /* 0x000068001e14ea11 */ /* 0x000fe200078410ff */
[----:B------:R-:W-:-:S02]  /*1520*/  @!P4 IMAD.MOV.U32 R31, RZ, RZ, R29 ;  /* 0x000000ffff1fc224 */ /* 0x000fc400078e001d */
[----:B------:R-:W-:Y:S01]  /*1530*/  @!PT LDS RZ, [RZ] ;  /* 0x00000000fffff984 */ /* 0x000fe20000000800 */
[----:B------:R-:W-:Y:S01]  /*1540*/  @!PT LDS RZ, [RZ] ;  /* 0x00000000fffff984 */ /* 0x000fe20000000800 */
[----:B------:R-:W-:Y:S01]  /*1550*/  @!PT LDS RZ, [RZ] ;  /* 0x00000000fffff984 */ /* 0x000fe20000000800 */
[----:B------:R2:W-:Y:S01]  /*1560*/  @!P1 LDGSTS.E.LTC128B [R12+0x1000], [R24.64] ;  /* 0x01000000180c9fae */ /* 0x0005e2000b921966 */
[----:B------:R-:W-:Y:S02]  /*1570*/  ISETP.GE.AND P1, PT, R13, R22, PT ;  /* 0x000000160d00720c */ /* 0x000fe40003f26270 */
[----:B------:R-:W-:Y:S01]  /*1580*/  @!P6 LEA.HI.X R21, R30, c[0x0][0x1a4], R21, 0x2, P2 ;  /* 0x000069001e15ea11 */ /* 0x000fe200010f1415 */
[----:B------:R-:W-:Y:S02]  /*1590*/  @!P4 IMAD.MOV.U32 R30, RZ, RZ, R28 ;  /* 0x000000ffff1ec224 */ /* 0x000fe400078e001c */
[----:B------:R-:W-:Y:S02]  /*15a0*/  @!P3 SHF.R.S32.HI R4, RZ, 0x1f, R11 ;  /* 0x0000001fff04b819 */ /* 0x000fe4000001140b */
[----:B------:R-:W-:-:S04]  /*15b0*/  @!P4 IMAD.WIDE.U32 R30, R9, c[0x0][0x1b8], R30 ;  /* 0x00006e00091eca25 */ /* 0x000fc800078e001e */
[----:B------:R-:W-:Y:S02]  /*15c0*/  @!P3 IMAD R4, R4, c[0x0][0x1b8], RZ ;  /* 0x00006e000404ba24 */ /* 0x000fe400078e02ff */
[----:B-1----:R-:W-:Y:S02]  /*15d0*/  @!P4 IMAD R0, R5, c[0x0][0x1b8], RZ ;  /* 0x00006e000500ca24 */ /* 0x002fe400078e02ff */
[----:B------:R-:W-:Y:S01]  /*15e0*/  @!P5 IMAD.IADD R5, R35, 0x1, R14 ;  /* 0x000000012305d824 */ /* 0x000fe200078e020e */
[----:B------:R-:W-:Y:S01]  /*15f0*/  @P5 MOV R14, 0xff800000 ;  /* 0xff800000000e5802 */ /* 0x000fe20000000f00 */
[----:B------:R-:W-:Y:S01]  /*1600*/  @!P4 IMAD R0, R9, c[0x0][0x1bc], R0 ;  /* 0x00006f000900ca24 */ /* 0x000fe200078e0200 */
[C---:B----4-:R-:W-:Y:S01]  /*1610*/  @!P5 LEA R26, P2, R34.reuse, c[0x0][0x1a0], 0x2 ;  /* 0x00006800221ada11 */ /* 0x050fe200078410ff */
[----:B------:R-:W-:Y:S01]  /*1620*/  @!P3 IMAD R4, R11, c[0x0][0x1bc], R4 ;  /* 0x00006f000b04ba24 */ /* 0x000fe200078e0204 */
[----:B-----5:R-:W-:Y:S01]  /*1630*/  @P6 MOV R8, 0xff800000 ;  /* 0xff80000000086802 */ /* 0x020fe20000000f00 */
[----:B------:R-:W-:Y:S01]  /*1640*/  @!P4 IMAD.IADD R0, R31, 0x1, R0 ;  /* 0x000000011f00c824 */ /* 0x000fe200078e0200 */
[----:B------:R-:W-:Y:S01]  /*1650*/  @!P5 LEA.HI.X R27, R34, c[0x0][0x1a4], R5, 0x2, P2 ;  /* 0x00006900221bda11 */ /* 0x000fe200010f1405 */
[--C-:B---3--:R-:W-:Y:S01]  /*1660*/  @!P1 IMAD.MOV.U32 R32, RZ, RZ, R28.reuse ;  /* 0x000000ffff209224 */ /* 0x108fe200078e001c */
[----:B------:R-:W-:Y:S01]  /*1670*/  IADD3 R9, R3, 0xa0, RZ ;  /* 0x000000a003097810 */ /* 0x000fe20007ffe0ff */
[----:B------:R1:W-:Y:S01]  /*1680*/  @P6 STS [R15.X4+0x1400], R8 ;  /* 0x001400080f006388 */ /* 0x0003e20000004800 */
[----:B--2---:R-:W-:Y:S01]  /*1690*/  @!P3 IMAD.MOV.U32 R24, RZ, RZ, R28 ;  /* 0x000000ffff18b224 */ /* 0x004fe200078e001c */
[----:B------:R-:W-:Y:S01]  /*16a0*/  @!P1 SHF.R.S32.HI R5, RZ, 0x1f, R13 ;  /* 0x0000001fff059819 */ /* 0x000fe2000001140d */
[----:B------:R-:W-:Y:S01]  /*16b0*/  @!P3 IMAD.MOV.U32 R25, RZ, RZ, R29 ;  /* 0x000000ffff19b224 */ /* 0x000fe200078e001d */
[C---:B------:R-:W-:Y:S01]  /*16c0*/  @!P4 LEA R10, P2, R30.reuse, c[0x0][0x1a0], 0x2 ;  /* 0x000068001e0aca11 */ /* 0x040fe200078410ff */
[----:B------:R-:W-:Y:S01]  /*16d0*/  @!PT LDS RZ, [RZ] ;  /* 0x00000000fffff984 */ /* 0x000fe20000000800 */
[----:B------:R-:W-:Y:S01]  /*16e0*/  @!PT LDS RZ, [RZ] ;  /* 0x00000000fffff984 */ /* 0x000fe20000000800 */
[----:B------:R-:W-:Y:S01]  /*16f0*/  @!PT LDS RZ, [RZ] ;  /* 0x00000000fffff984 */ /* 0x000fe20000000800 */
[----:B------:R2:W-:Y:S01]  /*1700*/  @!P6 LDGSTS.E.LTC128B [R12+0x1400], [R20.64] ;  /* 0x01400000140cefae */ /* 0x0005e2000b921966 */
[----:B------:R-:W-:Y:S01]  /*1710*/  ISETP.GE.AND P6, PT, R9, R22, PT ;  /* 0x000000160900720c */ /* 0x000fe20003fc6270 */
[----:B------:R-:W-:Y:S01]  /*1720*/  @!P3 IMAD.WIDE.U32 R24, R11, c[0x0][0x1b8], R24 ;  /* 0x00006e000b18ba25 */ /* 0x000fe200078e0018 */
[----:B------:R-:W-:Y:S01]  /*1730*/  @!P4 LEA.HI.X R11, R30, c[0x0][0x1a4], R0, 0x2, P2 ;  /* 0x000069001e0bca11 */ /* 0x000fe200010f1400 */
[----:B------:R-:W-:Y:S02]  /*1740*/  @P5 STS [R15.X4+0x1800], R14 ;  /* 0x0018000e0f005388 */ /* 0x000fe40000004800 */
[----:B------:R-:W-:Y:S01]  /*1750*/  @!P1 IMAD R0, R5, c[0x0][0x1b8], RZ ;  /* 0x00006e0005009a24 */ /* 0x000fe200078e02ff */
[----:B------:R-:W-:Y:S01]  /*1760*/  @!P3 LEA R30, P2, R24, c[0x0][0x1a0], 0x2 ;  /* 0x00006800181eba11 */ /* 0x000fe200078410ff */
[----:B------:R-:W-:Y:S01]  /*1770*/  @!P1 IMAD.MOV.U32 R33, RZ, RZ, R29 ;  /* 0x000000ffff219224 */ /* 0x000fe200078e001d */
[----:B------:R-:W-:Y:S01]  /*1780*/  @!PT LDS RZ, [RZ] ;  /* 0x00000000fffff984 */ /* 0x000fe20000000800 */
[----:B------:R-:W-:Y:S01]  /*1790*/  @!PT LDS RZ, [RZ] ;  /* 0x00000000fffff984 */ /* 0x000fe20000000800 */
[----:B------:R-:W-:Y:S01]  /*17a0*/  @!PT LDS RZ, [RZ] ;  /* 0x00000000fffff984 */ /* 0x000fe20000000800 */
[----:B------:R3:W-:Y:S01]  /*17b0*/  @!P5 LDGSTS.E.LTC128B [R12+0x1800], [R26.64] ;  /* 0x018000001a0cdfae */ /* 0x0007e2000b921966 */
[----:B------:R-:W-:-:S02]  /*17c0*/  @!P1 IMAD R0, R13, c[0x0][0x1bc], R0 ;  /* 0x00006f000d009a24 */ /* 0x000fc400078e0200 */
[----:B------:R-:W-:Y:S01]  /*17d0*/  @!P1 IMAD.WIDE.U32 R32, R13, c[0x0][0x1b8], R32 ;  /* 0x00006e000d209a25 */ /* 0x000fe200078e0020 */
[----:B------:R-:W-:-:S03]  /*17e0*/  IADD3 R13, R3, 0xb0, RZ ;  /* 0x000000b0030d7810 */ /* 0x000fc60007ffe0ff */
[----:B------:R-:W-:Y:S01]  /*17f0*/  @!P3 IMAD.IADD R5, R25, 0x1, R4 ;  /* 0x000000011905b824 */ /* 0x000fe200078e0204 */
[----:B------:R-:W-:Y:S02]  /*1800*/  @P4 MOV R4, 0xff800000 ;  /* 0xff80000000044802 */ /* 0x000fe40000000f00 */
[-C--:B------:R-:W-:Y:S01]  /*1810*/  ISETP.GE.AND P5, PT, R13, R22.reuse, PT ;  /* 0x000000160d00720c */ /* 0x080fe20003fa6270 */
[----:B-1----:R-:W-:Y:S01]  /*1820*/  @P3 IMAD.MOV.U32 R8, RZ, RZ, -0x800000 ;  /* 0xff800000ff083424 */ /* 0x002fe200078e00ff */
[----:B------:R-:W-:Y:S01]  /*1830*/  @!P3 LEA.HI.X R31, R24, c[0x0][0x1a4], R5, 0x2, P2 ;  /* 0x00006900181fba11 */ /* 0x000fe200010f1405 */
[----:B------:R1:W-:Y:S01]  /*1840*/  @P4 STS [R15.X4+0x1c00], R4 ;  /* 0x001c00040f004388 */ /* 0x0003e20000004800 */
[----:B------:R-:W-:Y:S02]  /*1850*/  IADD3 R5, R3, 0xc0, RZ ;  /* 0x000000c003057810 */ /* 0x000fe40007ffe0ff */
[----:B------:R-:W-:Y:S01]  /*1860*/  @!P1 LEA R24, P2, R32, c[0x0][0x1a0], 0x2 ;  /* 0x0000680020189a11 */ /* 0x000fe200078410ff */
[----:B------:R-:W-:Y:S01]  /*1870*/  @!PT LDS RZ, [RZ] ;  /* 0x00000000fffff984 */ /* 0x000fe20000000800 */
[----:B------:R-:W-:Y:S01]  /*1880*/  @!PT LDS RZ, [RZ] ;  /* 0x00000000fffff984 */ /* 0x000fe20000000800 */
[----:B------:R-:W-:Y:S01]  /*1890*/  @!PT LDS RZ, [RZ] ;  /* 0x00000000fffff984 */ /* 0x000fe20000000800 */
[----:B------:R4:W-:Y:S01]  /*18a0*/  @!P4 LDGSTS.E.LTC128B [R12+0x1c00], [R10.64] ;  /* 0x01c000000a0ccfae */ /* 0x0009e2000b921966 */
[----:B--2---:R-:W-:Y:S01]  /*18b0*/  @!P6 SHF.R.S32.HI R20, RZ, 0x1f, R9 ;  /* 0x0000001fff14e819 */ /* 0x004fe20000011409 */
[----:B------:R-:W-:Y:S01]  /*18c0*/  @!P1 IMAD.IADD R21, R33, 0x1, R0 ;  /* 0x0000000121159824 */ /* 0x000fe200078e0200 */
[----:B------:R-:W-:Y:S01]  /*18d0*/  ISETP.GE.AND P4, PT, R5, R22, PT ;  /* 0x000000160500720c */ /* 0x000fe20003f86270 */
[----:B------:R-:W-:Y:S01]  /*18e0*/  @P1 IMAD.MOV.U32 R0, RZ, RZ, -0x800000 ;  /* 0xff800000ff001424 */ /* 0x000fe200078e00ff */
[----:B------:R-:W-:Y:S01]  /*18f0*/  @P3 STS [R15.X4+0x2000], R8 ;  /* 0x002000080f003388 */ /* 0x000fe20000004800 */
[----:B------:R-:W-:Y:S01]  /*1900*/  @!P6 IMAD R20, R20, c[0x0][0x1b8], RZ ;  /* 0x00006e001414ea24 */ /* 0x000fe200078e02ff */
[----:B------:R-:W-:-:S02]  /*1910*/  @!P1 LEA.HI.X R25, R32, c[0x0][0x1a4], R21, 0x2, P2 ;  /* 0x0000690020199a11 */ /* 0x000fc400010f1415 */
[----:B------:R-:W-:Y:S01]  /*1920*/  @!PT LDS RZ, [RZ] ;  /* 0x00000000fffff984 */ /* 0x000fe20000000800 */
[----:B------:R-:W-:Y:S01]  /*1930*/  @!PT LDS RZ, [RZ] ;  /* 0x00000000fffff984 */ /* 0x000fe20000000800 */
[----:B------:R-:W-:Y:S01]  /*1940*/  @!PT LDS RZ, [RZ] ;  /* 0x00000000fffff984 */ /* 0x000fe20000000800 */
[----:B------:R2:W-:Y:S01]  /*1950*/  @!P3 LDGSTS.E.LTC128B [R12+0x2000], [R30.64] ;  /* 0x020000001e0cbfae */ /* 0x0005e2000b921966 */
[----:B---3--:R-:W-:Y:S01]  /*1960*/  @!P6 MOV R27, R29 ;  /* 0x0000001d001be202 */ /* 0x008fe20000000f00 */
[----:B------:R-:W-:Y:S02]  /*1970*/  @!P6 IMAD.MOV.U32 R26, RZ, RZ, R28 ;  /* 0x000000ffff1ae224 */ /* 0x000fe400078e001c */
[----:B------:R-:W-:Y:S01]  /*1980*/  @!P6 IMAD R20, R9, c[0x0][0x1bc], R20 ;  /* 0x00006f000914ea24 */ /* 0x000fe200078e0214 */
[----:B------:R3:W-:Y:S01]  /*1990*/  @P1 STS [R15.X4+0x2400], R0 ;  /* 0x002400000f001388 */ /* 0x0007e20000004800 */
[----:B------:R-:W-:Y:S01]  /*19a0*/  @!P6 IMAD.WIDE.U32 R26, R9, c[0x0][0x1b8], R26 ;  /* 0x00006e00091aea25 */ /* 0x000fe200078e001a */
[----:B------:R-:W-:Y:S02]  /*19b0*/  IADD3 R9, R3, 0xd0, RZ ;  /* 0x000000d003097810 */ /* 0x000fe40007ffe0ff */
[----:B------:R-:W-:Y:S01]  /*19c0*/  @!PT LDS RZ, [RZ] ;  /* 0x00000000fffff984 */ /* 0x000fe20000000800 */
[----:B------:R-:W-:Y:S01]  /*19d0*/  @!PT LDS RZ, [RZ] ;  /* 0x00000000fffff984 */ /* 0x000fe20000000800 */
[----:B------:R-:W-:Y:S01]  /*19e0*/  @!PT LDS RZ, [RZ] ;  /* 0x00000000fffff984 */ /* 0x000fe20000000800 */
[----:B------:R5:W-:Y:S01]  /*19f0*/  @!P1 LDGSTS.E.LTC128B [R12+0x2400], [R24.64] ;  /* 0x02400000180c9fae */ /* 0x000be2000b921966 */
[----:B------:R-:W-:Y:S01]  /*1a00*/  @!P6 IMAD.IADD R21, R27, 0x1, R20 ;  /* 0x000000011b15e824 */ /* 0x000fe200078e0214 */
[----:B------:R-:W-:Y:S01]  /*1a10*/  ISETP.GE.AND P3, PT, R9, R22, PT ;  /* 0x000000160900720c */ /* 0x000fe20003f66270 */
[----:B------:R-:W-:Y:S01]  /*1a20*/  @!P4 IMAD.MOV.U32 R27, RZ, RZ, R29 ;  /* 0x000000ffff1bc224 */ /* 0x000fe200078e001d */
[----:B-1----:R-:W-:-:S02]  /*1a30*/  @!P4 SHF.R.S32.HI R4, RZ, 0x1f, R5 ;  /* 0x0000001fff04c819 */ /* 0x002fc40000011405 */
[----:B------:R-:W-:Y:S02]  /*1a40*/  @!P6 LEA R20, P1, R26, c[0x0][0x1a0], 0x2 ;  /* 0x000068001a14ea11 */ /* 0x000fe400078210ff */
[----:B----4-:R-:W-:Y:S01]  /*1a50*/  @!P5 SHF.R.S32.HI R10, RZ, 0x1f, R13 ;  /* 0x0000001fff0ad819 */ /* 0x010fe2000001140d */
[----:B------:R-:W-:Y:S01]  /*1a60*/  @!P4 IMAD R4, R4, c[0x0][0x1b8], RZ ;  /* 0x00006e000404ca24 */ /* 0x000fe200078e02ff */
[----:B------:R-:W-:Y:S02]  /*1a70*/  IADD3 R11, R3, 0xe0, RZ ;  /* 0x000000e0030b7810 */ /* 0x000fe40007ffe0ff */
[----:B------:R-:W-:Y:S01]  /*1a80*/  @!P6 LEA.HI.X R21, R26, c[0x0][0x1a4], R21, 0x2, P1 ;  /* 0x000069001a15ea11 */ /* 0x000fe200008f1415 */
[----:B------:R-:W-:Y:S01]  /*1a90*/  @!P5 IMAD R10, R10, c[0x0][0x1b8], RZ ;  /* 0x00006e000a0ada24 */ /* 0x000fe200078e02ff */
[----:B------:R-:W-:Y:S01]  /*1aa0*/  ISETP.GE.AND P2, PT, R11, R22, PT ;  /* 0x000000160b00720c */ /* 0x000fe20003f46270 */
[--C-:B------:R-:W-:Y:S01]  /*1ab0*/  @!P4 IMAD.MOV.U32 R26, RZ, RZ, R28.reuse ;  /* 0x000000ffff1ac224 */ /* 0x100fe200078e001c */
[-C--:B------:R-:W-:Y:S01]  /*1ac0*/  @!P3 MOV R33, R29.reuse ;  /* 0x0000001d0021b202 */ /* 0x080fe20000000f00 */
[----:B--2---:R-:W-:Y:S01]  /*1ad0*/  @!P5 IMAD.MOV.U32 R30, RZ, RZ, R28 ;  /* 0x000000ffff1ed224 */ /* 0x004fe200078e001c */
[----:B------:R-:W-:Y:S01]  /*1ae0*/  @!P5 MOV R31, R29 ;  /* 0x0000001d001fd202 */ /* 0x000fe20000000f00 */
[----:B------:R-:W-:Y:S01]  /*1af0*/  @!P5 IMAD R10, R13, c[0x0][0x1bc], R10 ;  /* 0x00006f000d0ada24 */ /* 0x000fe200078e020a */
[----:B---3--:R-:W-:Y:S01]  /*1b00*/  @!P3 SHF.R.S32.HI R0, RZ, 0x1f, R9 ;  /* 0x0000001fff00b819 */ /* 0x008fe20000011409 */
[----:B------:R-:W-:-:S02]  /*1b10*/  @!P4 IMAD R4, R5, c[0x0][0x1bc], R4 ;  /* 0x00006f000504ca24 */ /* 0x000fc400078e0204 */
[----:B------:R-:W-:-:S04]  /*1b20*/  @!P5 IMAD.WIDE.U32 R30, R13, c[0x0][0x1b8], R30 ;  /* 0x00006e000d1eda25 */ /* 0x000fc800078e001e */
[----:B------:R-:W-:Y:S01]  /*1b30*/  @!P4 IMAD.WIDE.U32 R26, R5, c[0x0][0x1b8], R26 ;  /* 0x00006e00051aca25 */ /* 0x000fe200078e001a */
[----:B------:R-:W-:Y:S02]  /*1b40*/  @!P5 IADD3 R13, R31, R10, RZ ;  /* 0x0000000a1f0dd210 */ /* 0x000fe40007ffe0ff */
[----:B-----5:R-:W-:Y:S01]  /*1b50*/  @!P5 LEA R24, P1, R30, c[0x0][0x1a0], 0x2 ;  /* 0x000068001e18da11 */ /* 0x020fe200078210ff */
[----:B------:R-:W-:Y:S01]  /*1b60*/  @!P3 IMAD R0, R0, c[0x0][0x1b8], RZ ;  /* 0x00006e000000ba24 */ /* 0x000fe200078e02ff */
[----:B------:R-:W-:Y:S01]  /*1b70*/  @!P2 SHF.R.S32.HI R5, RZ, 0x1f, R11 ;  /* 0x0000001fff05a819 */ /* 0x000fe2000001140b */
[----:B------:R-:W-:Y:S01]  /*1b80*/  @!P3 IMAD.MOV.U32 R32, RZ, RZ, R28 ;  /* 0x000000ffff20b224 */ /* 0x000fe200078e001c */
[----:B------:R-:W-:Y:S01]  /*1b90*/  @!P5 LEA.HI.X R25, R30, c[0x0][0x1a4], R13, 0x2, P1 ;  /* 0x000069001e19da11 */ /* 0x000fe200008f140d */
[----:B------:R-:W-:Y:S01]  /*1ba0*/  @!P4 IMAD.IADD R13, R27, 0x1, R4 ;  /* 0x000000011b0dc824 */ /* 0x000fe200078e0204 */
[----:B------:R-:W-:Y:S01]  /*1bb0*/  @!P4 LEA R30, P1, R26, c[0x0][0x1a0], 0x2 ;  /* 0x000068001a1eca11 */ /* 0x000fe200078210ff */
[----:B------:R-:W-:-:S02]  /*1bc0*/  @!P3 IMAD R0, R9, c[0x0][0x1bc], R0 ;  /* 0x00006f000900ba24 */ /* 0x000fc400078e0200 */
[----:B------:R-:W-:Y:S01]  /*1bd0*/  @!P3 IMAD.WIDE.U32 R32, R9, c[0x0][0x1b8], R32 ;  /* 0x00006e000920ba25 */ /* 0x000fe200078e0020 */
[----:B------:R-:W-:Y:S02]  /*1be0*/  @!P4 LEA.HI.X R31, R26, c[0x0][0x1a4], R13, 0x2, P1 ;  /* 0x000069001a1fca11 */ /* 0x000fe400008f140d */
[----:B------:R-:W-:Y:S01]  /*1bf0*/  @!P2 MOV R26, R28 ;  /* 0x0000001c001aa202 */ /* 0x000fe20000000f00 */
[----:B------:R-:W-:Y:S01]  /*1c00*/  @!P2 IMAD R8, R5, c[0x0][0x1b8], RZ ;  /* 0x00006e000508aa24 */ /* 0x000fe200078e02ff */
[----:B------:R-:W-:Y:S01]  /*1c10*/  IADD3 R5, R3, 0xf0, RZ ;  /* 0x000000f003057810 */ /* 0x000fe20007ffe0ff */
[----:B------:R-:W-:Y:S01]  /*1c20*/  @P6 IMAD.MOV.U32 R4, RZ, RZ, -0x800000 ;  /* 0xff800000ff046424 */ /* 0x000fe200078e00ff */
[----:B------:R-:W-:Y:S01]  /*1c30*/  @!P3 LEA R10, P1, R32, c[0x0][0x1a0], 0x2 ;  /* 0x00006800200aba11 */ /* 0x000fe200078210ff */
[----:B------:R-:W-:Y:S02]  /*1c40*/  @!P2 IMAD.MOV.U32 R27, RZ, RZ, R29 ;  /* 0x000000ffff1ba224 */ /* 0x000fe400078e001d */
[----:B------:R-:W-:Y:S01]  /*1c50*/  @!P3 IMAD.IADD R0, R33, 0x1, R0 ;  /* 0x000000012100b824 */ /* 0x000fe200078e0200 */
[----:B------:R1:W-:Y:S01]  /*1c60*/  @P6 STS [R15.X4+0x2800], R4 ;  /* 0x002800040f006388 */ /* 0x0003e20000004800 */
[----:B------:R-:W-:-:S02]  /*1c70*/  @!P2 IMAD R8, R11, c[0x0][0x1bc], R8 ;  /* 0x00006f000b08aa24 */ /* 0x000fc400078e0208 */
        /* <DEDUP_REMOVED lines=8> */
[C---:B------:R-:W-:Y:S01]  /*1d00*/  @!P2 LEA R32, P1, R26.reuse, c[0x0][0x1a0], 0x2 ;  /* 0x000068001a20aa11 */ /* 0x040fe200078210ff */
[----:B------:R-:W-:Y:S01]  /*1d10*/  @P3 IMAD.MOV.U32 R14, RZ, RZ, -0x800000 ;  /* 0xff800000ff0e3424 */ /* 0x000fe200078e00ff */
        /* <DEDUP_REMOVED lines=40> */
.L_x_1529:
[----:B------:R-:W-:Y:S05]  /*1fa0*/  BSYNC B0 ;  /* 0x0000000000007941 */ /* 0x000fea0003800000 */
.L_x_1528:
[----:B---3--:R-:W-:Y:S01]  /*1fb0*/  IADD3 R8, R3, UR36, RZ ;  /* 0x0000002403087c10 */ /* 0x008fe2000fffe0ff */
[----:B-1----:R-:W-:Y:S01]  /*1fc0*/  IMAD.SHL.U32 R4, R23, 0x40, RZ ;  /* 0x0000004017047824 */ /* 0x002fe200078e00ff */
        /* <DEDUP_REMOVED lines=11> */
[----:B------:R-:W-:Y:S02]  /*2080*/  ISETP.GE.AND P4, PT, R14, R13, PT ;  /* 0x0000000d0e00720c */ /* 0x000fe40003f86270 */
[----:B------:R-:W-:Y:S01]  /*2090*/  SHF.R.S32.HI R5, RZ, 0x1f, R4 ;  /* 0x0000001fff057819 */ /* 0x000fe20000011404 */
[----:B------:R-:W-:Y:S01]  /*20a0*/  IMAD R9, R16, R9, R8 ;  /* 0x0000000910097224 */ /* 0x000fe200078e0208 */
[----:B------:R-:W-:Y:S01]  /*20b0*/  SEL R8, R0, 0xffffffff, !P0 ;  /* 0xffffffff00087807 */ /* 0x000fe20004000000 */
[----:B------:R-:W-:Y:S02]  /*20c0*/  IMAD R11, R10, c[0x0][0x190], RZ ;  /* 0x000064000a0b7a24 */ /* 0x000fe400078e02ff */
[----:B------:R-:W-:Y:S01]  /*20d0*/  IMAD.WIDE.U32 R4, R0, c[0x0][0x190], R4 ;  /* 0x0000640000047a25 */ /* 0x000fe200078e0004 */
[----:B------:R-:W-:-:S02]  /*20e0*/  ISETP.LT.OR P4, PT, R8, RZ, P4 ;  /* 0x000000ff0800720c */ /* 0x000fc40002781670 */
[C---:B------:R-:W-:Y:S01]  /*20f0*/  IADD3 R34, P0, R9.reuse, R18, RZ ;  /* 0x0000001209227210 */ /* 0x040fe20007f1e0ff */
        /* <DEDUP_REMOVED lines=74> */
.L_x_1539:
        /* <DEDUP_REMOVED lines=187> */
.L_x_1532:
[----:B------:R-:W-:Y:S05]  /*3150*/  BSYNC B0 ;  /* 0x0000000000007941 */ /* 0x000fea0003800000 */
.L_x_1531:
        /* <DEDUP_REMOVED lines=22> */
.L_x_1537:
        /* <DEDUP_REMOVED lines=129> */
.L_x_1536:
[----:B------:R-:W-:Y:S05]  /*3ad0*/  BSYNC B0 ;  /* 0x0000000000007941 */ /* 0x000fea0003800000 */
.L_x_1535:
[----:B------:R-:W-:-:S13]  /*3ae0*/  ISETP.NE.AND P0, PT, R36, RZ, PT ;  /* 0x000000ff2400720c */ /* 0x000fda0003f05270 */
[----:B------:R-:W-:Y:S05]  /*3af0*/  @!P0 BRA `(.L_x_1534) ;  /* 0x000002f000008947 */ /* 0x000fea0003800000 */
[----:B------:R-:W-:Y:S01]  /*3b00*/  IADD3 R0, R42, 0x3, RZ ;  /* 0x000000032a007810 */ /* 0x000fe20007ffe0ff */
[----:B------:R-:W-:Y:S02]  /*3b10*/  IMAD.MOV.U32 R15, RZ, RZ, 0x3 ;  /* 0x00000003ff0f7424 */ /* 0x000fe400078e00ff */
[----:B------:R-:W-:Y:S01]  /*3b20*/  IMAD.MOV.U32 R11, RZ, RZ, RZ ;  /* 0x000000ffff0b7224 */ /* 0x000fe200078e00ff */
[----:B------:R-:W-:Y:S02]  /*3b30*/  SHF.R.S32.HI R10, RZ, 0x1f, R0 ;  /* 0x0000001fff0a7819 */ /* 0x000fe40000011400 */
.L_x_1538:
        /* <DEDUP_REMOVED lines=43> */
.L_x_1534:
[----:B------:R-:W-:Y:S05]  /*3df0*/  BSYNC B1 ;  /* 0x0000000000017941 */ /* 0x000fea0003800000 */
.L_x_1533:
        /* <DEDUP_REMOVED lines=18> */
.L_x_1530:
[----:B------:R-:W-:Y:S02]  /*3f20*/  MOV R0, 0x3f40 ;  /* 0x00003f4000007802 */ /* 0x000fe40000000f00 */
[----:B------:R-:W-:Y:S05]  /*3f30*/  CALL.REL.NOINC `($__internal_138_$__cuda_sm70_shflsync_bfly_p) ;  /* 0x000003e000007944 */ /* 0x000fea0003c00000 */
[----:B-12---:R-:W-:Y:S05]  /*3f40*/  BRA `(.L_x_1539) ;  /* 0xffffe65000007947 */ /* 0x006fea000383ffff */
        .weak           $__internal_137_$__cuda_sm20_div_u64
        .type           $__internal_137_$__cuda_sm20_div_u64,@function
        .size           $__internal_137_$__cuda_sm20_div_u64,($__internal_138_$__cuda_sm70_shflsync_bfly_p - $__internal_137_$__cuda_sm20_div_u64)
$__internal_137_$__cuda_sm20_div_u64:
        /* <DEDUP_REMOVED lines=60> */
[----:B------:R-:W-:Y:S06]  /*4310*/  RET.REL.NODEC R4 `(_ZN7cutlass13device_kernelIN5flash19FlashAttnFwdCombineIN4cute5tupleIJNS3_1CILi16EEENS5_ILi64EEEEEELi8ELi256ELi1ELb0ELb1EffNS_4arch4Sm90EEEEEvNT_6ParamsE) ;  /* 0xffffbce004007950 */ /* 0x000fec0003c3ffff */
        .weak           $__internal_138_$__cuda_sm70_shflsync_bfly_p
        .type           $__internal_138_$__cuda_sm70_shflsync_bfly_p,@function
        .size           $__internal_138_$__cuda_sm70_shflsync_bfly_p,(.L_x_2012 - $__internal_138_$__cuda_sm70_shflsync_bfly_p)
$__internal_138_$__cuda_sm70_shflsync_bfly_p:
[----:B------:R-:W-:Y:S01]  /*4320*/  HFMA2.MMA R11, -RZ, RZ, 0, 0 ;  /* 0x00000000ff0b7435 */ /* 0x000fe200000001ff */
[----:B------:R-:W-:Y:S01]  /*4330*/  MOV R10, R0 ;  /* 0x00000000000a7202 */ /* 0x000fe20000000f00 */
[----:B------:R1:W2:Y:S04]  /*4340*/  SHFL.BFLY PT, R4, R5, 0x8, 0x1f ;  /* 0x0d001f0005047f89 */ /* 0x0002a800000e0000 */
[----:B------:R-:W-:Y:S05]  /*4350*/  RET.REL.NODEC R10 `(_ZN7cutlass13device_kernelIN5flash19FlashAttnFwdCombineIN4cute5tupleIJNS3_1CILi16EEENS5_ILi64EEEEEELi8ELi256ELi1ELb0ELb1EffNS_4arch4Sm90EEEEEvNT_6ParamsE) ;  /* 0xffffbca00a007950 */ /* 0x000fea0003c3ffff */
.L_x_1540:
        /* <DEDUP_REMOVED lines=10> */
.L_x_2012:


//--------------------- .text._ZN7cutlass13device_kernelIN5flash19FlashAttnFwdCombineIN4cute5tupleIJNS3_1CILi16EEENS5_ILi64EEEEEELi7ELi256ELi1ELb0ELb1EffNS_4arch4Sm90EEEEEvNT_6ParamsE --------------------------
	.section	.text._ZN7cutlass13device_kernelIN5flash19FlashAttnFwdCombineIN4cute5tupleIJNS3_1CILi16EEENS5_ILi64EEEEEELi7ELi256ELi1ELb0ELb1EffNS_4arch4Sm90EEEEEvNT_6ParamsE,"ax",@progbits
	.sectioninfo	@"SHI_REGISTERS=48"
	.align	128
.text._ZN7cutlass13device_kernelIN5flash19FlashAttnFwdCombineIN4cute5tupleIJNS3_1CILi16EEENS5_ILi64EEEEEELi7ELi256ELi1ELb0ELb1EffNS_4arch4Sm90EEEEEvNT_6ParamsE:
        .type           _ZN7cutlass13device_kernelIN5flash19FlashAttnFwdCombineIN4cute5tupleIJNS3_1CILi16EEENS5_ILi64EEEEEELi7ELi256ELi1ELb0ELb1EffNS_4arch4Sm90EEEEEvNT_6ParamsE,@function
        .size           _ZN7cutlass13device_kernelIN5flash19FlashAttnFwdCombineIN4cute5tupleIJNS3_1CILi16EEENS5_ILi64EEEEEELi7ELi256ELi1ELb0ELb1EffNS_4arch4Sm90EEEEEvNT_6ParamsE,(.L_x_2015 - _ZN7cutlass13device_kernelIN5flash19FlashAttnFwdCombineIN4cute5tupleIJNS3_1CILi16EEENS5_ILi64EEEEEELi7ELi256ELi1ELb0ELb1EffNS_4arch4Sm90EEEEEvNT_6ParamsE)
        .other          _ZN7cutlass13device_kernelIN5flash19FlashAttnFwdCombineIN4cute5tupleIJNS3_1CILi16EEENS5_ILi64EEEEEELi7ELi256ELi1ELb0ELb1EffNS_4arch4Sm90EEEEEvNT_6ParamsE,@"STO_CUDA_ENTRY STV_DEFAULT"
_ZN7cutlass13device_kernelIN5flash19FlashAttnFwdCombineIN4cute5tupleIJNS3_1CILi16EEENS5_ILi64EEEEEELi7ELi256ELi1ELb0ELb1EffNS_4arch4Sm90EEEEEvNT_6ParamsE:
        /* <DEDUP_REMOVED lines=51> */
.L_x_1541:
        /* <DEDUP_REMOVED lines=25> */
.L_x_1542:
        /* <DEDUP_REMOVED lines=100> */
.L_x_1544:
        /* <DEDUP_REMOVED lines=13> */
[----:B------:R-:W-:Y:S05]  /*0bd0*/  CALL.REL.NOINC `($__internal_139_$__cuda_sm20_div_u64) ;  /* 0x000025d000007944 */ /* 0x000fea0003c00000 */
[----:B------:R-:W-:Y:S01]  /*0be0*/  MOV R2, R3 ;  /* 0x0000000300027202 */ /* 0x000fe20000000f00 */
[----:B------:R-:W-:Y:S05]  /*0bf0*/  BRA `(.L_x_1546) ;  /* 0x0000012000007947 */ /* 0x000fea0003800000 */
.L_x_1545:
        /* <DEDUP_REMOVED lines=18> */
.L_x_1546:
[----:B------:R-:W-:Y:S02]  /*0d20*/  IADD3 R6, R6, -0x1, RZ ;  /* 0xffffffff06067810 */ /* 0x000fe40007ffe0ff */
[----:B------:R-:W-:-:S03]  /*0d30*/  MOV R7, R2 ;  /* 0x0000000200077202 */ /* 0x000fc60000000f00 */
.L_x_1543:
        /* <DEDUP_REMOVED lines=27> */
[----:B------:R-:W-:Y:S01]  /*0ef0*/  IMAD R0, R0, c[0x0][0x1c0], RZ ;  /* 0x0000700000007a24 */ /* 0x000fe200078e02ff */
[-C--:B------:R-:W-:Y:S01]  /*0f00*/  ISETP.GE.AND P6, PT, R15, R22.reuse, PT ;  /* 0x000000160f00720c */ /* 0x080fe20003fc6270 */
[----:B------:R-:W-:Y:S01]  /*0f10*/  IMAD R25, R16, R25, R4 ;  /* 0x0000001910197224 */ /* 0x000fe200078e0204 */
[----:B------:R-:W-:Y:S01]  /*0f20*/  ISETP.GE.AND P4, PT, R29, R22, PT ;  /* 0x000000161d00720c */ /* 0x000fe20003f86270 */
[----:B------:R-:W-:Y:S01]  /*0f30*/  IMAD R0, R5, c[0x0][0x1c4], R0 ;  /* 0x0000710005007a24 */ /* 0x000fe200078e0200 */
[----:B------:R-:W-:Y:S01]  /*0f40*/  @!P3 SHF.R.S32.HI R5, RZ, 0x1f, R3 ;  /* 0x0000001fff05b819 */ /* 0x000fe20000011403 */
[----:B------:R-:W-:Y:S01]  /*0f50*/  @P3 IMAD.MOV.U32 R11, RZ, RZ, -0x800000 ;  /* 0xff800000ff0b3424 */ /* 0x000fe200078e00ff */
[----:B------:R-:W-:Y:S02]  /*0f60*/  SHF.R.S32.HI R9, RZ, 0x1f, R25 ;  /* 0x0000001fff097819 */ /* 0x000fe40000011419 */
[----:B------:R-:W-:-:S02]  /*0f70*/  IADD3 R24, P2, R25, R12, RZ ;  /* 0x0000000c19187210 */ /* 0x000fc40007f5e0ff */
[----:B------:R-:W-:Y:S01]  /*0f80*/  @!P1 SHF.R.S32.HI R4, RZ, 0x1f, R27 ;  /* 0x0000001fff049819 */ /* 0x000fe2000001141b */
[----:B------:R1:W-:Y:S01]  /*0f90*/  @P3 STS [R10.X4], R11 ;  /* 0x0000000b0a003388 */ /* 0x0003e20000004800 */
[----:B------:R-:W-:Y:S01]  /*0fa0*/  IADD3.X R25, R9, R13, R0, P2, !PT ;  /* 0x0000000d09197210 */ /* 0x000fe200017fe400 */
[----:B------:R-:W-:Y:S02]  /*0fb0*/  @!P3 IMAD R0, R5, c[0x0][0x1b8], RZ ;  /* 0x00006e000500ba24 */ /* 0x000fe400078e02ff */
[----:B------:R-:W-:Y:S02]  /*0fc0*/  @!P1 IMAD R4, R4, c[0x0][0x1b8], RZ ;  /* 0x00006e0004049a24 */ /* 0x000fe400078e02ff */
[C---:B------:R-:W-:Y:S01]  /*0fd0*/  @!P3 IMAD R5, R3.reuse, c[0x0][0x1bc], R0 ;  /* 0x00006f000305ba24 */ /* 0x040fe200078e0200 */
[----:B------:R-:W-:Y:S01]  /*0fe0*/  @!P6 SHF.R.S32.HI R0, RZ, 0x1f, R15 ;  /* 0x0000001fff00e819 */ /* 0x000fe2000001140f */
[----:B------:R-:W-:-:S04]  /*0ff0*/  @!P3 IMAD.WIDE.U32 R12, R3, c[0x0][0x1b8], R24 ;  /* 0x00006e00030cba25 */ /* 0x000fc800078e0018 */
[----:B------:R-:W-:Y:S01]  /*1000*/  @!P1 IMAD R9, R27, c[0x0][0x1bc], R4 ;  /* 0x00006f001b099a24 */ /* 0x000fe200078e0204 */
[----:B------:R-:W-:Y:S01]  /*1010*/  @!P3 IADD3 R4, R13, R5, RZ ;  /* 0x000000050d04b210 */ /* 0x000fe20007ffe0ff */
[----:B------:R-:W-:Y:S01]  /*1020*/  @!P1 IMAD.MOV.U32 R20, RZ, RZ, R24 ;  /* 0x000000ffff149224 */ /* 0x000fe200078e0018 */
[----:B------:R-:W-:Y:S01]  /*1030*/  IADD3 R13, R3, 0x30, RZ ;  /* 0x00000030030d7810 */ /* 0x000fe20007ffe0ff */
[----:B------:R-:W-:Y:S02]  /*1040*/  @!P1 IMAD.MOV.U32 R21, RZ, RZ, R25 ;  /* 0x000000ffff159224 */ /* 0x000fe400078e0019 */
[----:B------:R-:W-:Y:S01]  /*1050*/  @!P6 IMAD R0, R0, c[0x0][0x1b8], RZ ;  /* 0x00006e000000ea24 */ /* 0x000fe200078e02ff */
[----:B------:R-:W-:Y:S01]  /*1060*/  ISETP.GE.AND P5, PT, R13, R22, PT ;  /* 0x000000160d00720c */ /* 0x000fe20003fa6270 */
[----:B------:R-:W-:Y:S01]  /*1070*/  @!P1 IMAD.WIDE.U32 R26, R27, c[0x0][0x1b8], R20 ;  /* 0x00006e001b1a9a25 */ /* 0x000fe200078e0014 */
[----:B------:R-:W-:-:S03]  /*1080*/  @!P3 LEA R20, P2, R12, c[0x0][0x1a0], 0x2 ;  /* 0x000068000c14ba11 */ /* 0x000fc600078410ff */
[----:B------:R-:W-:Y:S01]  /*1090*/  @!P6 IMAD R5, R15, c[0x0][0x1bc], R0 ;  /* 0x00006f000f05ea24 */ /* 0x000fe200078e0200 */
[----:B------:R-:W-:Y:S01]  /*10a0*/  @!P3 LEA.HI.X R21, R12, c[0x0][0x1a4], R4, 0x2, P2 ;  /* 0x000069000c15ba11 */ /* 0x000fe200010f1404 */
[----:B------:R-:W-:Y:S01]  /*10b0*/  @!P1 IMAD.IADD R0, R27, 0x1, R9 ;  /* 0x000000011b009824 */ /* 0x000fe200078e0209 */
[C---:B------:R-:W-:Y:S01]  /*10c0*/  @!P1 LEA R30, P2, R26.reuse, c[0x0][0x1a0], 0x2 ;  /* 0x000068001a1e9a11 */ /* 0x040fe200078410ff */
[----:B------:R-:W-:Y:S01]  /*10d0*/  @!P6 IMAD.WIDE.U32 R14, R15, c[0x0][0x1b8], R24 ;  /* 0x00006e000f0eea25 */ /* 0x000fe200078e0018 */
[----:B------:R-:W-:Y:S01]  /*10e0*/  IADD3 R9, R3, 0x60, RZ ;  /* 0x0000006003097810 */ /* 0x000fe20007ffe0ff */
[----:B------:R-:W-:Y:S01]  /*10f0*/  @!PT LDS RZ, [RZ] ;  /* 0x00000000fffff984 */ /* 0x000fe20000000800 */
[----:B------:R-:W-:Y:S01]  /*1100*/  @!PT LDS RZ, [RZ] ;  /* 0x00000000fffff984 */ /* 0x000fe20000000800 */
[----:B------:R-:W-:Y:S01]  /*1110*/  @!PT LDS RZ, [RZ] ;  /* 0x00000000fffff984 */ /* 0x000fe20000000800 */
[----:B------:R2:W-:Y:S01]  /*1120*/  @!P3 LDGSTS.E.LTC128B [R8], [R20.64] ;  /* 0x000000001408bfae */ /* 0x0005e2000b921966 */
[----:B------:R-:W-:Y:S01]  /*1130*/  @!P1 LEA.HI.X R31, R26, c[0x0][0x1a4], R0, 0x2, P2 ;  /* 0x000069001a1f9a11 */ /* 0x000fe200010f1400 */
[----:B------:R-:W-:Y:S01]  /*1140*/  @P1 IMAD.MOV.U32 R27, RZ, RZ, -0x800000 ;  /* 0xff800000ff1b1424 */ /* 0x000fe200078e00ff */
[----:B------:R-:W-:Y:S02]  /*1150*/  @!P5 SHF.R.S32.HI R12, RZ, 0x1f, R13 ;  /* 0x0000001fff0cd819 */ /* 0x000fe4000001140d */
[----:B------:R-:W-:-:S02]  /*1160*/  @!P4 SHF.R.S32.HI R4, RZ, 0x1f, R29 ;  /* 0x0000001fff04c819 */ /* 0x000fc4000001141d */
[----:B-1----:R-:W-:Y:S01]  /*1170*/  IADD3 R11, R3, 0x50, RZ ;  /* 0x00000050030b7810 */ /* 0x002fe20007ffe0ff */
[----:B------:R-:W-:Y:S01]  /*1180*/  @!P5 IMAD R12, R12, c[0x0][0x1b8], RZ ;  /* 0x00006e000c0cda24 */ /* 0x000fe200078e02ff */
[----:B------:R-:W-:Y:S01]  /*1190*/  ISETP.GE.AND P2, PT, R9, R22, PT ;  /* 0x000000160900720c */ /* 0x000fe20003f46270 */
[----:B------:R1:W-:Y:S01]  /*11a0*/  @P1 STS [R10.X4+0x400], R27 ;  /* 0x0004001b0a001388 */ /* 0x0003e20000004800 */
[----:B------:R-:W-:Y:S01]  /*11b0*/  @!P6 IADD3 R0, R15, R5, RZ ;  /* 0x000000050f00e210 */ /* 0x000fe20007ffe0ff */
[----:B------:R-:W-:Y:S01]  /*11c0*/  @!P5 IMAD R5, R13, c[0x0][0x1bc], R12 ;  /* 0x00006f000d05da24 */ /* 0x000fe200078e020c */
[----:B------:R-:W-:Y:S01]  /*11d0*/  ISETP.GE.AND P3, PT, R11, R22, PT ;  /* 0x000000160b00720c */ /* 0x000fe20003f66270 */
[----:B------:R-:W-:Y:S01]  /*11e0*/  @!PT LDS RZ, [RZ] ;  /* 0x00000000fffff984 */ /* 0x000fe20000000800 */
[----:B------:R-:W-:Y:S01]  /*11f0*/  @!PT LDS RZ, [RZ] ;  /* 0x00000000fffff984 */ /* 0x000fe20000000800 */
[----:B------:R-:W-:Y:S01]  /*1200*/  @!PT LDS RZ, [RZ] ;  /* 0x00000000fffff984 */ /* 0x000fe20000000800 */
[----:B------:R3:W-:Y:S01]  /*1210*/  @!P1 LDGSTS.E.LTC128B [R8+0x400], [R30.64] ;  /* 0x004000001e089fae */ /* 0x0007e2000b921966 */
[----:B------:R-:W-:Y:S02]  /*1220*/  @!P4 IMAD R4, R4, c[0x0][0x1b8], RZ ;  /* 0x00006e000404ca24 */ /* 0x000fe400078e02ff */
[----:B------:R-:W-:-:S04]  /*1230*/  @!P5 IMAD.WIDE.U32 R12, R13, c[0x0][0x1b8], R24 ;  /* 0x00006e000d0cda25 */ /* 0x000fc800078e0018 */
[----:B------:R-:W-:Y:S02]  /*1240*/  @!P4 IMAD R4, R29, c[0x0][0x1bc], R4 ;  /* 0x00006f001d04ca24 */ /* 0x000fe400078e0204 */
[----:B------:R-:W-:Y:S02]  /*1250*/  @!P5 IMAD.IADD R5, R13, 0x1, R5 ;  /* 0x000000010d05d824 */ /* 0x000fe400078e0205 */
[----:B------:R-:W-:Y:S01]  /*1260*/  @!P4 IMAD.WIDE.U32 R28, R29, c[0x0][0x1b8], R24 ;  /* 0x00006e001d1cca25 */ /* 0x000fe200078e0018 */
[----:B--2---:R-:W-:-:S03]  /*1270*/  @!P6 LEA R20, P1, R14, c[0x0][0x1a0], 0x2 ;  /* 0x000068000e14ea11 */ /* 0x004fc600078210ff */
[----:B------:R-:W-:Y:S01]  /*1280*/  @!P4 IMAD.IADD R4, R29, 0x1, R4 ;  /* 0x000000011d04c824 */ /* 0x000fe200078e0204 */
[----:B------:R-:W-:Y:S01]  /*1290*/  @!P6 LEA.HI.X R21, R14, c[0x0][0x1a4], R0, 0x2, P1 ;  /* 0x000069000e15ea11 */ /* 0x000fe200008f1400 */
[----:B------:R-:W-:Y:S01]  /*12a0*/  @!P3 IMAD.MOV.U32 R26, RZ, RZ, R24 ;  /* 0x000000ffff1ab224 */ /* 0x000fe200078e0018 */
[C---:B------:R-:W-:Y:S02]  /*12b0*/  @!P5 LEA R14, P1, R12.reuse, c[0x0][0x1a0], 0x2 ;  /* 0x000068000c0eda11 */ /* 0x040fe400078210ff */
[----:B------:R-:W-:Y:S02]  /*12c0*/  @!P3 SHF.R.S32.HI R0, RZ, 0x1f, R11 ;  /* 0x0000001fff00b819 */ /* 0x000fe4000001140b */
[----:B------:R-:W-:Y:S02]  /*12d0*/  @!P5 LEA.HI.X R15, R12, c[0x0][0x1a4], R5, 0x2, P1 ;  /* 0x000069000c0fda11 */ /* 0x000fe400008f1405 */
[----:B------:R-:W-:Y:S01]  /*12e0*/  @!P2 SHF.R.S32.HI R5, RZ, 0x1f, R9 ;  /* 0x0000001fff05a819 */ /* 0x000fe20000011409 */
[----:B------:R-:W-:Y:S01]  /*12f0*/  @!P3 IMAD R0, R0, c[0x0][0x1b8], RZ ;  /* 0x00006e000000ba24 */ /* 0x000fe200078e02ff */
[C---:B------:R-:W-:Y:S01]  /*1300*/  @!P4 LEA R12, P1, R28.reuse, c[0x0][0x1a0], 0x2 ;  /* 0x000068001c0cca11 */ /* 0x040fe200078210ff */
[----:B---3--:R-:W-:Y:S01]  /*1310*/  @!P2 IMAD.MOV.U32 R31, RZ, RZ, R25 ;  /* 0x000000ffff1fa224 */ /* 0x008fe200078e0019 */
[----:B------:R-:W-:Y:S01]  /*1320*/  @!P2 MOV R30, R24 ;  /* 0x00000018001ea202 */ /* 0x000fe20000000f00 */
[----:B------:R-:W-:Y:S01]  /*1330*/  @!P3 IMAD R0, R11, c[0x0][0x1bc], R0 ;  /* 0x00006f000b00ba24 */ /* 0x000fe200078e0200 */
[----:B------:R-:W-:Y:S01]  /*1340*/  @!P4 LEA.HI.X R13, R28, c[0x0][0x1a4], R4, 0x2, P1 ;  /* 0x000069001c0dca11 */ /* 0x000fe200008f1404 */
[----:B------:R-:W-:Y:S01]  /*1350*/  @!P2 IMAD R4, R5, c[0x0][0x1b8], RZ ;  /* 0x00006e000504aa24 */ /* 0x000fe200078e02ff */
[----:B-1----:R-:W-:Y:S01]  /*1360*/  @!P3 MOV R27, R25 ;  /* 0x00000019001bb202 */ /* 0x002fe20000000f00 */
[----:B------:R-:W-:-:S02]  /*1370*/  @P6 IMAD.MOV.U32 R5, RZ, RZ, -0x800000 ;  /* 0xff800000ff056424 */ /* 0x000fc400078e00ff */
[C---:B------:R-:W-:Y:S02]  /*1380*/  @!P2 IMAD R4, R9.reuse, c[0x0][0x1bc], R4 ;  /* 0x00006f000904aa24 */ /* 0x040fe400078e0204 */
[----:B------:R-:W-:Y:S01]  /*1390*/  @!P2 IMAD.WIDE.U32 R30, R9, c[0x0][0x1b8], R30 ;  /* 0x00006e00091eaa25 */ /* 0x000fe200078e001e */
[----:B------:R-:W-:Y:S01]  /*13a0*/  IADD3 R9, R3, 0x70, RZ ;  /* 0x0000007003097810 */ /* 0x000fe20007ffe0ff */
[----:B------:R1:W-:Y:S02]  /*13b0*/  @P6 STS [R10.X4+0x800], R5 ;  /* 0x000800050a006388 */ /* 0x0003e40000004800 */
[----:B------:R-:W-:Y:S01]  /*13c0*/  @!P3 IMAD.WIDE.U32 R26, R11, c[0x0][0x1b8], R26 ;  /* 0x00006e000b1aba25 */ /* 0x000fe200078e001a */
[----:B------:R-:W-:Y:S01]  /*13d0*/  @P5 MOV R11, 0xff800000 ;  /* 0xff800000000b5802 */ /* 0x000fe20000000f00 */
[----:B------:R-:W-:Y:S01]  /*13e0*/  @!PT LDS RZ, [RZ] ;  /* 0x00000000fffff984 */ /* 0x000fe20000000800 */
[----:B------:R-:W-:Y:S01]  /*13f0*/  @!PT LDS RZ, [RZ] ;  /* 0x00000000fffff984 */ /* 0x000fe20000000800 */
[----:B------:R-:W-:Y:S01]  /*1400*/  @!PT LDS RZ, [RZ] ;  /* 0x00000000fffff984 */ /* 0x000fe20000000800 */
[----:B------:R2:W-:Y:S01]  /*1410*/  @!P6 LDGSTS.E.LTC128B [R8+0x800], [R20.64] ;  /* 0x008000001408efae */ /* 0x0005e2000b921966 */
[----:B------:R-:W-:Y:S01]  /*1420*/  ISETP.GE.AND P6, PT, R9, R22, PT ;  /* 0x000000160900720c */ /* 0x000fe20003fc6270 */
[----:B------:R-:W-:Y:S01]  /*1430*/  @!P3 IMAD.IADD R0, R27, 0x1, R0 ;  /* 0x000000011b00b824 */ /* 0x000fe200078e0200 */
[C---:B------:R-:W-:Y:S01]  /*1440*/  @!P3 LEA R28, P1, R26.reuse, c[0x0][0x1a0], 0x2 ;  /* 0x000068001a1cba11 */ /* 0x040fe200078210ff */
[----:B------:R-:W-:Y:S01]  /*1450*/  @!P2 IMAD.IADD R4, R31, 0x1, R4 ;  /* 0x000000011f04a824 */ /* 0x000fe200078e0204 */
[----:B------:R3:W-:Y:S01]  /*1460*/  @P5 STS [R10.X4+0xc00], R11 ;  /* 0x000c000b0a005388 */ /* 0x0007e20000004800 */
[----:B------:R-:W-:Y:S01]  /*1470*/  @P4 IMAD.MOV.U32 R27, RZ, RZ, -0x800000 ;  /* 0xff800000ff1b4424 */ /* 0x000fe200078e00ff */
[----:B------:R-:W-:Y:S01]  /*1480*/  @!P3 LEA.HI.X R29, R26, c[0x0][0x1a4], R0, 0x2, P1 ;  /* 0x000069001a1dba11 */ /* 0x000fe200008f1400 */
[----:B------:R-:W-:Y:S01]  /*1490*/  @P3 IMAD.MOV.U32 R31, RZ, RZ, -0x800000 ;  /* 0xff800000ff1f3424 */ /* 0x000fe200078e00ff */
[C---:B------:R-:W-:Y:S01]  /*14a0*/  @!P2 LEA R32, P1, R30.reuse, c[0x0][0x1a0], 0x2 ;  /* 0x000068001e20aa11 */ /* 0x040fe200078210ff */
[----:B------:R-:W-:Y:S01]  /*14b0*/  @!PT LDS RZ, [RZ] ;  /* 0x00000000fffff984 */ /* 0x000fe20000000800 */
[----:B------:R-:W-:Y:S01]  /*14c0*/  @!PT LDS RZ, [RZ] ;  /* 0x00000000fffff984 */ /* 0x000fe20000000800 */
[----:B------:R-:W-:Y:S01]  /*14d0*/  @!PT LDS RZ, [RZ] ;  /* 0x00000000fffff984 */ /* 0x000fe20000000800 */
[----:B------:R3:W-:Y:S03]  /*14e0*/  @!P5 LDGSTS.E.LTC128B [R8+0xc00], [R14.64] ;  /* 0x00c000000e08dfae */ /* 0x0007e6000b921966 */
[----:B------:R-:W-:Y:S01]  /*14f0*/  @!P2 LEA.HI.X R33, R30, c[0x0][0x1a4], R4, 0x2, P1 ;  /* 0x000069001e21aa11 */ /* 0x000fe200008f1404 */
[----:B------:R3:W-:Y:S04]  /*1500*/  @P4 STS [R10.X4+0x1000], R27 ;  /* 0x0010001b0a004388 */ /* 0x0007e80000004800 */
[----:B------:R-:W-:Y:S01]  /*1510*/  @!PT LDS RZ, [RZ] ;  /* 0x00000000fffff984 */ /* 0x000fe20000000800 */
[----:B------:R-:W-:Y:S01]  /*1520*/  @!PT LDS RZ, [RZ] ;  /* 0x00000000fffff984 */ /* 0x000fe20000000800 */
[----:B------:R-:W-:Y:S01]  /*1530*/  @!PT LDS RZ, [RZ] ;  /* 0x00000000fffff984 */ /* 0x000fe20000000800 */
[----:B------:R3:W-:Y:S01]  /*1540*/  @!P4 LDGSTS.E.LTC128B [R8+0x1000], [R12.64] ;  /* 0x010000000c08cfae */ /* 0x0007e2000b921966 */
[----:B-1----:R-:W-:-:S03]  /*1550*/  @P6 IMAD.MOV.U32 R5, RZ, RZ, -0x800000 ;  /* 0xff800000ff056424 */ /* 0x002fc600078e00ff */
[----:B------:R3:W-:Y:S04]  /*1560*/  @P3 STS [R10.X4+0x1400], R31 ;  /* 0x0014001f0a003388 */ /* 0x0007e80000004800 */
[----:B------:R-:W-:Y:S01]  /*1570*/  @!PT LDS RZ, [RZ] ;  /* 0x00000000fffff984 */ /* 0x000fe20000000800 */
[----:B------:R-:W-:Y:S01]  /*1580*/  @!PT LDS RZ, [RZ] ;  /* 0x00000000fffff984 */ /* 0x000fe20000000800 */
[----:B------:R-:W-:Y:S01]  /*1590*/  @!PT LDS RZ, [RZ] ;  /* 0x00000000fffff984 */ /* 0x000fe20000000800 */
[----:B------:R3:W-:Y:S01]  /*15a0*/  @!P3 LDGSTS.E.LTC128B [R8+0x1400], [R28.64] ;  /* 0x014000001c08bfae */ /* 0x0007e2000b921966 */
[----:B--2---:R-:W-:-:S05]  /*15b0*/  @P2 MOV R21, 0xff800000 ;  /* 0xff80000000152802 */ /* 0x004fca0000000f00 */
        /* <DEDUP_REMOVED lines=8> */
[----:B------:R-:W-:-:S02]  /*1640*/  MOV R4, R24 ;  /* 0x0000001800047202 */ /* 0x000fc40000000f00 */
[----:B---3--:R-:W-:Y:S01]  /*1650*/  MOV R5, R25 ;  /* 0x0000001900057202 */ /* 0x008fe20000000f00 */
        /* <DEDUP_REMOVED lines=10> */
.L_x_1548:
[----:B------:R-:W-:Y:S05]  /*1700*/  BSYNC B0 ;  /* 0x0000000000007941 */ /* 0x000fea0003800000 */
.L_x_1547:
[----:B-1-3--:R-:W-:Y:S01]  /*1710*/  IADD3 R8, R3, UR36, RZ ;  /* 0x0000002403087c10 */ /* 0x00afe2000fffe0ff */
[----:B------:R-:W-:Y:S01]  /*1720*/  IMAD.SHL.U32 R4, R23, 0x40, RZ ;  /* 0x0000004017047824 */ /* 0x000fe200078e00ff */
        /* <DEDUP_REMOVED lines=77> */
.L_x_1558:
        /* <DEDUP_REMOVED lines=123> */
.L_x_1551:
[----:B------:R-:W-:Y:S05]  /*23b0*/  BSYNC B0 ;  /* 0x0000000000007941 */ /* 0x000fea0003800000 */
.L_x_1550:
        /* <DEDUP_REMOVED lines=22> */
.L_x_1556:
        /* <DEDUP_REMOVED lines=129> */
.L_x_1555:
[----:B------:R-:W-:Y:S05]  /*2d30*/  BSYNC B0 ;  /* 0x0000000000007941 */ /* 0x000fea0003800000 */
.L_x_1554:
[----:B------:R-:W-:-:S13]  /*2d40*/  ISETP.NE.AND P0, PT, R36, RZ, PT ;  /* 0x000000ff2400720c */ /* 0x000fda0003f05270 */
[----:B------:R-:W-:Y:S05]  /*2d50*/  @!P0 BRA `(.L_x_1553) ;  /* 0x000002f000008947 */ /* 0x000fea0003800000 */
[----:B------:R-:W-:Y:S01]  /*2d60*/  IADD3 R0, R42, 0x3, RZ ;  /* 0x000000032a007810 */ /* 0x000fe20007ffe0ff */
[----:B------:R-:W-:Y:S02]  /*2d70*/  IMAD.MOV.U32 R15, RZ, RZ, 0x3 ;  /* 0x00000003ff0f7424 */ /* 0x000fe400078e00ff */
[----:B------:R-:W-:Y:S01]  /*2d80*/  IMAD.MOV.U32 R11, RZ, RZ, RZ ;  /* 0x000000ffff0b7224 */ /* 0x000fe200078e00ff */
[----:B------:R-:W-:Y:S02]  /*2d90*/  SHF.R.S32.HI R10, RZ, 0x1f, R0 ;  /* 0x0000001fff0a7819 */ /* 0x000fe40000011400 */
.L_x_1557:
        /* <DEDUP_REMOVED lines=43> */
.L_x_1553:
[----:B------:R-:W-:Y:S05]  /*3050*/  BSYNC B1 ;  /* 0x0000000000017941 */ /* 0x000fea0003800000 */
.L_x_1552:
        /* <DEDUP_REMOVED lines=18> */
.L_x_1549:
[----:B------:R-:W-:Y:S02]  /*3180*/  MOV R0, 0x31a0 ;  /* 0x000031a000007802 */ /* 0x000fe40000000f00 */
[----:B------:R-:W-:Y:S05]  /*3190*/  CALL.REL.NOINC `($__internal_140_$__cuda_sm70_shflsync_bfly_p) ;  /* 0x000003e000007944 */ /* 0x000fea0003c00000 */
[----:B-12---:R-:W-:Y:S05]  /*31a0*/  BRA `(.L_x_1558) ;  /* 0xffffea5000007947 */ /* 0x006fea000383ffff */
        .weak           $__internal_139_$__cuda_sm20_div_u64
        .type           $__internal_139_$__cuda_sm20_div_u64,@function
        .size           $__internal_139_$__cuda_sm20_div_u64,($__internal_140_$__cuda_sm70_shflsync_bfly_p - $__internal_139_$__cuda_sm20_div_u64)
$__internal_139_$__cuda_sm20_div_u64:
        /* <DEDUP_REMOVED lines=60> */
[----:B------:R-:W-:Y:S06]  /*3570*/  RET.REL.NODEC R4 `(_ZN7cutlass13device_kernelIN5flash19FlashAttnFwdCombineIN4cute5tupleIJNS3_1CILi16EEENS5_ILi64EEEEEELi7ELi256ELi1ELb0ELb1EffNS_4arch4Sm90EEEEEvNT_6ParamsE) ;  /* 0xffffca8004007950 */ /* 0x000fec0003c3ffff */
        .weak           $__internal_140_$__cuda_sm70_shflsync_bfly_p
        .type           $__internal_140_$__cuda_sm70_shflsync_bfly_p,@function
        .size           $__internal_140_$__cuda_sm70_shflsync_bfly_p,(.L_x_2015 - $__internal_140_$__cuda_sm70_shflsync_bfly_p)
$__internal_140_$__cuda_sm70_shflsync_bfly_p:
[----:B------:R-:W-:Y:S01]  /*3580*/  HFMA2.MMA R11, -RZ, RZ, 0, 0 ;  /* 0x00000000ff0b7435 */ /* 0x000fe200000001ff */
[----:B------:R-:W-:Y:S01]  /*3590*/  MOV R10, R0 ;  /* 0x00000000000a7202 */ /* 0x000fe20000000f00 */
[----:B------:R1:W2:Y:S04]  /*35a0*/  SHFL.BFLY PT, R4, R5, 0x8, 0x1f ;  /* 0x0d001f0005047f89 */ /* 0x0002a800000e0000 */
[----:B------:R-:W-:Y:S05]  /*35b0*/  RET.REL.NODEC R10 `(_ZN7cutlass13device_kernelIN5flash19FlashAttnFwdCombineIN4cute5tupleIJNS3_1CILi16EEENS5_ILi64EEEEEELi7ELi256ELi1ELb0ELb1EffNS_4arch4Sm90EEEEEvNT_6ParamsE) ;  /* 0xffffca400a007950 */ /* 0x000fea0003c3ffff */
.L_x_1559:
        /* <DEDUP_REMOVED lines=12> */
.L_x_2015:


//--------------------- .text._ZN7cutlass13device_kernelIN5flash19FlashAttnFwdCombineIN4cute5tupleIJNS3_1CILi16EEENS5_ILi64EEEEEELi6ELi256ELi1ELb0ELb1EffNS_4arch4Sm90EEEEEvNT_6ParamsE --------------------------
	.section	.text._ZN7cutlass13device_kernelIN5flash19FlashAttnFwdCombineIN4cute5tupleIJNS3_1CILi16EEENS5_ILi64EEEEEELi6ELi256ELi1ELb0ELb1EffNS_4arch4Sm90EEEEEvNT_6ParamsE,"ax",@progbits
	.sectioninfo	@"SHI_REGISTERS=42"
	.align	128
.text._ZN7cutlass13device_kernelIN5flash19FlashAttnFwdCombineIN4cute5tupleIJNS3_1CILi16EEENS5_ILi64EEEEEELi6ELi256ELi1ELb0ELb1EffNS_4arch4Sm90EEEEEvNT_6ParamsE:
        .type           _ZN7cutlass13device_kernelIN5flash19FlashAttnFwdCombineIN4cute5tupleIJNS3_1CILi16EEENS5_ILi64EEEEEELi6ELi256ELi1ELb0ELb1EffNS_4arch4Sm90EEEEEvNT_6ParamsE,@function
        .size           _ZN7cutlass13device_kernelIN5flash19FlashAttnFwdCombineIN4cute5tupleIJNS3_1CILi16EEENS5_ILi64EEEEEELi6ELi256ELi1ELb0ELb1EffNS_4arch4Sm90EEEEEvNT_6ParamsE,(.L_x_2018 - _ZN7cutlass13device_kernelIN5flash19FlashAttnFwdCombineIN4cute5tupleIJNS3_1CILi16EEENS5_ILi64EEEEEELi6ELi256ELi1ELb0ELb1EffNS_4arch4Sm90EEEEEvNT_6ParamsE)
        .other          _ZN7cutlass13device_kernelIN5flash19FlashAttnFwdCombineIN4cute5tupleIJNS3_1CILi16EEENS5_ILi64EEEEEELi6ELi256ELi1ELb0ELb1EffNS_4arch4Sm90EEEEEvNT_6ParamsE,@"STO_CUDA_ENTRY STV_DEFAULT"
_ZN7cutlass13device_kernelIN5flash19FlashAttnFwdCombineIN4cute5tupleIJNS3_1CILi16EEENS5_ILi64EEEEEELi6ELi256ELi1ELb0ELb1EffNS_4arch4Sm90EEEEEvNT_6ParamsE:
        /* <DEDUP_REMOVED lines=51> */
.L_x_1560:
        /* <DEDUP_REMOVED lines=25> */
.L_x_1561:
        /* <DEDUP_REMOVED lines=101> */
.L_x_1563:
        /* <DEDUP_REMOVED lines=14> */
[----:B------:R-:W-:Y:S05]  /*0bf0*/  CALL.REL.NOINC `($__internal_141_$__cuda_sm20_div_u64) ;  /* 0x00001f8000007944 */ /* 0x000fea0003c00000 */
[----:B------:R-:W-:Y:S05]  /*0c00*/  BRA `(.L_x_1565) ;  /* 0x0000013000007947 */ /* 0x000fea0003800000 */
.L_x_1564:
        /* <DEDUP_REMOVED lines=19> */
.L_x_1565:
[----:B------:R-:W-:Y:S02]  /*0d40*/  IADD3 R3, R7, -0x1, RZ ;  /* 0xffffffff07037810 */ /* 0x000fe40007ffe0ff */
[----:B------:R-:W-:-:S03]  /*0d50*/  MOV R6, R0 ;  /* 0x0000000000067202 */ /* 0x000fc60000000f00 */
.L_x_1562:
        /* <DEDUP_REMOVED lines=35> */
[C---:B------:R-:W-:Y:S01]  /*0f90*/  @!P6 IMAD R7, R12.reuse, c[0x0][0x1bc], R7 ;  /* 0x00006f000c07ea24 */ /* 0x040fe200078e0207 */
        /* <DEDUP_REMOVED lines=56> */
.L_x_1567:
[----:B------:R-:W-:Y:S05]  /*1320*/  BSYNC B0 ;  /* 0x0000000000007941 */ /* 0x000fea0003800000 */
.L_x_1566:
[----:B-12---:R-:W-:Y:S01]  /*1330*/  IADD3 R7, R12, UR36, RZ ;  /* 0x000000240c077c10 */ /* 0x006fe2000fffe0ff */
[----:B------:R-:W-:Y:S01]  /*1340*/  IMAD.SHL.U32 R14, R2, 0x4, RZ ;  /* 0x00000004020e7824 */ /* 0x000fe200078e00ff */
[----:B------:R-:W0:Y:S03]  /*1350*/  LDGDEPBAR ;  /* 0x00000000000079af */ /* 0x000e260000000000 */
[----:B------:R-:W-:Y:S01]  /*1360*/  @P0 IMAD.HI.U32 R4, R7, R6, RZ ;  /* 0x0000000607040227 */ /* 0x000fe200078e00ff */
[----:B------:R-:W-:-:S03]  /*1370*/  SHF.R.S32.HI R34, RZ, 0x1f, R14 ;  /* 0x0000001fff227819 */ /* 0x000fc6000001140e */
[--C-:B------:R-:W-:Y:S01]  /*1380*/  IMAD.MOV.U32 R0, RZ, RZ, R7.reuse ;  /* 0x000000ffff007224 */ /* 0x100fe200078e0007 */
[----:B------:R-:W-:Y:S01]  /*1390*/  @P0 SHF.R.U32.HI R0, RZ, R3, R4 ;  /* 0x00000003ff000219 */ /* 0x000fe20000011604 */
[----:B------:R-:W-:Y:S01]  /*13a0*/  IMAD.SHL.U32 R4, R23, 0x40, RZ ;  /* 0x0000004017047824 */ /* 0x000fe200078e00ff */
[----:B------:R-:W-:Y:S01]  /*13b0*/  ISETP.GE.AND P0, PT, R7, R22, PT ;  /* 0x000000160700720c */ /* 0x000fe20003f06270 */
[----:B------:R-:W-:Y:S01]  /*13c0*/  IMAD R15, R12, 0x40, R14 ;  /* 0x000000400c0f7824 */ /* 0x000fe200078e020e */
[--C-:B------:R-:W-:Y:S01]  /*13d0*/  SHF.R.S32.HI R9, RZ, 0x1f, R0.reuse ;  /* 0x0000001fff097819 */ /* 0x100fe20000011400 */
[----:B------:R-:W-:Y:S01]  /*13e0*/  IMAD.MOV R8, RZ, RZ, -R0 ;  /* 0x000000ffff087224 */ /* 0x000fe200078e0a00 */
[----:B------:R-:W-:Y:S02]  /*13f0*/  IADD3 R13, -R4, c[0x0][0x16c], RZ ;  /* 0x00005b00040d7a10 */ /* 0x000fe40007ffe1ff */
[--C-:B------:R-:W-:Y:S01]  /*1400*/  SHF.R.S32.HI R5, RZ, 0x1f, R4.reuse ;  /* 0x0000001fff057819 */ /* 0x100fe20000011404 */
        /* <DEDUP_REMOVED lines=8> */
[----:B------:R-:W-:Y:S01]  /*1490*/  LEA.HI.X.SX32 R32, R32, R19, 0x1, P0 ;  /* 0x0000001320207211 */ /* 0x000fe200000f0eff */
[----:B------:R-:W-:Y:S01]  /*14a0*/  IMAD.MOV.U32 R10, RZ, RZ, R4 ;  /* 0x000000ffff0a7224 */ /* 0x000fe200078e0004 */
[----:B------:R-:W-:Y:S01]  /*14b0*/  ISETP.LT.OR P3, PT, R17, 0x3, P4 ;  /* 0x000000031100780c */ /* 0x000fe20002761670 */
[----:B------:R-:W-:Y:S02]  /*14c0*/  IMAD.IADD R11, R5, 0x1, R9 ;  /* 0x00000001050b7824 */ /* 0x000fe400078e0209 */
[----:B------:R-:W-:Y:S02]  /*14d0*/  IMAD R4, R32, c[0x0][0x180], RZ ;  /* 0x0000600020047a24 */ /* 0x000fe400078e02ff */
[----:B------:R-:W-:-:S04]  /*14e0*/  IMAD.WIDE.U32 R10, R33, c[0x0][0x180], R10 ;  /* 0x00006000210a7a25 */ /* 0x000fc800078e000a */
[----:B------:R-:W-:Y:S01]  /*14f0*/  IMAD R4, R33, c[0x0][0x184], R4 ;  /* 0x0000610021047a24 */ /* 0x000fe200078e0204 */
[----:B------:R-:W-:Y:S01]  /*1500*/  IADD3 R36, P0, R14, R10, RZ ;  /* 0x0000000a0e247210 */ /* 0x000fe20007f1e0ff */
[----:B------:R-:W-:Y:S02]  /*1510*/  @!P4 IMAD.SHL.U32 R9, R15, 0x4, RZ ;  /* 0x000000040f09c824 */ /* 0x000fe400078e00ff */
[----:B------:R-:W-:Y:S01]  /*1520*/  @!P3 IMAD.MOV.U32 R0, RZ, RZ, c[0x0][0x188] ;  /* 0x00006200ff00b624 */ /* 0x000fe200078e00ff */
[----:B------:R-:W-:Y:S01]  /*1530*/  IADD3.X R37, R34, R11, R4, P0, !PT ;  /* 0x0000000b22257210 */ /* 0x000fe200007fe404 */
[----:B------:R-:W-:Y:S01]  /*1540*/  @!P3 IMAD.MOV.U32 R5, RZ, RZ, c[0x0][0x18c] ;  /* 0x00006300ff05b624 */ /* 0x000fe200078e00ff */
[----:B------:R-:W-:Y:S02]  /*1550*/  @!P4 IADD3 R4, P0, R36, c[0x0][0x188], RZ ;  /* 0x000062002404ca10 */ /* 0x000fe40007f1e0ff */
[----:B------:R-:W-:Y:S02]  /*1560*/  @!P3 LEA R7, P1, R0, R36, 0x1 ;  /* 0x000000240007b211 */ /* 0x000fe400078208ff */
[----:B------:R-:W-:-:S02]  /*1570*/  @!P4 LEA R22, P2, R36, c[0x0][0x160], 0x2 ;  /* 0x000058002416ca11 */ /* 0x000fc400078410ff */
[----:B------:R-:W-:Y:S02]  /*1580*/  @!P3 LEA.HI.X R5, R0, R37, R5, 0x1, P1 ;  /* 0x000000250005b211 */ /* 0x000fe400008f0c05 */
        /* <DEDUP_REMOVED lines=17> */
[----:B-1----:R-:W-:-:S05]  /*16a0*/  IMAD.SHL.U32 R23, R2, 0x10, RZ ;  /* 0x0000001002177824 */ /* 0x002fca00078e00ff */
[----:B------:R-:W-:-:S04]  /*16b0*/  LOP3.LUT R23, R23, 0xf0, RZ, 0xc0, !PT ;  /* 0x000000f017177812 */ /* 0x000fc800078ec0ff */
[----:B---3--:R-:W-:Y:S01]  /*16c0*/  LOP3.LUT R0, R23, 0xf, R12, 0xf8, !PT ;  /* 0x0000000f17007812 */ /* 0x008fe200078ef80c */
[----:B------:R-:W-:-:S04]  /*16d0*/  DEPBAR.LE SB0, 0x3 ;  /* 0x000080c00000791a */ /* 0x000fc80000000000 */
[----:B------:R-:W-:Y:S01]  /*16e0*/  WARPSYNC 0xffffffff ;  /* 0xffffffff00007948 */ /* 0x000fe20003800000 */
[----:B------:R-:W-:-:S04]  /*16f0*/  SHF.R.U32.HI R23, RZ, 0x4, R23 ;  /* 0x00000004ff177819 */ /* 0x000fc80000011617 */
[----:B------:R-:W-:Y:S01]  /*1700*/  LOP3.LUT R23, R0, R23, RZ, 0x3c, !PT ;  /* 0x0000001700177212 */ /* 0x000fe200078e3cff */
[----:B------:R-:W-:Y:S06]  /*1710*/  BAR.SYNC.DEFER_BLOCKING 0x0 ;  /* 0x0000000000007b1d */ /* 0x000fec0000010000 */
[----:B------:R-:W-:Y:S04]  /*1720*/  LDS R22, [R23.X4+0x400] ;  /* 0x0004000017167984 */ /* 0x000fe80000004800 */
[----:B--2---:R-:W1:Y:S04]  /*1730*/  LDS R21, [R23.X4] ;  /* 0x0000000017157984 */ /* 0x004e680000004800 */
[----:B------:R-:W2:Y:S04]  /*1740*/  LDS R20, [R23.X4+0x800] ;  /* 0x0008000017147984 */ /* 0x000ea80000004800 */
[----:B------:R-:W3:Y:S01]  /*1750*/  LDS R17, [R23.X4+0xc00] ;  /* 0x000c000017117984 */ /* 0x000ee20000004800 */
[----:B-1----:R-:W-:-:S04]  /*1760*/  FMNMX.FTZ R5, R22, R21, !PT ;  /* 0x0000001516057209 */ /* 0x002fc80007810000 */
[----:B--2---:R-:W-:-:S04]  /*1770*/  FMNMX.FTZ R5, R5, R20, !PT ;  /* 0x0000001405057209 */ /* 0x004fc80007810000 */
[----:B---3--:R-:W-:Y:S01]  /*1780*/  FMNMX.FTZ R5, R5, R17, !PT ;  /* 0x0000001105057209 */ /* 0x008fe20007810000 */
[----:B------:R-:W-:Y:S05]  /*1790*/  BRA.DIV ~URZ, `(.L_x_1568) ;  /* 0x000013b27f007947 */ /* 0x000fea000b800000 */
[----:B------:R1:W2:Y:S02]  /*17a0*/  SHFL.BFLY PT, R4, R5, 0x8, 0x1f ;  /* 0x0d001f0005047f89 */ /* 0x0002a400000e0000 */
.L_x_1577:
        /* <DEDUP_REMOVED lines=91> */
.L_x_1570:
[----:B------:R-:W-:Y:S05]  /*1d60*/  BSYNC B0 ;  /* 0x0000000000007941 */ /* 0x000fea0003800000 */
.L_x_1569:
        /* <DEDUP_REMOVED lines=22> */
.L_x_1575:
        /* <DEDUP_REMOVED lines=129> */
.L_x_1574:
[----:B------:R-:W-:Y:S05]  /*26e0*/  BSYNC B0 ;  /* 0x0000000000007941 */ /* 0x000fea0003800000 */
.L_x_1573:
        /* <DEDUP_REMOVED lines=8> */
.L_x_1576:
        /* <DEDUP_REMOVED lines=43> */
.L_x_1572:
[----:B------:R-:W-:Y:S05]  /*2a20*/  BSYNC B1 ;  /* 0x0000000000017941 */ /* 0x000fea0003800000 */
.L_x_1571:
        /* <DEDUP_REMOVED lines=18> */
.L_x_1568:
[----:B------:R-:W-:Y:S02]  /*2b50*/  MOV R0, 0x2b70 ;  /* 0x00002b7000007802 */ /* 0x000fe40000000f00 */
[----:B------:R-:W-:Y:S05]  /*2b60*/  CALL.REL.NOINC `($__internal_142_$__cuda_sm70_shflsync_bfly_p) ;  /* 0x000003e000007944 */ /* 0x000fea0003c00000 */
[----:B-12---:R-:W-:Y:S05]  /*2b70*/  BRA `(.L_x_1577) ;  /* 0xffffec3000007947 */ /* 0x006fea000383ffff */
        .weak           $__internal_141_$__cuda_sm20_div_u64
        .type           $__internal_141_$__cuda_sm20_div_u64,@function
        .size           $__internal_141_$__cuda_sm20_div_u64,($__internal_142_$__cuda_sm70_shflsync_bfly_p - $__internal_141_$__cuda_sm20_div_u64)
$__internal_141_$__cuda_sm20_div_u64:
        /* <DEDUP_REMOVED lines=60> */
[----:B------:R-:W-:Y:S06]  /*2f40*/  RET.REL.NODEC R2 `(_ZN7cutlass13device_kernelIN5flash19FlashAttnFwdCombineIN4cute5tupleIJNS3_1CILi16EEENS5_ILi64EEEEEELi6ELi256ELi1ELb0ELb1EffNS_4arch4Sm90EEEEEvNT_6ParamsE) ;  /* 0xffffd0b002007950 */ /* 0x000fec0003c3ffff */
        .weak           $__internal_142_$__cuda_sm70_shflsync_bfly_p
        .type           $__internal_142_$__cuda_sm70_shflsync_bfly_p,@function
        .size           $__internal_142_$__cuda_sm70_shflsync_bfly_p,(.L_x_2018 - $__internal_142_$__cuda_sm70_shflsync_bfly_p)
$__internal_142_$__cuda_sm70_shflsync_bfly_p:
[----:B------:R-:W-:Y:S01]  /*2f50*/  HFMA2.MMA R11, -RZ, RZ, 0, 0 ;  /* 0x00000000ff0b7435 */ /* 0x000fe200000001ff */
[----:B------:R-:W-:Y:S01]  /*2f60*/  MOV R10, R0 ;  /* 0x00000000000a7202 */ /* 0x000fe20000000f00 */
[----:B------:R1:W2:Y:S04]  /*2f70*/  SHFL.BFLY PT, R4, R5, 0x8, 0x1f ;  /* 0x0d001f0005047f89 */ /* 0x0002a800000e0000 */
[----:B------:R-:W-:Y:S05]  /*2f80*/  RET.REL.NODEC R10 `(_ZN7cutlass13device_kernelIN5flash19FlashAttnFwdCombineIN4cute5tupleIJNS3_1CILi16EEENS5_ILi64EEEEEELi6ELi256ELi1ELb0ELb1EffNS_4arch4Sm90EEEEEvNT_6ParamsE) ;  /* 0xffffd0700a007950 */ /* 0x000fea0003c3ffff */
.L_x_1578:
        /* <DEDUP_REMOVED lines=15> */
.L_x_2018:


//--------------------- .text._ZN7cutlass13device_kernelIN5flash19FlashAttnFwdCombineIN4cute5tupleIJNS3_1CILi16EEENS5_ILi64EEEEEELi5ELi256ELi1ELb0ELb1EffNS_4arch4Sm90EEEEEvNT_6ParamsE --------------------------
	.section	.text._ZN7cutlass13device_kernelIN5flash19FlashAttnFwdCombineIN4cute5tupleIJNS3_1CILi16EEENS5_ILi64EEEEEELi5ELi256ELi1ELb0ELb1EffNS_4arch4Sm90EEEEEvNT_6ParamsE,"ax",@progbits
	.sectioninfo	@"SHI_REGISTERS=42"
	.align	128
.text._ZN7cutlass13device_kernelIN5flash19FlashAttnFwdCombineIN4cute5tupleIJNS3_1CILi16EEENS5_ILi64EEEEEELi5ELi256ELi1ELb0ELb1EffNS_4arch4Sm90EEEEEvNT_6ParamsE:
        .type           _ZN7cutlass13device_kernelIN5flash19FlashAttnFwdCombineIN4cute5tupleIJNS3_1CILi16EEENS5_ILi64EEEEEELi5ELi256ELi1ELb0ELb1EffNS_4arch4Sm90EEEEEvNT_6ParamsE,@function
        .size           _ZN7cutlass13device_kernelIN5flash19FlashAttnFwdCombineIN4cute5tupleIJNS3_1CILi16EEENS5_ILi64EEEEEELi5ELi256ELi1ELb0ELb1EffNS_4arch4Sm90EEEEEvNT_6ParamsE,(.L_x_2021 - _ZN7cutlass13device_kernelIN5flash19FlashAttnFwdCombineIN4cute5tupleIJNS3_1CILi16EEENS5_ILi64EEEEEELi5ELi256ELi1ELb0ELb1EffNS_4arch4Sm90EEEEEvNT_6ParamsE)
        .other          _ZN7cutlass13device_kernelIN5flash19FlashAttnFwdCombineIN4cute5tupleIJNS3_1CILi16EEENS5_ILi64EEEEEELi5ELi256ELi1ELb0ELb1EffNS_4arch4Sm90EEEEEvNT_6ParamsE,@"STO_CUDA_ENTRY STV_DEFAULT"
_ZN7cutlass13device_kernelIN5flash19FlashAttnFwdCombineIN4cute5tupleIJNS3_1CILi16EEENS5_ILi64EEEEEELi5ELi256ELi1ELb0ELb1EffNS_4arch4Sm90EEEEEvNT_6ParamsE:
        /* <DEDUP_REMOVED lines=51> */
.L_x_1579:
        /* <DEDUP_REMOVED lines=25> */
.L_x_1580:
        /* <DEDUP_REMOVED lines=101> */
.L_x_1582:
        /* <DEDUP_REMOVED lines=14> */
[----:B------:R-:W-:Y:S05]  /*0bf0*/  CALL.REL.NOINC `($__internal_143_$__cuda_sm20_div_u64) ;  /* 0x00001c4000007944 */ /* 0x000fea0003c00000 */
[----:B------:R-:W-:Y:S05]  /*0c00*/  BRA `(.L_x_1584) ;  /* 0x0000013000007947 */ /* 0x000fea0003800000 */
.L_x_1583:
        /* <DEDUP_REMOVED lines=19> */
.L_x_1584:
[----:B------:R-:W-:Y:S02]  /*0d40*/  IADD3 R3, R7, -0x1, RZ ;  /* 0xffffffff07037810 */ /* 0x000fe40007ffe0ff */
[----:B------:R-:W-:-:S03]  /*0d50*/  MOV R6, R0 ;  /* 0x0000000000067202 */ /* 0x000fc60000000f00 */
.L_x_1581:
        /* <DEDUP_REMOVED lines=60> */
.L_x_1586:
[----:B------:R-:W-:Y:S05]  /*1120*/  BSYNC B0 ;  /* 0x0000000000007941 */ /* 0x000fea0003800000 */
.L_x_1585:
[----:B-1----:R-:W-:Y:S01]  /*1130*/  IADD3 R7, R12, UR36, RZ ;  /* 0x000000240c077c10 */ /* 0x002fe2000fffe0ff */
        /* <DEDUP_REMOVED lines=63> */
[----:B-1----:R-:W1:Y:S02]  /*1530*/  LDS R9, [R20.X4] ;  /* 0x0000000014097984 */ /* 0x002e640000004800 */
[----:B-1----:R-:W-:Y:S01]  /*1540*/  FMNMX.FTZ R5, R10, R9, !PT ;  /* 0x000000090a057209 */ /* 0x002fe20007810000 */
[----:B------:R-:W-:Y:S05]  /*1550*/  BRA.DIV ~URZ, `(.L_x_1587) ;  /* 0x000012b27f007947 */ /* 0x000fea000b800000 */
[----:B------:R1:W2:Y:S02]  /*1560*/  SHFL.BFLY PT, R4, R5, 0x8, 0x1f ;  /* 0x0d001f0005047f89 */ /* 0x0002a400000e0000 */
.L_x_1596:
        /* <DEDUP_REMOVED lines=75> */
.L_x_1589:
[----:B------:R-:W-:Y:S05]  /*1a20*/  BSYNC B0 ;  /* 0x0000000000007941 */ /* 0x000fea0003800000 */
.L_x_1588:
        /* <DEDUP_REMOVED lines=22> */
.L_x_1594:
        /* <DEDUP_REMOVED lines=129> */
.L_x_1593:
[----:B------:R-:W-:Y:S05]  /*23a0*/  BSYNC B0 ;  /* 0x0000000000007941 */ /* 0x000fea0003800000 */
.L_x_1592:
        /* <DEDUP_REMOVED lines=8> */
.L_x_1595:
        /* <DEDUP_REMOVED lines=43> */
.L_x_1591:
[----:B------:R-:W-:Y:S05]  /*26e0*/  BSYNC B1 ;  /* 0x0000000000017941 */ /* 0x000fea0003800000 */
.L_x_1590:
        /* <DEDUP_REMOVED lines=18> */
.L_x_1587:
[----:B------:R-:W-:Y:S02]  /*2810*/  MOV R0, 0x2830 ;  /* 0x0000283000007802 */ /* 0x000fe40000000f00 */
[----:B------:R-:W-:Y:S05]  /*2820*/  CALL.REL.NOINC `($__internal_144_$__cuda_sm70_shflsync_bfly_p) ;  /* 0x000003e000007944 */ /* 0x000fea0003c00000 */
[----:B-12---:R-:W-:Y:S05]  /*2830*/  BRA `(.L_x_1596) ;  /* 0xffffed3000007947 */ /* 0x006fea000383ffff */
        .weak           $__internal_143_$__cuda_sm20_div_u64
        .type           $__internal_143_$__cuda_sm20_div_u64,@function
        .size           $__internal_143_$__cuda_sm20_div_u64,($__internal_144_$__cuda_sm70_shflsync_bfly_p - $__internal_143_$__cuda_sm20_div_u64)
$__internal_143_$__cuda_sm20_div_u64:
        /* <DEDUP_REMOVED lines=60> */
[----:B------:R-:W-:Y:S06]  /*2c00*/  RET.REL.NODEC R2 `(_ZN7cutlass13device_kernelIN5flash19FlashAttnFwdCombineIN4cute5tupleIJNS3_1CILi16EEENS5_ILi64EEEEEELi5ELi256ELi1ELb0ELb1EffNS_4arch4Sm90EEEEEvNT_6ParamsE) ;  /* 0xffffd3f002007950 */ /* 0x000fec0003c3ffff */
        .weak           $__internal_144_$__cuda_sm70_shflsync_bfly_p
        .type           $__internal_144_$__cuda_sm70_shflsync_bfly_p,@function
        .size           $__internal_144_$__cuda_sm70_shflsync_bfly_p,(.L_x_2021 - $__internal_144_$__cuda_sm70_shflsync_bfly_p)
$__internal_144_$__cuda_sm70_shflsync_bfly_p:
[----:B------:R-:W-:Y:S01]  /*2c10*/  HFMA2.MMA R23, -RZ, RZ, 0, 0 ;  /* 0x00000000ff177435 */ /* 0x000fe200000001ff */
[----:B------:R-:W-:Y:S01]  /*2c20*/  MOV R22, R0 ;  /* 0x0000000000167202 */ /* 0x000fe20000000f00 */
[----:B------:R1:W2:Y:S04]  /*2c30*/  SHFL.BFLY PT, R4, R5, 0x8, 0x1f ;  /* 0x0d001f0005047f89 */ /* 0x0002a800000e0000 */
[----:B------:R-:W-:Y:S05]  /*2c40*/  RET.REL.NODEC R22 `(_ZN7cutlass13device_kernelIN5flash19FlashAttnFwdCombineIN4cute5tupleIJNS3_1CILi16EEENS5_ILi64EEEEEELi5ELi256ELi1ELb0ELb1EffNS_4arch4Sm90EEEEEvNT_6ParamsE) ;  /* 0xffffd3b016007950 */ /* 0x000fea0003c3ffff */
.L_x_1597:
        /* <DEDUP_REMOVED lines=11> */
.L_x_2021:


//--------------------- .text._ZN7cutlass13device_kernelIN5flash19FlashAttnFwdCombineIN4cute5tupleIJNS3_1CILi16EEENS5_ILi64EEEEEELi4ELi256ELi1ELb0ELb1EffNS_4arch4Sm90EEEEEvNT_6ParamsE --------------------------
	.section	.text._ZN7cutlass13device_kernelIN5flash19FlashAttnFwdCombineIN4cute5tupleIJNS3_1CILi16EEENS5_ILi64EEEEEELi4ELi256ELi1ELb0ELb1EffNS_4arch4Sm90EEEEEvNT_6ParamsE,"ax",@progbits
	.sectioninfo	@"SHI_REGISTERS=42"
	.align	128
.text._ZN7cutlass13device_kernelIN5flash19FlashAttnFwdCombineIN4cute5tupleIJNS3_1CILi16EEENS5_ILi64EEEEEELi4ELi256ELi1ELb0ELb1EffNS_4arch4Sm90EEEEEvNT_6ParamsE:
        .type           _ZN7cutlass13device_kernelIN5flash19FlashAttnFwdCombineIN4cute5tupleIJNS3_1CILi16EEENS5_ILi64EEEEEELi4ELi256ELi1ELb0ELb1EffNS_4arch4Sm90EEEEEvNT_6ParamsE,@function
        .size           _ZN7cutlass13device_kernelIN5flash19FlashAttnFwdCombineIN4cute5tupleIJNS3_1CILi16EEENS5_ILi64EEEEEELi4ELi256ELi1ELb0ELb1EffNS_4arch4Sm90EEEEEvNT_6ParamsE,(.L_x_2024 - _ZN7cutlass13device_kernelIN5flash19FlashAttnFwdCombineIN4cute5tupleIJNS3_1CILi16EEENS5_ILi64EEEEEELi4ELi256ELi1ELb0ELb1EffNS_4arch4Sm90EEEEEvNT_6ParamsE)
        .other          _ZN7cutlass13device_kernelIN5flash19FlashAttnFwdCombineIN4cute5tupleIJNS3_1CILi16EEENS5_ILi64EEEEEELi4ELi256ELi1ELb0ELb1EffNS_4arch4Sm90EEEEEvNT_6ParamsE,@"STO_CUDA_ENTRY STV_DEFAULT"
_ZN7cutlass13device_kernelIN5flash19FlashAttnFwdCombineIN4cute5tupleIJNS3_1CILi16EEENS5_ILi64EEEEEELi4ELi256ELi1ELb0ELb1EffNS_4arch4Sm90EEEEEvNT_6ParamsE:
        /* <DEDUP_REMOVED lines=51> */
.L_x_1598:
        /* <DEDUP_REMOVED lines=25> */
.L_x_1599:
        /* <DEDUP_REMOVED lines=101> */
.L_x_1601:
        /* <DEDUP_REMOVED lines=14> */
[----:B------:R-:W-:Y:S05]  /*0bf0*/  CALL.REL.NOINC `($__internal_145_$__cuda_sm20_div_u64) ;  /* 0x00001ab000007944 */ /* 0x000fea0003c00000 */
[----:B------:R-:W-:Y:S05]  /*0c00*/  BRA `(.L_x_1603) ;  /* 0x0000013000007947 */ /* 0x000fea0003800000 */
.L_x_1602:
        /* <DEDUP_REMOVED lines=19> */
.L_x_1603:
[----:B------:R-:W-:Y:S02]  /*0d40*/  IADD3 R3, R7, -0x1, RZ ;  /* 0xffffffff07037810 */ /* 0x000fe40007ffe0ff */
[----:B------:R-:W-:-:S03]  /*0d50*/  MOV R6, R0 ;  /* 0x0000000000067202 */ /* 0x000fc60000000f00 */
.L_x_1600:
        /* <DEDUP_REMOVED lines=44> */
.L_x_1605:
[----:B------:R-:W-:Y:S05]  /*1020*/  BSYNC B0 ;  /* 0x0000000000007941 */ /* 0x000fea0003800000 */
.L_x_1604:
        /* <DEDUP_REMOVED lines=34> */
[----:B------:R-:W-:Y:S01]  /*1250*/  @!P4 IADD3 R4, P0, R36, c[0x0][0x188], RZ ;  /* 0x000062002404ca10 */ /* 0x000fe20007f1e0ff */
[----:B------:R-:W-:Y:S01]  /*1260*/  IMAD.SHL.U32 R17, R2, 0x10, RZ ;  /* 0x0000001002117824 */ /* 0x000fe200078e00ff */
        /* <DEDUP_REMOVED lines=30> */
.L_x_1615:
        /* <DEDUP_REMOVED lines=67> */
.L_x_1608:
[----:B------:R-:W-:Y:S05]  /*1880*/  BSYNC B0 ;  /* 0x0000000000007941 */ /* 0x000fea0003800000 */
.L_x_1607:
        /* <DEDUP_REMOVED lines=22> */
.L_x_1613:
        /* <DEDUP_REMOVED lines=129> */
.L_x_1612:
[----:B------:R-:W-:Y:S05]  /*2200*/  BSYNC B0 ;  /* 0x0000000000007941 */ /* 0x000fea0003800000 */
.L_x_1611:
        /* <DEDUP_REMOVED lines=8> */
.L_x_1614:
        /* <DEDUP_REMOVED lines=43> */
.L_x_1610:
[----:B------:R-:W-:Y:S05]  /*2540*/  BSYNC B1 ;  /* 0x0000000000017941 */ /* 0x000fea0003800000 */
.L_x_1609:
        /* <DEDUP_REMOVED lines=18> */
.L_x_1606:
[----:B------:R-:W-:Y:S02]  /*2670*/  MOV R0, 0x2690 ;  /* 0x0000269000007802 */ /* 0x000fe40000000f00 */
[----:B-12---:R-:W-:Y:S05]  /*2680*/  CALL.REL.NOINC `($__internal_146_$__cuda_sm70_shflsync_bfly_p) ;  /* 0x000003f000007944 */ /* 0x006fea0003c00000 */
[----:B--2---:R-:W-:Y:S01]  /*2690*/  MOV R0, R5 ;  /* 0x0000000500007202 */ /* 0x004fe20000000f00 */
[----:B-1----:R-:W-:Y:S05]  /*26a0*/  BRA `(.L_x_1615) ;  /* 0xffffeda000007947 */ /* 0x002fea000383ffff */
        .weak           $__internal_145_$__cuda_sm20_div_u64
        .type           $__internal_145_$__cuda_sm20_div_u64,@function
        .size           $__internal_145_$__cuda_sm20_div_u64,($__internal_146_$__cuda_sm70_shflsync_bfly_p - $__internal_145_$__cuda_sm20_div_u64)
$__internal_145_$__cuda_sm20_div_u64:
        /* <DEDUP_REMOVED lines=60> */
[----:B------:R-:W-:Y:S06]  /*2a70*/  RET.REL.NODEC R2 `(_ZN7cutlass13device_kernelIN5flash19FlashAttnFwdCombineIN4cute5tupleIJNS3_1CILi16EEENS5_ILi64EEEEEELi4ELi256ELi1ELb0ELb1EffNS_4arch4Sm90EEEEEvNT_6ParamsE) ;  /* 0xffffd58002007950 */ /* 0x000fec0003c3ffff */
        .weak           $__internal_146_$__cuda_sm70_shflsync_bfly_p
        .type           $__internal_146_$__cuda_sm70_shflsync_bfly_p,@function
        .size           $__internal_146_$__cuda_sm70_shflsync_bfly_p,(.L_x_2024 - $__internal_146_$__cuda_sm70_shflsync_bfly_p)
$__internal_146_$__cuda_sm70_shflsync_bfly_p:
[----:B------:R-:W-:Y:S01]  /*2a80*/  HFMA2.MMA R11, -RZ, RZ, 0, 0 ;  /* 0x00000000ff0b7435 */ /* 0x000fe200000001ff */
[----:B------:R-:W-:Y:S01]  /*2a90*/  MOV R10, R0 ;  /* 0x00000000000a7202 */ /* 0x000fe20000000f00 */
[----:B------:R1:W2:Y:S04]  /*2aa0*/  SHFL.BFLY PT, R5, R4, 0x8, 0x1f ;  /* 0x0d001f0004057f89 */ /* 0x0002a800000e0000 */
[----:B------:R-:W-:Y:S05]  /*2ab0*/  RET.REL.NODEC R10 `(_ZN7cutlass13device_kernelIN5flash19FlashAttnFwdCombineIN4cute5tupleIJNS3_1CILi16EEENS5_ILi64EEEEEELi4ELi256ELi1ELb0ELb1EffNS_4arch4Sm90EEEEEvNT_6ParamsE) ;  /* 0xffffd5400a007950 */ /* 0x000fea0003c3ffff */
.L_x_1616:
        /* <DEDUP_REMOVED lines=12> */
.L_x_2024:


//--------------------- .text._ZN7cutlass13device_kernelIN5flash19FlashAttnFwdCombineIN4cute5tupleIJNS3_1CILi16EEENS5_ILi64EEEEEELi8ELi256ELi1ELb0ELb0EffNS_4arch4Sm80EEEEEvNT_6ParamsE --------------------------
	.section	.text._ZN7cutlass13device_kernelIN5flash19FlashAttnFwdCombineIN4cute5tupleIJNS3_1CILi16EEENS5_ILi64EEEEEELi8ELi256ELi1ELb0ELb0EffNS_4arch4Sm80EEEEEvNT_6ParamsE,"ax",@progbits
	.sectioninfo	@"SHI_REGISTERS=55"
	.align	128
.text._ZN7cutlass13device_kernelIN5flash19FlashAttnFwdCombineIN4cute5tupleIJNS3_1CILi16EEENS5_ILi64EEEEEELi8ELi256ELi1ELb0ELb0EffNS_4arch4Sm80EEEEEvNT_6ParamsE:
        .type           _ZN7cutlass13device_kernelIN5flash19FlashAttnFwdCombineIN4cute5tupleIJNS3_1CILi16EEENS5_ILi64EEEEEELi8ELi256ELi1ELb0ELb0EffNS_4arch4Sm80EEEEEvNT_6ParamsE,@function
        .size           _ZN7cutlass13device_kernelIN5flash19FlashAttnFwdCombineIN4cute5tupleIJNS3_1CILi16EEENS5_ILi64EEEEEELi8ELi256ELi1ELb0ELb0EffNS_4arch4Sm80EEEEEvNT_6ParamsE,(.L_x_2027 - _ZN7cutlass13device_kernelIN5flash19FlashAttnFwdCombineIN4cute5tupleIJNS3_1CILi16EEENS5_ILi64EEEEEELi8ELi256ELi1ELb0ELb0EffNS_4arch4Sm80EEEEEvNT_6ParamsE)
        .other          _ZN7cutlass13device_kernelIN5flash19FlashAttnFwdCombineIN4cute5tupleIJNS3_1CILi16EEENS5_ILi64EEEEEELi8ELi256ELi1ELb0ELb0EffNS_4arch4Sm80EEEEEvNT_6ParamsE,@"STO_CUDA_ENTRY STV_DEFAULT"
_ZN7cutlass13device_kernelIN5flash19FlashAttnFwdCombineIN4cute5tupleIJNS3_1CILi16EEENS5_ILi64EEEEEELi8ELi256ELi1ELb0ELb0EffNS_4arch4Sm80EEEEEvNT_6ParamsE:
        /* <DEDUP_REMOVED lines=58> */
.L_x_1617:
        /* <DEDUP_REMOVED lines=289> */
.L_x_1619:
[----:B------:R-:W-:Y:S05]  /*15b0*/  BSYNC B0 ;  /* 0x0000000000007941 */ /* 0x000fea0003800000 */
.L_x_1618:
        /* <DEDUP_REMOVED lines=100> */
.L_x_1629:
        /* <DEDUP_REMOVED lines=195> */
.L_x_1622:
[----:B------:R-:W-:Y:S05]  /*2830*/  BSYNC B0 ;  /* 0x0000000000007941 */ /* 0x000fea0003800000 */
.L_x_1621:
        /* <DEDUP_REMOVED lines=22> */
.L_x_1627:
        /* <DEDUP_REMOVED lines=129> */
.L_x_1626:
[----:B------:R-:W-:Y:S05]  /*31b0*/  BSYNC B0 ;  /* 0x0000000000007941 */ /* 0x000fea0003800000 */
.L_x_1625:
[----:B------:R-:W-:-:S13]  /*31c0*/  ISETP.NE.AND P0, PT, R38, RZ, PT ;  /* 0x000000ff2600720c */ /* 0x000fda0003f05270 */
[----:B------:R-:W-:Y:S05]  /*31d0*/  @!P0 BRA `(.L_x_1624) ;  /* 0x000002f000008947 */ /* 0x000fea0003800000 */
[----:B------:R-:W-:Y:S01]  /*31e0*/  IADD3 R0, R44, 0x3, RZ ;  /* 0x000000032c007810 */ /* 0x000fe20007ffe0ff */
[----:B------:R-:W-:Y:S02]  /*31f0*/  IMAD.MOV.U32 R15, RZ, RZ, 0x3 ;  /* 0x00000003ff0f7424 */ /* 0x000fe400078e00ff */
[----:B------:R-:W-:Y:S01]  /*3200*/  IMAD.MOV.U32 R11, RZ, RZ, RZ ;  /* 0x000000ffff0b7224 */ /* 0x000fe200078e00ff */
[----:B------:R-:W-:Y:S02]  /*3210*/  SHF.R.S32.HI R10, RZ, 0x1f, R0 ;  /* 0x0000001fff0a7819 */ /* 0x000fe40000011400 */
.L_x_1628:
        /* <DEDUP_REMOVED lines=43> */
.L_x_1624:
[----:B------:R-:W-:Y:S05]  /*34d0*/  BSYNC B1 ;  /* 0x0000000000017941 */ /* 0x000fea0003800000 */
.L_x_1623:
        /* <DEDUP_REMOVED lines=22> */
.L_x_1620:
[----:B------:R-:W-:Y:S02]  /*3640*/  MOV R0, 0x3660 ;  /* 0x0000366000007802 */ /* 0x000fe40000000f00 */
[----:B------:R-:W-:Y:S05]  /*3650*/  CALL.REL.NOINC `($__internal_147_$__cuda_sm70_shflsync_bfly_p) ;  /* 0x0000001000007944 */ /* 0x000fea0003c00000 */
[----:B-12---:R-:W-:Y:S05]  /*3660*/  BRA `(.L_x_1629) ;  /* 0xffffe59000007947 */ /* 0x006fea000383ffff */
        .weak           $__internal_147_$__cuda_sm70_shflsync_bfly_p
        .type           $__internal_147_$__cuda_sm70_shflsync_bfly_p,@function
        .size           $__internal_147_$__cuda_sm70_shflsync_bfly_p,(.L_x_2027 - $__internal_147_$__cuda_sm70_shflsync_bfly_p)
$__internal_147_$__cuda_sm70_shflsync_bfly_p:
[----:B------:R-:W-:Y:S01]  /*3670*/  HFMA2.MMA R7, -RZ, RZ, 0, 0 ;  /* 0x00000000ff077435 */ /* 0x000fe200000001ff */
[----:B------:R-:W-:Y:S01]  /*3680*/  MOV R6, R0 ;  /* 0x0000000000067202 */ /* 0x000fe20000000f00 */
[----:B------:R1:W2:Y:S04]  /*3690*/  SHFL.BFLY PT, R4, R5, 0x8, 0x1f ;  /* 0x0d001f0005047f89 */ /* 0x0002a800000e0000 */
[----:B------:R-:W-:Y:S05]  /*36a0*/  RET.REL.NODEC R6 `(_ZN7cutlass13device_kernelIN5flash19FlashAttnFwdCombineIN4cute5tupleIJNS3_1CILi16EEENS5_ILi64EEEEEELi8ELi256ELi1ELb0ELb0EffNS_4arch4Sm80EEEEEvNT_6ParamsE) ;  /* 0xffffc95006007950 */ /* 0x000fea0003c3ffff */
.L_x_1630:
        /* <DEDUP_REMOVED lines=13> */
.L_x_2027:


//--------------------- .text._ZN7cutlass13device_kernelIN5flash19FlashAttnFwdCombineIN4cute5tupleIJNS3_1CILi16EEENS5_ILi64EEEEEELi7ELi256ELi1ELb0ELb0EffNS_4arch4Sm80EEEEEvNT_6ParamsE --------------------------
	.section	.text._ZN7cutlass13device_kernelIN5flash19FlashAttnFwdCombineIN4cute5tupleIJNS3_1CILi16EEENS5_ILi64EEEEEELi7ELi256ELi1ELb0ELb0EffNS_4arch4Sm80EEEEEvNT_6ParamsE,"ax",@progbits
	.sectioninfo	@"SHI_REGISTERS=48"
	.align	128
.text._ZN7cutlass13device_kernelIN5flash19FlashAttnFwdCombineIN4cute5tupleIJNS3_1CILi16EEENS5_ILi64EEEEEELi7ELi256ELi1ELb0ELb0EffNS_4arch4Sm80EEEEEvNT_6ParamsE:
        .type           _ZN7cutlass13device_kernelIN5flash19FlashAttnFwdCombineIN4cute5tupleIJNS3_1CILi16EEENS5_ILi64EEEEEELi7ELi256ELi1ELb0ELb0EffNS_4arch4Sm80EEEEEvNT_6ParamsE,@function
        .size           _ZN7cutlass13device_kernelIN5flash19FlashAttnFwdCombineIN4cute5tupleIJNS3_1CILi16EEENS5_ILi64EEEEEELi7ELi256ELi1ELb0ELb0EffNS_4arch4Sm80EEEEEvNT_6ParamsE,(.L_x_2029 - _ZN7cutlass13device_kernelIN5flash19FlashAttnFwdCombineIN4cute5tupleIJNS3_1CILi16EEENS5_ILi64EEEEEELi7ELi256ELi1ELb0ELb0EffNS_4arch4Sm80EEEEEvNT_6ParamsE)
        .other          _ZN7cutlass13device_kernelIN5flash19FlashAttnFwdCombineIN4cute5tupleIJNS3_1CILi16EEENS5_ILi64EEEEEELi7ELi256ELi1ELb0ELb0EffNS_4arch4Sm80EEEEEvNT_6ParamsE,@"STO_CUDA_ENTRY STV_DEFAULT"
_ZN7cutlass13device_kernelIN5flash19FlashAttnFwdCombineIN4cute5tupleIJNS3_1CILi16EEENS5_ILi64EEEEEELi7ELi256ELi1ELb0ELb0EffNS_4arch4Sm80EEEEEvNT_6ParamsE:
        /* <DEDUP_REMOVED lines=58> */
.L_x_1631:
        /* <DEDUP_REMOVED lines=165> */
.L_x_1633:
[----:B------:R-:W-:Y:S05]  /*0df0*/  BSYNC B0 ;  /* 0x0000000000007941 */ /* 0x000fea0003800000 */
.L_x_1632:
        /* <DEDUP_REMOVED lines=84> */
.L_x_1643:
        /* <DEDUP_REMOVED lines=131> */
.L_x_1636:
[----:B------:R-:W-:Y:S05]  /*1b70*/  BSYNC B0 ;  /* 0x0000000000007941 */ /* 0x000fea0003800000 */
.L_x_1635:
        /* <DEDUP_REMOVED lines=22> */
.L_x_1641:
        /* <DEDUP_REMOVED lines=129> */
.L_x_1640:
[----:B------:R-:W-:Y:S05]  /*24f0*/  BSYNC B0 ;  /* 0x0000000000007941 */ /* 0x000fea0003800000 */
.L_x_1639:
        /* <DEDUP_REMOVED lines=8> */
.L_x_1642:
        /* <DEDUP_REMOVED lines=43> */
.L_x_1638:
[----:B------:R-:W-:Y:S05]  /*2830*/  BSYNC B1 ;  /* 0x0000000000017941 */ /* 0x000fea0003800000 */
.L_x_1637:
        /* <DEDUP_REMOVED lines=22> */
.L_x_1634:
[----:B------:R-:W-:Y:S02]  /*29a0*/  MOV R0, 0x29c0 ;  /* 0x000029c000007802 */ /* 0x000fe40000000f00 */
[----:B------:R-:W-:Y:S05]  /*29b0*/  CALL.REL.NOINC `($__internal_148_$__cuda_sm70_shflsync_bfly_p) ;  /* 0x0000001000007944 */ /* 0x000fea0003c00000 */
[----:B-12---:R-:W-:Y:S05]  /*29c0*/  BRA `(.L_x_1643) ;  /* 0xffffe97000007947 */ /* 0x006fea000383ffff */
        .weak           $__internal_148_$__cuda_sm70_shflsync_bfly_p
        .type           $__internal_148_$__cuda_sm70_shflsync_bfly_p,@function
        .size           $__internal_148_$__cuda_sm70_shflsync_bfly_p,(.L_x_2029 - $__internal_148_$__cuda_sm70_shflsync_bfly_p)
$__internal_148_$__cuda_sm70_shflsync_bfly_p:
[----:B------:R-:W-:Y:S01]  /*29d0*/  HFMA2.MMA R7, -RZ, RZ, 0, 0 ;  /* 0x00000000ff077435 */ /* 0x000fe200000001ff */
[----:B------:R-:W-:Y:S01]  /*29e0*/  MOV R6, R0 ;  /* 0x0000000000067202 */ /* 0x000fe20000000f00 */
[----:B------:R1:W2:Y:S04]  /*29f0*/  SHFL.BFLY PT, R4, R5, 0x8, 0x1f ;  /* 0x0d001f0005047f89 */ /* 0x0002a800000e0000 */
[----:B------:R-:W-:Y:S05]  /*2a00*/  RET.REL.NODEC R6 `(_ZN7cutlass13device_kernelIN5flash19FlashAttnFwdCombineIN4cute5tupleIJNS3_1CILi16EEENS5_ILi64EEEEEELi7ELi256ELi1ELb0ELb0EffNS_4arch4Sm80EEEEEvNT_6ParamsE) ;  /* 0xffffd5f006007950 */ /* 0x000fea0003c3ffff */
.L_x_1644:
        /* <DEDUP_REMOVED lines=15> */
.L_x_2029:


//--------------------- .text._ZN7cutlass13device_kernelIN5flash19FlashAttnFwdCombineIN4cute5tupleIJNS3_1CILi16EEENS5_ILi64EEEEEELi6ELi256ELi1ELb0ELb0EffNS_4arch4Sm80EEEEEvNT_6ParamsE --------------------------
	.section	.text._ZN7cutlass13device_kernelIN5flash19FlashAttnFwdCombineIN4cute5tupleIJNS3_1CILi16EEENS5_ILi64EEEEEELi6ELi256ELi1ELb0ELb0EffNS_4arch4Sm80EEEEEvNT_6ParamsE,"ax",@progbits
	.sectioninfo	@"SHI_REGISTERS=48"
	.align	128
.text._ZN7cutlass13device_kernelIN5flash19FlashAttnFwdCombineIN4cute5tupleIJNS3_1CILi16EEENS5_ILi64EEEEEELi6ELi256ELi1ELb0ELb0EffNS_4arch4Sm80EEEEEvNT_6ParamsE:
        .type           _ZN7cutlass13device_kernelIN5flash19FlashAttnFwdCombineIN4cute5tupleIJNS3_1CILi16EEENS5_ILi64EEEEEELi6ELi256ELi1ELb0ELb0EffNS_4arch4Sm80EEEEEvNT_6ParamsE,@function
        .size           _ZN7cutlass13device_kernelIN5flash19FlashAttnFwdCombineIN4cute5tupleIJNS3_1CILi16EEENS5_ILi64EEEEEELi6ELi256ELi1ELb0ELb0EffNS_4arch4Sm80EEEEEvNT_6ParamsE,(.L_x_2031 - _ZN7cutlass13device_kernelIN5flash19FlashAttnFwdCombineIN4cute5tupleIJNS3_1CILi16EEENS5_ILi64EEEEEELi6ELi256ELi1ELb0ELb0EffNS_4arch4Sm80EEEEEvNT_6ParamsE)
        .other          _ZN7cutlass13device_kernelIN5flash19FlashAttnFwdCombineIN4cute5tupleIJNS3_1CILi16EEENS5_ILi64EEEEEELi6ELi256ELi1ELb0ELb0EffNS_4arch4Sm80EEEEEvNT_6ParamsE,@"STO_CUDA_ENTRY STV_DEFAULT"
_ZN7cutlass13device_kernelIN5flash19FlashAttnFwdCombineIN4cute5tupleIJNS3_1CILi16EEENS5_ILi64EEEEEELi6ELi256ELi1ELb0ELb0EffNS_4arch4Sm80EEEEEvNT_6ParamsE:
        /* <DEDUP_REMOVED lines=58> */
.L_x_1645:
        /* <DEDUP_REMOVED lines=97> */
.L_x_1647:
[----:B------:R-:W-:Y:S05]  /*09b0*/  BSYNC B0 ;  /* 0x0000000000007941 */ /* 0x000fea0003800000 */
.L_x_1646:
        /* <DEDUP_REMOVED lines=77> */
.L_x_1657:
        /* <DEDUP_REMOVED lines=95> */
.L_x_1650:
[----:B------:R-:W-:Y:S05]  /*1480*/  BSYNC B0 ;  /* 0x0000000000007941 */ /* 0x000fea0003800000 */
.L_x_1649:
        /* <DEDUP_REMOVED lines=22> */
.L_x_1655:
        /* <DEDUP_REMOVED lines=129> */
.L_x_1654:
[----:B------:R-:W-:Y:S05]  /*1e00*/  BSYNC B0 ;  /* 0x0000000000007941 */ /* 0x000fea0003800000 */
.L_x_1653:
[----:B------:R-:W-:-:S13]  /*1e10*/  ISETP.NE.AND P0, PT, R38, RZ, PT ;  /* 0x000000ff2600720c */ /* 0x000fda0003f05270 */
[----:B------:R-:W-:Y:S05]  /*1e20*/  @!P0 BRA `(.L_x_1652) ;  /* 0x000002f000008947 */ /* 0x000fea0003800000 */
[----:B------:R-:W-:Y:S01]  /*1e30*/  IADD3 R0, R44, 0x3, RZ ;  /* 0x000000032c007810 */ /* 0x000fe20007ffe0ff */
[----:B------:R-:W-:Y:S02]  /*1e40*/  IMAD.MOV.U32 R15, RZ, RZ, 0x3 ;  /* 0x00000003ff0f7424 */ /* 0x000fe400078e00ff */
[----:B------:R-:W-:Y:S01]  /*1e50*/  IMAD.MOV.U32 R11, RZ, RZ, RZ ;  /* 0x000000ffff0b7224 */ /* 0x000fe200078e00ff */
[----:B------:R-:W-:Y:S02]  /*1e60*/  SHF.R.S32.HI R10, RZ, 0x1f, R0 ;  /* 0x0000001fff0a7819 */ /* 0x000fe40000011400 */
.L_x_1656:
        /* <DEDUP_REMOVED lines=43> */
.L_x_1652:
[----:B------:R-:W-:Y:S05]  /*2120*/  BSYNC B1 ;  /* 0x0000000000017941 */ /* 0x000fea0003800000 */
.L_x_1651:
        /* <DEDUP_REMOVED lines=22> */
.L_x_1648:
[----:B------:R-:W-:Y:S02]  /*2290*/  MOV R0, 0x22b0 ;  /* 0x000022b000007802 */ /* 0x000fe40000000f00 */
[----:B------:R-:W-:Y:S05]  /*22a0*/  CALL.REL.NOINC `($__internal_149_$__cuda_sm70_shflsync_bfly_p) ;  /* 0x0000001000007944 */ /* 0x000fea0003c00000 */
[----:B-12---:R-:W-:Y:S05]  /*22b0*/  BRA `(.L_x_1657) ;  /* 0xffffebd000007947 */ /* 0x006fea000383ffff */
        .weak           $__internal_149_$__cuda_sm70_shflsync_bfly_p
        .type           $__internal_149_$__cuda_sm70_shflsync_bfly_p,@function
        .size           $__internal_149_$__cuda_sm70_shflsync_bfly_p,(.L_x_2031 - $__internal_149_$__cuda_sm70_shflsync_bfly_p)
$__internal_149_$__cuda_sm70_shflsync_bfly_p:
[----:B------:R-:W-:Y:S01]  /*22c0*/  HFMA2.MMA R11, -RZ, RZ, 0, 0 ;  /* 0x00000000ff0b7435 */ /* 0x000fe200000001ff */
[----:B------:R-:W-:Y:S01]  /*22d0*/  MOV R10, R0 ;  /* 0x00000000000a7202 */ /* 0x000fe20000000f00 */
[----:B------:R1:W2:Y:S04]  /*22e0*/  SHFL.BFLY PT, R4, R5, 0x8, 0x1f ;  /* 0x0d001f0005047f89 */ /* 0x0002a800000e0000 */
[----:B------:R-:W-:Y:S05]  /*22f0*/  RET.REL.NODEC R10 `(_ZN7cutlass13device_kernelIN5flash19FlashAttnFwdCombineIN4cute5tupleIJNS3_1CILi16EEENS5_ILi64EEEEEELi6ELi256ELi1ELb0ELb0EffNS_4arch4Sm80EEEEEvNT_6ParamsE) ;  /* 0xffffdd000a007950 */ /* 0x000fea0003c3ffff */
.L_x_1658:
        /* <DEDUP_REMOVED lines=16> */
.L_x_2031:


//--------------------- .text._ZN7cutlass13device_kernelIN5flash19FlashAttnFwdCombineIN4cute5tupleIJNS3_1CILi16EEENS5_ILi64EEEEEELi5ELi256ELi1ELb0ELb0EffNS_4arch4Sm80EEEEEvNT_6ParamsE --------------------------
	.section	.text._ZN7cutlass13device_kernelIN5flash19FlashAttnFwdCombineIN4cute5tupleIJNS3_1CILi16EEENS5_ILi64EEEEEELi5ELi256ELi1ELb0ELb0EffNS_4arch4Sm80EEEEEvNT_6ParamsE,"ax",@progbits
	.sectioninfo	@"SHI_REGISTERS=48"
	.align	128
.text._ZN7cutlass13device_kernelIN5flash19FlashAttnFwdCombineIN4cute5tupleIJNS3_1CILi16EEENS5_ILi64EEEEEELi5ELi256ELi1ELb0ELb0EffNS_4arch4Sm80EEEEEvNT_6ParamsE:
        .type           _ZN7cutlass13device_kernelIN5flash19FlashAttnFwdCombineIN4cute5tupleIJNS3_1CILi16EEENS5_ILi64EEEEEELi5ELi256ELi1ELb0ELb0EffNS_4arch4Sm80EEEEEvNT_6ParamsE,@function
        .size           _ZN7cutlass13device_kernelIN5flash19FlashAttnFwdCombineIN4cute5tupleIJNS3_1CILi16EEENS5_ILi64EEEEEELi5ELi256ELi1ELb0ELb0EffNS_4arch4Sm80EEEEEvNT_6ParamsE,(.L_x_2033 - _ZN7cutlass13device_kernelIN5flash19FlashAttnFwdCombineIN4cute5tupleIJNS3_1CILi16EEENS5_ILi64EEEEEELi5ELi256ELi1ELb0ELb0EffNS_4arch4Sm80EEEEEvNT_6ParamsE)
        .other          _ZN7cutlass13device_kernelIN5flash19FlashAttnFwdCombineIN4cute5tupleIJNS3_1CILi16EEENS5_ILi64EEEEEELi5ELi256ELi1ELb0ELb0EffNS_4arch4Sm80EEEEEvNT_6ParamsE,@"STO_CUDA_ENTRY STV_DEFAULT"
_ZN7cutlass13device_kernelIN5flash19FlashAttnFwdCombineIN4cute5tupleIJNS3_1CILi16EEENS5_ILi64EEEEEELi5ELi256ELi1ELb0ELb0EffNS_4arch4Sm80EEEEEvNT_6ParamsE:
        /* <DEDUP_REMOVED lines=58> */
.L_x_1659:
        /* <DEDUP_REMOVED lines=65> */
.L_x_1661:
[----:B------:R-:W-:Y:S05]  /*07b0*/  BSYNC B0 ;  /* 0x0000000000007941 */ /* 0x000fea0003800000 */
.L_x_1660:
        /* <DEDUP_REMOVED lines=72> */
.L_x_1671:
        /* <DEDUP_REMOVED lines=83> */
.L_x_1664:
[----:B------:R-:W-:Y:S05]  /*1170*/  BSYNC B0 ;  /* 0x0000000000007941 */ /* 0x000fea0003800000 */
.L_x_1663:
        /* <DEDUP_REMOVED lines=22> */
.L_x_1669:
        /* <DEDUP_REMOVED lines=129> */
.L_x_1668:
[----:B------:R-:W-:Y:S05]  /*1af0*/  BSYNC B0 ;  /* 0x0000000000007941 */ /* 0x000fea0003800000 */
.L_x_1667:
        /* <DEDUP_REMOVED lines=8> */
.L_x_1670:
        /* <DEDUP_REMOVED lines=43> */
.L_x_1666:
[----:B------:R-:W-:Y:S05]  /*1e30*/  BSYNC B1 ;  /* 0x0000000000017941 */ /* 0x000fea0003800000 */
.L_x_1665:
        /* <DEDUP_REMOVED lines=22> */
.L_x_1662:
[----:B---3--:R-:W-:Y:S02]  /*1fa0*/  MOV R0, 0x1fc0 ;  /* 0x00001fc000007802 */ /* 0x008fe40000000f00 */
[----:B------:R-:W-:Y:S05]  /*1fb0*/  CALL.REL.NOINC `($__internal_150_$__cuda_sm70_shflsync_bfly_p) ;  /* 0x0000001000007944 */ /* 0x000fea0003c00000 */
[----:B-12---:R-:W-:Y:S05]  /*1fc0*/  BRA `(.L_x_1671) ;  /* 0xffffec7000007947 */ /* 0x006fea000383ffff */
        .weak           $__internal_150_$__cuda_sm70_shflsync_bfly_p
        .type           $__internal_150_$__cuda_sm70_shflsync_bfly_p,@function
        .size           $__internal_150_$__cuda_sm70_shflsync_bfly_p,(.L_x_2033 - $__internal_150_$__cuda_sm70_shflsync_bfly_p)
$__internal_150_$__cuda_sm70_shflsync_bfly_p:
[----:B------:R-:W-:Y:S01]  /*1fd0*/  HFMA2.MMA R11, -RZ, RZ, 0, 0 ;  /* 0x00000000ff0b7435 */ /* 0x000fe200000001ff */
[----:B------:R-:W-:Y:S01]  /*1fe0*/  MOV R10, R0 ;  /* 0x00000000000a7202 */ /* 0x000fe20000000f00 */
[----:B------:R1:W2:Y:S04]  /*1ff0*/  SHFL.BFLY PT, R5, R6, 0x8, 0x1f ;  /* 0x0d001f0006057f89 */ /* 0x0002a800000e0000 */
[----:B------:R-:W-:Y:S05]  /*2000*/  RET.REL.NODEC R10 `(_ZN7cutlass13device_kernelIN5flash19FlashAttnFwdCombineIN4cute5tupleIJNS3_1CILi16EEENS5_ILi64EEEEEELi5ELi256ELi1ELb0ELb0EffNS_4arch4Sm80EEEEEvNT_6ParamsE) ;  /* 0xffffdff00a007950 */ /* 0x000fea0003c3ffff */
.L_x_1672:
        /* <DEDUP_REMOVED lines=15> */
.L_x_2033:


//--------------------- .text._ZN7cutlass13device_kernelIN5flash19FlashAttnFwdCombineIN4cute5tupleIJNS3_1CILi16EEENS5_ILi64EEEEEELi4ELi256ELi1ELb0ELb0EffNS_4arch4Sm80EEEEEvNT_6ParamsE --------------------------
	.section	.text._ZN7cutlass13device_kernelIN5flash19FlashAttnFwdCombineIN4cute5tupleIJNS3_1CILi16EEENS5_ILi64EEEEEELi4ELi256ELi1ELb0ELb0EffNS_4arch4Sm80EEEEEvNT_6ParamsE,"ax",@progbits
	.sectioninfo	@"SHI_REGISTERS=48"
	.align	128
.text._ZN7cutlass13device_kernelIN5flash19FlashAttnFwdCombineIN4cute5tupleIJNS3_1CILi16EEENS5_ILi64EEEEEELi4ELi256ELi1ELb0ELb0EffNS_4arch4Sm80EEEEEvNT_6ParamsE:
        .type           _ZN7cutlass13device_kernelIN5flash19FlashAttnFwdCombineIN4cute5tupleIJNS3_1CILi16EEENS5_ILi64EEEEEELi4ELi256ELi1ELb0ELb0EffNS_4arch4Sm80EEEEEvNT_6ParamsE,@function
        .size           _ZN7cutlass13device_kernelIN5flash19FlashAttnFwdCombineIN4cute5tupleIJNS3_1CILi16EEENS5_ILi64EEEEEELi4ELi256ELi1ELb0ELb0EffNS_4arch4Sm80EEEEEvNT_6ParamsE,(.L_x_2035 - _ZN7cutlass13device_kernelIN5flash19FlashAttnFwdCombineIN4cute5tupleIJNS3_1CILi16EEENS5_ILi64EEEEEELi4ELi256ELi1ELb0ELb0EffNS_4arch4Sm80EEEEEvNT_6ParamsE)
        .other          _ZN7cutlass13device_kernelIN5flash19FlashAttnFwdCombineIN4cute5tupleIJNS3_1CILi16EEENS5_ILi64EEEEEELi4ELi256ELi1ELb0ELb0EffNS_4arch4Sm80EEEEEvNT_6ParamsE,@"STO_CUDA_ENTRY STV_DEFAULT"
_ZN7cutlass13device_kernelIN5flash19FlashAttnFwdCombineIN4cute5tupleIJNS3_1CILi16EEENS5_ILi64EEEEEELi4ELi256ELi1ELb0ELb0EffNS_4arch4Sm80EEEEEvNT_6ParamsE:
        /* <DEDUP_REMOVED lines=58> */
.L_x_1673:
        /* <DEDUP_REMOVED lines=49> */
.L_x_1675:
[----:B------:R-:W-:Y:S05]  /*06b0*/  BSYNC B0 ;  /* 0x0000000000007941 */ /* 0x000fea0003800000 */
.L_x_1674:
        /* <DEDUP_REMOVED lines=70> */
.L_x_1685:
        /* <DEDUP_REMOVED lines=75> */
.L_x_1678:
[----:B------:R-:W-:Y:S05]  /*0fd0*/  BSYNC B0 ;  /* 0x0000000000007941 */ /* 0x000fea0003800000 */
.L_x_1677:
        /* <DEDUP_REMOVED lines=22> */
.L_x_1683:
        /* <DEDUP_REMOVED lines=129> */
.L_x_1682:
[----:B------:R-:W-:Y:S05]  /*1950*/  BSYNC B0 ;  /* 0x0000000000007941 */ /* 0x000fea0003800000 */
.L_x_1681:
        /* <DEDUP_REMOVED lines=8> */
.L_x_1684:
        /* <DEDUP_REMOVED lines=43> */
.L_x_1680:
[----:B------:R-:W-:Y:S05]  /*1c90*/  BSYNC B1 ;  /* 0x0000000000017941 */ /* 0x000fea0003800000 */
.L_x_1679:
        /* <DEDUP_REMOVED lines=22> */
.L_x_1676:
[----:B------:R-:W-:Y:S02]  /*1e00*/  MOV R4, 0x1e20 ;  /* 0x00001e2000047802 */ /* 0x000fe40000000f00 */
[----:B-12---:R-:W-:Y:S05]  /*1e10*/  CALL.REL.NOINC `($__internal_151_$__cuda_sm70_shflsync_bfly_p) ;  /* 0x0000001000007944 */ /* 0x006fea0003c00000 */
[----:B-12---:R-:W-:Y:S05]  /*1e20*/  BRA `(.L_x_1685) ;  /* 0xffffecf000007947 */ /* 0x006fea000383ffff */
        .weak           $__internal_151_$__cuda_sm70_shflsync_bfly_p
        .type           $__internal_151_$__cuda_sm70_shflsync_bfly_p,@function
        .size           $__internal_151_$__cuda_sm70_shflsync_bfly_p,(.L_x_2035 - $__internal_151_$__cuda_sm70_shflsync_bfly_p)
$__internal_151_$__cuda_sm70_shflsync_bfly_p:
[----:B------:R-:W-:Y:S01]  /*1e30*/  HFMA2.MMA R7, -RZ, RZ, 0, 0 ;  /* 0x00000000ff077435 */ /* 0x000fe200000001ff */
[----:B------:R-:W-:Y:S01]  /*1e40*/  MOV R6, R4 ;  /* 0x0000000400067202 */ /* 0x000fe20000000f00 */
[----:B------:R1:W2:Y:S04]  /*1e50*/  SHFL.BFLY PT, R5, R0, 0x8, 0x1f ;  /* 0x0d001f0000057f89 */ /* 0x0002a800000e0000 */
[----:B------:R-:W-:Y:S05]  /*1e60*/  RET.REL.NODEC R6 `(_ZN7cutlass13device_kernelIN5flash19FlashAttnFwdCombineIN4cute5tupleIJNS3_1CILi16EEENS5_ILi64EEEEEELi4ELi256ELi1ELb0ELb0EffNS_4arch4Sm80EEEEEvNT_6ParamsE) ;  /* 0xffffe19006007950 */ /* 0x000fea0003c3ffff */
.L_x_1686:
        /* <DEDUP_REMOVED lines=9> */
.L_x_2035:


//--------------------- .text._ZN7cutlass13device_kernelIN5flash19FlashAttnFwdCombineIN4cute5tupleIJNS3_1CILi16EEENS5_ILi64EEEEEELi8ELi256ELi1ELb0ELb1EffNS_4arch4Sm80EEEEEvNT_6ParamsE --------------------------
	.section	.text._ZN7cutlass13device_kernelIN5flash19FlashAttnFwdCombineIN4cute5tupleIJNS3_1CILi16EEENS5_ILi64EEEEEELi8ELi256ELi1ELb0ELb1EffNS_4arch4Sm80EEEEEvNT_6ParamsE,"ax",@progbits
	.sectioninfo	@"SHI_REGISTERS=55"
	.align	128
.text._ZN7cutlass13device_kernelIN5flash19FlashAttnFwdCombineIN4cute5tupleIJNS3_1CILi16EEENS5_ILi64EEEEEELi8ELi256ELi1ELb0ELb1EffNS_4arch4Sm80EEEEEvNT_6ParamsE:
        .type           _ZN7cutlass13device_kernelIN5flash19FlashAttnFwdCombineIN4cute5tupleIJNS3_1CILi16EEENS5_ILi64EEEEEELi8ELi256ELi1ELb0ELb1EffNS_4arch4Sm80EEEEEvNT_6ParamsE,@function
        .size           _ZN7cutlass13device_kernelIN5flash19FlashAttnFwdCombineIN4cute5tupleIJNS3_1CILi16EEENS5_ILi64EEEEEELi8ELi256ELi1ELb0ELb1EffNS_4arch4Sm80EEEEEvNT_6ParamsE,(.L_x_2037 - _ZN7cutlass13device_kernelIN5flash19FlashAttnFwdCombineIN4cute5tupleIJNS3_1CILi16EEENS5_ILi64EEEEEELi8ELi256ELi1ELb0ELb1EffNS_4arch4Sm80EEEEEvNT_6ParamsE)
        .other          _ZN7cutlass13device_kernelIN5flash19FlashAttnFwdCombineIN4cute5tupleIJNS3_1CILi16EEENS5_ILi64EEEEEELi8ELi256ELi1ELb0ELb1EffNS_4arch4Sm80EEEEEvNT_6ParamsE,@"STO_CUDA_ENTRY STV_DEFAULT"
_ZN7cutlass13device_kernelIN5flash19FlashAttnFwdCombineIN4cute5tupleIJNS3_1CILi16EEENS5_ILi64EEEEEELi8ELi256ELi1ELb0ELb1EffNS_4arch4Sm80EEEEEvNT_6ParamsE:
        /* <DEDUP_REMOVED lines=51> */
.L_x_1687:
        /* <DEDUP_REMOVED lines=25> */
.L_x_1688:
        /* <DEDUP_REMOVED lines=100> */
.L_x_1690:
        /* <DEDUP_REMOVED lines=13> */
[----:B------:R-:W-:Y:S05]  /*0bd0*/  CALL.REL.NOINC `($__internal_152_$__cuda_sm20_div_u64) ;  /* 0x0000337000007944 */ /* 0x000fea0003c00000 */
[----:B------:R-:W-:Y:S01]  /*0be0*/  MOV R2, R3 ;  /* 0x0000000300027202 */ /* 0x000fe20000000f00 */
[----:B------:R-:W-:Y:S05]  /*0bf0*/  BRA `(.L_x_1692) ;  /* 0x0000012000007947 */ /* 0x000fea0003800000 */
.L_x_1691:
        /* <DEDUP_REMOVED lines=18> */
.L_x_1692:
[----:B------:R-:W-:Y:S02]  /*0d20*/  IADD3 R6, R6, -0x1, RZ ;  /* 0xffffffff06067810 */ /* 0x000fe40007ffe0ff */
[----:B------:R-:W-:-:S03]  /*0d30*/  MOV R7, R2 ;  /* 0x0000000200077202 */ /* 0x000fc60000000f00 */
.L_x_1689:
        /* <DEDUP_REMOVED lines=294> */
.L_x_1694:
[----:B------:R-:W-:Y:S05]  /*1fa0*/  BSYNC B0 ;  /* 0x0000000000007941 */ /* 0x000fea0003800000 */
.L_x_1693:
        /* <DEDUP_REMOVED lines=95> */
.L_x_1704:
        /* <DEDUP_REMOVED lines=187> */
.L_x_1697:
[----:B------:R-:W-:Y:S05]  /*3150*/  BSYNC B0 ;  /* 0x0000000000007941 */ /* 0x000fea0003800000 */
.L_x_1696:
        /* <DEDUP_REMOVED lines=22> */
.L_x_1702:
        /* <DEDUP_REMOVED lines=129> */
.L_x_1701:
[----:B------:R-:W-:Y:S05]  /*3ad0*/  BSYNC B0 ;  /* 0x0000000000007941 */ /* 0x000fea0003800000 */
.L_x_1700:
[----:B------:R-:W-:-:S13]  /*3ae0*/  ISETP.NE.AND P0, PT, R36, RZ, PT ;  /* 0x000000ff2400720c */ /* 0x000fda0003f05270 */
[----:B------:R-:W-:Y:S05]  /*3af0*/  @!P0 BRA `(.L_x_1699) ;  /* 0x000002f000008947 */ /* 0x000fea0003800000 */
[----:B------:R-:W-:Y:S01]  /*3b00*/  IADD3 R0, R42, 0x3, RZ ;  /* 0x000000032a007810 */ /* 0x000fe20007ffe0ff */
[----:B------:R-:W-:Y:S02]  /*3b10*/  IMAD.MOV.U32 R15, RZ, RZ, 0x3 ;  /* 0x00000003ff0f7424 */ /* 0x000fe400078e00ff */
[----:B------:R-:W-:Y:S01]  /*3b20*/  IMAD.MOV.U32 R11, RZ, RZ, RZ ;  /* 0x000000ffff0b7224 */ /* 0x000fe200078e00ff */
[----:B------:R-:W-:Y:S02]  /*3b30*/  SHF.R.S32.HI R10, RZ, 0x1f, R0 ;  /* 0x0000001fff0a7819 */ /* 0x000fe40000011400 */
.L_x_1703:
        /* <DEDUP_REMOVED lines=43> */
.L_x_1699:
[----:B------:R-:W-:Y:S05]  /*3df0*/  BSYNC B1 ;  /* 0x0000000000017941 */ /* 0x000fea0003800000 */
.L_x_1698:
        /* <DEDUP_REMOVED lines=18> */
.L_x_1695:
[----:B------:R-:W-:Y:S02]  /*3f20*/  MOV R0, 0x3f40 ;  /* 0x00003f4000007802 */ /* 0x000fe40000000f00 */
[----:B------:R-:W-:Y:S05]  /*3f30*/  CALL.REL.NOINC `($__internal_153_$__cuda_sm70_shflsync_bfly_p) ;  /* 0x000003e000007944 */ /* 0x000fea0003c00000 */
[----:B-12---:R-:W-:Y:S05]  /*3f40*/  BRA `(.L_x_1704) ;  /* 0xffffe65000007947 */ /* 0x006fea000383ffff */
        .weak           $__internal_152_$__cuda_sm20_div_u64
        .type           $__internal_152_$__cuda_sm20_div_u64,@function
        .size           $__internal_152_$__cuda_sm20_div_u64,($__internal_153_$__cuda_sm70_shflsync_bfly_p - $__internal_152_$__cuda_sm20_div_u64)
$__internal_152_$__cuda_sm20_div_u64:
        /* <DEDUP_REMOVED lines=60> */
[----:B------:R-:W-:Y:S06]  /*4310*/  RET.REL.NODEC R4 `(_ZN7cutlass13device_kernelIN5flash19FlashAttnFwdCombineIN4cute5tupleIJNS3_1CILi16EEENS5_ILi64EEEEEELi8ELi256ELi1ELb0ELb1EffNS_4arch4Sm80EEEEEvNT_6ParamsE) ;  /* 0xffffbce004007950 */ /* 0x000fec0003c3ffff */
        .weak           $__internal_153_$__cuda_sm70_shflsync_bfly_p
        .type           $__internal_153_$__cuda_sm70_shflsync_bfly_p,@function
        .size           $__internal_153_$__cuda_sm70_shflsync_bfly_p,(.L_x_2037 - $__internal_153_$__cuda_sm70_shflsync_bfly_p)
$__internal_153_$__cuda_sm70_shflsync_bfly_p:
[----:B------:R-:W-:Y:S01]  /*4320*/  HFMA2.MMA R11, -RZ, RZ, 0, 0 ;  /* 0x00000000ff0b7435 */ /* 0x000fe200000001ff */
[----:B------:R-:W-:Y:S01]  /*4330*/  MOV R10, R0 ;  /* 0x00000000000a7202 */ /* 0x000fe20000000f00 */
[----:B------:R1:W2:Y:S04]  /*4340*/  SHFL.BFLY PT, R4, R5, 0x8, 0x1f ;  /* 0x0d001f0005047f89 */ /* 0x0002a800000e0000 */
[----:B------:R-:W-:Y:S05]  /*4350*/  RET.REL.NODEC R10 `(_ZN7cutlass13device_kernelIN5flash19FlashAttnFwdCombineIN4cute5tupleIJNS3_1CILi16EEENS5_ILi64EEEEEELi8ELi256ELi1ELb0ELb1EffNS_4arch4Sm80EEEEEvNT_6ParamsE) ;  /* 0xffffbca00a007950 */ /* 0x000fea0003c3ffff */
.L_x_1705:
        /* <DEDUP_REMOVED lines=10> */
.L_x_2037:


//--------------------- .text._ZN7cutlass13device_kernelIN5flash19FlashAttnFwdCombineIN4cute5tupleIJNS3_1CILi16EEENS5_ILi64EEEEEELi7ELi256ELi1ELb0ELb1EffNS_4arch4Sm80EEEEEvNT_6ParamsE --------------------------
	.section	.text._ZN7cutlass13device_kernelIN5flash19FlashAttnFwdCombineIN4cute5tupleIJNS3_1CILi16EEENS5_ILi64EEEEEELi7ELi256ELi1ELb0ELb1EffNS_4arch4Sm80EEEEEvNT_6ParamsE,"ax",@progbits
	.sectioninfo	@"SHI_REGISTERS=48"
	.align	128
.text._ZN7cutlass13device_kernelIN5flash19FlashAttnFwdCombineIN4cute5tupleIJNS3_1CILi16EEENS5_ILi64EEEEEELi7ELi256ELi1ELb0ELb1EffNS_4arch4Sm80EEEEEvNT_6ParamsE:
        .type           _ZN7cutlass13device_kernelIN5flash19FlashAttnFwdCombineIN4cute5tupleIJNS3_1CILi16EEENS5_ILi64EEEEEELi7ELi256ELi1ELb0ELb1EffNS_4arch4Sm80EEEEEvNT_6ParamsE,@function
        .size           _ZN7cutlass13device_kernelIN5flash19FlashAttnFwdCombineIN4cute5tupleIJNS3_1CILi16EEENS5_ILi64EEEEEELi7ELi256ELi1ELb0ELb1EffNS_4arch4Sm80EEEEEvNT_6ParamsE,(.L_x_2040 - _ZN7cutlass13device_kernelIN5flash19FlashAttnFwdCombineIN4cute5tupleIJNS3_1CILi16EEENS5_ILi64EEEEEELi7ELi256ELi1ELb0ELb1EffNS_4arch4Sm80EEEEEvNT_6ParamsE)
        .other          _ZN7cutlass13device_kernelIN5flash19FlashAttnFwdCombineIN4cute5tupleIJNS3_1CILi16EEENS5_ILi64EEEEEELi7ELi256ELi1ELb0ELb1EffNS_4arch4Sm80EEEEEvNT_6ParamsE,@"STO_CUDA_ENTRY STV_DEFAULT"
_ZN7cutlass13device_kernelIN5flash19FlashAttnFwdCombineIN4cute5tupleIJNS3_1CILi16EEENS5_ILi64EEEEEELi7ELi256ELi1ELb0ELb1EffNS_4arch4Sm80EEEEEvNT_6ParamsE:
        /* <DEDUP_REMOVED lines=51> */
.L_x_1706:
        /* <DEDUP_REMOVED lines=25> */
.L_x_1707:
        /* <DEDUP_REMOVED lines=100> */
.L_x_1709:
        /* <DEDUP_REMOVED lines=13> */
[----:B------:R-:W-:Y:S05]  /*0bd0*/  CALL.REL.NOINC `($__internal_154_$__cuda_sm20_div_u64) ;  /* 0x000025d000007944 */ /* 0x000fea0003c00000 */
[----:B------:R-:W-:Y:S01]  /*0be0*/  MOV R2, R3 ;  /* 0x0000000300027202 */ /* 0x000fe20000000f00 */
[----:B------:R-:W-:Y:S05]  /*0bf0*/  BRA `(.L_x_1711) ;  /* 0x0000012000007947 */ /* 0x000fea0003800000 */
.L_x_1710:
        /* <DEDUP_REMOVED lines=18> */
.L_x_1711:
[----:B------:R-:W-:Y:S02]  /*0d20*/  IADD3 R6, R6, -0x1, RZ ;  /* 0xffffffff06067810 */ /* 0x000fe40007ffe0ff */
[----:B------:R-:W-:-:S03]  /*0d30*/  MOV R7, R2 ;  /* 0x0000000200077202 */ /* 0x000fc60000000f00 */
.L_x_1708:
        /* <DEDUP_REMOVED lines=156> */
.L_x_1713:
[----:B------:R-:W-:Y:S05]  /*1700*/  BSYNC B0 ;  /* 0x0000000000007941 */ /* 0x000fea0003800000 */
.L_x_1712:
        /* <DEDUP_REMOVED lines=79> */
.L_x_1723:
        /* <DEDUP_REMOVED lines=123> */
.L_x_1716:
[----:B------:R-:W-:Y:S05]  /*23b0*/  BSYNC B0 ;  /* 0x0000000000007941 */ /* 0x000fea0003800000 */
.L_x_1715:
        /* <DEDUP_REMOVED lines=22> */
.L_x_1721:
        /* <DEDUP_REMOVED lines=129> */
.L_x_1720:
[----:B------:R-:W-:Y:S05]  /*2d30*/  BSYNC B0 ;  /* 0x0000000000007941 */ /* 0x000fea0003800000 */
.L_x_1719:
[----:B------:R-:W-:-:S13]  /*2d40*/  ISETP.NE.AND P0, PT, R36, RZ, PT ;  /* 0x000000ff2400720c */ /* 0x000fda0003f05270 */
[----:B------:R-:W-:Y:S05]  /*2d50*/  @!P0 BRA `(.L_x_1718) ;  /* 0x000002f000008947 */ /* 0x000fea0003800000 */
[----:B------:R-:W-:Y:S01]  /*2d60*/  IADD3 R0, R42, 0x3, RZ ;  /* 0x000000032a007810 */ /* 0x000fe20007ffe0ff */
[----:B------:R-:W-:Y:S02]  /*2d70*/  IMAD.MOV.U32 R15, RZ, RZ, 0x3 ;  /* 0x00000003ff0f7424 */ /* 0x000fe400078e00ff */
[----:B------:R-:W-:Y:S01]  /*2d80*/  IMAD.MOV.U32 R11, RZ, RZ, RZ ;  /* 0x000000ffff0b7224 */ /* 0x000fe200078e00ff */
[----:B------:R-:W-:Y:S02]  /*2d90*/  SHF.R.S32.HI R10, RZ, 0x1f, R0 ;  /* 0x0000001fff0a7819 */ /* 0x000fe40000011400 */
.L_x_1722:
        /* <DEDUP_REMOVED lines=43> */
.L_x_1718:
[----:B------:R-:W-:Y:S05]  /*3050*/  BSYNC B1 ;  /* 0x0000000000017941 */ /* 0x000fea0003800000 */
.L_x_1717:
        /* <DEDUP_REMOVED lines=18> */
.L_x_1714:
[----:B------:R-:W-:Y:S02]  /*3180*/  MOV R0, 0x31a0 ;  /* 0x000031a000007802 */ /* 0x000fe40000000f00 */
[----:B------:R-:W-:Y:S05]  /*3190*/  CALL.REL.NOINC `($__internal_155_$__cuda_sm70_shflsync_bfly_p) ;  /* 0x000003e000007944 */ /* 0x000fea0003c00000 */
[----:B-12---:R-:W-:Y:S05]  /*31a0*/  BRA `(.L_x_1723) ;  /* 0xffffea5000007947 */ /* 0x006fea000383ffff */
        .weak           $__internal_154_$__cuda_sm20_div_u64
        .type           $__internal_154_$__cuda_sm20_div_u64,@function
        .size           $__internal_154_$__cuda_sm20_div_u64,($__internal_155_$__cuda_sm70_shflsync_bfly_p - $__internal_154_$__cuda_sm20_div_u64)
$__internal_154_$__cuda_sm20_div_u64:
        /* <DEDUP_REMOVED lines=60> */
[----:B------:R-:W-:Y:S06]  /*3570*/  RET.REL.NODEC R4 `(_ZN7cutlass13device_kernelIN5flash19FlashAttnFwdCombineIN4cute5tupleIJNS3_1CILi16EEENS5_ILi64EEEEEELi7ELi256ELi1ELb0ELb1EffNS_4arch4Sm80EEEEEvNT_6ParamsE) ;  /* 0xffffca8004007950 */ /* 0x000fec0003c3ffff */
        .weak           $__internal_155_$__cuda_sm70_shflsync_bfly_p
        .type           $__internal_155_$__cuda_sm70_shflsync_bfly_p,@function
        .size           $__internal_155_$__cuda_sm70_shflsync_bfly_p,(.L_x_2040 - $__internal_155_$__cuda_sm70_shflsync_bfly_p)
$__internal_155_$__cuda_sm70_shflsync_bfly_p:
[----:B------:R-:W-:Y:S01]  /*3580*/  HFMA2.MMA R11, -RZ, RZ, 0, 0 ;  /* 0x00000000ff0b7435 */ /* 0x000fe200000001ff */
[----:B------:R-:W-:Y:S01]  /*3590*/  MOV R10, R0 ;  /* 0x00000000000a7202 */ /* 0x000fe20000000f00 */
[----:B------:R1:W2:Y:S04]  /*35a0*/  SHFL.BFLY PT, R4, R5, 0x8, 0x1f ;  /* 0x0d001f0005047f89 */ /* 0x0002a800000e0000 */
[----:B------:R-:W-:Y:S05]  /*35b0*/  RET.REL.NODEC R10 `(_ZN7cutlass13device_kernelIN5flash19FlashAttnFwdCombineIN4cute5tupleIJNS3_1CILi16EEENS5_ILi64EEEEEELi7ELi256ELi1ELb0ELb1EffNS_4arch4Sm80EEEEEvNT_6ParamsE) ;  /* 0xffffca400a007950 */ /* 0x000fea0003c3ffff */
.L_x_1724:
        /* <DEDUP_REMOVED lines=12> */
.L_x_2040:


//--------------------- .text._ZN7cutlass13device_kernelIN5flash19FlashAttnFwdCombineIN4cute5tupleIJNS3_1CILi16EEENS5_ILi64EEEEEELi6ELi256ELi1ELb0ELb1EffNS_4arch4Sm80EEEEEvNT_6ParamsE --------------------------
	.section	.text._ZN7cutlass13device_kernelIN5flash19FlashAttnFwdCombineIN4cute5tupleIJNS3_1CILi16EEENS5_ILi64EEEEEELi6ELi256ELi1ELb0ELb1EffNS_4arch4Sm80EEEEEvNT_6ParamsE,"ax",@progbits
	.sectioninfo	@"SHI_REGISTERS=42"
	.align	128
.text._ZN7cutlass13device_kernelIN5flash19FlashAttnFwdCombineIN4cute5tupleIJNS3_1CILi16EEENS5_ILi64EEEEEELi6ELi256ELi1ELb0ELb1EffNS_4arch4Sm80EEEEEvNT_6ParamsE:
        .type           _ZN7cutlass13device_kernelIN5flash19FlashAttnFwdCombineIN4cute5tupleIJNS3_1CILi16EEENS5_ILi64EEEEEELi6ELi256ELi1ELb0ELb1EffNS_4arch4Sm80EEEEEvNT_6ParamsE,@function
        .size           _ZN7cutlass13device_kernelIN5flash19FlashAttnFwdCombineIN4cute5tupleIJNS3_1CILi16EEENS5_ILi64EEEEEELi6ELi256ELi1ELb0ELb1EffNS_4arch4Sm80EEEEEvNT_6ParamsE,(.L_x_2043 - _ZN7cutlass13device_kernelIN5flash19FlashAttnFwdCombineIN4cute5tupleIJNS3_1CILi16EEENS5_ILi64EEEEEELi6ELi256ELi1ELb0ELb1EffNS_4arch4Sm80EEEEEvNT_6ParamsE)
        .other          _ZN7cutlass13device_kernelIN5flash19FlashAttnFwdCombineIN4cute5tupleIJNS3_1CILi16EEENS5_ILi64EEEEEELi6ELi256ELi1ELb0ELb1EffNS_4arch4Sm80EEEEEvNT_6ParamsE,@"STO_CUDA_ENTRY STV_DEFAULT"
_ZN7cutlass13device_kernelIN5flash19FlashAttnFwdCombineIN4cute5tupleIJNS3_1CILi16EEENS5_ILi64EEEEEELi6ELi256ELi1ELb0ELb1EffNS_4arch4Sm80EEEEEvNT_6ParamsE:
        /* <DEDUP_REMOVED lines=51> */
.L_x_1725:
        /* <DEDUP_REMOVED lines=25> */
.L_x_1726:
        /* <DEDUP_REMOVED lines=101> */
.L_x_1728:
        /* <DEDUP_REMOVED lines=14> */
[----:B------:R-:W-:Y:S05]  /*0bf0*/  CALL.REL.NOINC `($__internal_156_$__cuda_sm20_div_u64) ;  /* 0x00001f8000007944 */ /* 0x000fea0003c00000 */
[----:B------:R-:W-:Y:S05]  /*0c00*/  BRA `(.L_x_1730) ;  /* 0x0000013000007947 */ /* 0x000fea0003800000 */
.L_x_1729:
        /* <DEDUP_REMOVED lines=19> */
.L_x_1730:
[----:B------:R-:W-:Y:S02]  /*0d40*/  IADD3 R3, R7, -0x1, RZ ;  /* 0xffffffff07037810 */ /* 0x000fe40007ffe0ff */
[----:B------:R-:W-:-:S03]  /*0d50*/  MOV R6, R0 ;  /* 0x0000000000067202 */ /* 0x000fc60000000f00 */
.L_x_1727:
        /* <DEDUP_REMOVED lines=92> */
.L_x_1732:
[----:B------:R-:W-:Y:S05]  /*1320*/  BSYNC B0 ;  /* 0x0000000000007941 */ /* 0x000fea0003800000 */
.L_x_1731:
        /* <DEDUP_REMOVED lines=72> */
.L_x_1742:
        /* <DEDUP_REMOVED lines=91> */
.L_x_1735:
[----:B------:R-:W-:Y:S05]  /*1d60*/  BSYNC B0 ;  /* 0x0000000000007941 */ /* 0x000fea0003800000 */
.L_x_1734:
        /* <DEDUP_REMOVED lines=22> */
.L_x_1740:
        /* <DEDUP_REMOVED lines=129> */
.L_x_1739:
[----:B------:R-:W-:Y:S05]  /*26e0*/  BSYNC B0 ;  /* 0x0000000000007941 */ /* 0x000fea0003800000 */
.L_x_1738:
        /* <DEDUP_REMOVED lines=8> */
.L_x_1741:
        /* <DEDUP_REMOVED lines=43> */
.L_x_1737:
[----:B------:R-:W-:Y:S05]  /*2a20*/  BSYNC B1 ;  /* 0x0000000000017941 */ /* 0x000fea0003800000 */
.L_x_1736:
        /* <DEDUP_REMOVED lines=18> */
.L_x_1733:
[----:B------:R-:W-:Y:S02]  /*2b50*/  MOV R0, 0x2b70 ;  /* 0x00002b7000007802 */ /* 0x000fe40000000f00 */
[----:B------:R-:W-:Y:S05]  /*2b60*/  CALL.REL.NOINC `($__internal_157_$__cuda_sm70_shflsync_bfly_p) ;  /* 0x000003e000007944 */ /* 0x000fea0003c00000 */
[----:B-12---:R-:W-:Y:S05]  /*2b70*/  BRA `(.L_x_1742) ;  /* 0xffffec3000007947 */ /* 0x006fea000383ffff */
        .weak           $__internal_156_$__cuda_sm20_div_u64
        .type           $__internal_156_$__cuda_sm20_div_u64,@function
        .size           $__internal_156_$__cuda_sm20_div_u64,($__internal_157_$__cuda_sm70_shflsync_bfly_p - $__internal_156_$__cuda_sm20_div_u64)
$__internal_156_$__cuda_sm20_div_u64:
        /* <DEDUP_REMOVED lines=60> */
[----:B------:R-:W-:Y:S06]  /*2f40*/  RET.REL.NODEC R2 `(_ZN7cutlass13device_kernelIN5flash19FlashAttnFwdCombineIN4cute5tupleIJNS3_1CILi16EEENS5_ILi64EEEEEELi6ELi256ELi1ELb0ELb1EffNS_4arch4Sm80EEEEEvNT_6ParamsE) ;  /* 0xffffd0b002007950 */ /* 0x000fec0003c3ffff */
        .weak           $__internal_157_$__cuda_sm70_shflsync_bfly_p
        .type           $__internal_157_$__cuda_sm70_shflsync_bfly_p,@function
        .size           $__internal_157_$__cuda_sm70_shflsync_bfly_p,(.L_x_2043 - $__internal_157_$__cuda_sm70_shflsync_bfly_p)
$__internal_157_$__cuda_sm70_shflsync_bfly_p:
[----:B------:R-:W-:Y:S01]  /*2f50*/  HFMA2.MMA R11, -RZ, RZ, 0, 0 ;  /* 0x00000000ff0b7435 */ /* 0x000fe200000001ff */
[----:B------:R-:W-:Y:S01]  /*2f60*/  MOV R10, R0 ;  /* 0x00000000000a7202 */ /* 0x000fe20000000f00 */
[----:B------:R1:W2:Y:S04]  /*2f70*/  SHFL.BFLY PT, R4, R5, 0x8, 0x1f ;  /* 0x0d001f0005047f89 */ /* 0x0002a800000e0000 */
[----:B------:R-:W-:Y:S05]  /*2f80*/  RET.REL.NODEC R10 `(_ZN7cutlass13device_kernelIN5flash19FlashAttnFwdCombineIN4cute5tupleIJNS3_1CILi16EEENS5_ILi64EEEEEELi6ELi256ELi1ELb0ELb1EffNS_4arch4Sm80EEEEEvNT_6ParamsE) ;  /* 0xffffd0700a007950 */ /* 0x000fea0003c3ffff */
.L_x_1743:
        /* <DEDUP_REMOVED lines=15> */
.L_x_2043:


//--------------------- .text._ZN7cutlass13device_kernelIN5flash19FlashAttnFwdCombineIN4cute5tupleIJNS3_1CILi16EEENS5_ILi64EEEEEELi5ELi256ELi1ELb0ELb1EffNS_4arch4Sm80EEEEEvNT_6ParamsE --------------------------
	.section	.text._ZN7cutlass13device_kernelIN5flash19FlashAttnFwdCombineIN4cute5tupleIJNS3_1CILi16EEENS5_ILi64EEEEEELi5ELi256ELi1ELb0ELb1EffNS_4arch4Sm80EEEEEvNT_6ParamsE,"ax",@progbits
	.sectioninfo	@"SHI_REGISTERS=42"
	.align	128
.text._ZN7cutlass13device_kernelIN5flash19FlashAttnFwdCombineIN4cute5tupleIJNS3_1CILi16EEENS5_ILi64EEEEEELi5ELi256ELi1ELb0ELb1EffNS_4arch4Sm80EEEEEvNT_6ParamsE:
        .type           _ZN7cutlass13device_kernelIN5flash19FlashAttnFwdCombineIN4cute5tupleIJNS3_1CILi16EEENS5_ILi64EEEEEELi5ELi256ELi1ELb0ELb1EffNS_4arch4Sm80EEEEEvNT_6ParamsE,@function
        .size           _ZN7cutlass13device_kernelIN5flash19FlashAttnFwdCombineIN4cute5tupleIJNS3_1CILi16EEENS5_ILi64EEEEEELi5ELi256ELi1ELb0ELb1EffNS_4arch4Sm80EEEEEvNT_6ParamsE,(.L_x_2046 - _ZN7cutlass13device_kernelIN5flash19FlashAttnFwdCombineIN4cute5tupleIJNS3_1CILi16EEENS5_ILi64EEEEEELi5ELi256ELi1ELb0ELb1EffNS_4arch4Sm80EEEEEvNT_6ParamsE)
        .other          _ZN7cutlass13device_kernelIN5flash19FlashAttnFwdCombineIN4cute5tupleIJNS3_1CILi16EEENS5_ILi64EEEEEELi5ELi256ELi1ELb0ELb1EffNS_4arch4Sm80EEEEEvNT_6ParamsE,@"STO_CUDA_ENTRY STV_DEFAULT"
_ZN7cutlass13device_kernelIN5flash19FlashAttnFwdCombineIN4cute5tupleIJNS3_1CILi16EEENS5_ILi64EEEEEELi5ELi256ELi1ELb0ELb1EffNS_4arch4Sm80EEEEEvNT_6ParamsE:
        /* <DEDUP_REMOVED lines=51> */
.L_x_1744:
        /* <DEDUP_REMOVED lines=25> */
.L_x_1745:
        /* <DEDUP_REMOVED lines=101> */
.L_x_1747:
        /* <DEDUP_REMOVED lines=14> */
[----:B------:R-:W-:Y:S05]  /*0bf0*/  CALL.REL.NOINC `($__internal_158_$__cuda_sm20_div_u64) ;  /* 0x00001c4000007944 */ /* 0x000fea0003c00000 */
[----:B------:R-:W-:Y:S05]  /*0c00*/  BRA `(.L_x_1749) ;  /* 0x0000013000007947 */ /* 0x000fea0003800000 */
.L_x_1748:
        /* <DEDUP_REMOVED lines=19> */
.L_x_1749:
[----:B------:R-:W-:Y:S02]  /*0d40*/  IADD3 R3, R7, -0x1, RZ ;  /* 0xffffffff07037810 */ /* 0x000fe40007ffe0ff */
[----:B------:R-:W-:-:S03]  /*0d50*/  MOV R6, R0 ;  /* 0x0000000000067202 */ /* 0x000fc60000000f00 */
.L_x_1746:
        /* <DEDUP_REMOVED lines=60> */
.L_x_1751:
[----:B------:R-:W-:Y:S05]  /*1120*/  BSYNC B0 ;  /* 0x0000000000007941 */ /* 0x000fea0003800000 */
.L_x_1750:
        /* <DEDUP_REMOVED lines=68> */
.L_x_1761:
        /* <DEDUP_REMOVED lines=75> */
.L_x_1754:
[----:B------:R-:W-:Y:S05]  /*1a20*/  BSYNC B0 ;  /* 0x0000000000007941 */ /* 0x000fea0003800000 */
.L_x_1753:
        /* <DEDUP_REMOVED lines=22> */
.L_x_1759:
        /* <DEDUP_REMOVED lines=129> */
.L_x_1758:
[----:B------:R-:W-:Y:S05]  /*23a0*/  BSYNC B0 ;  /* 0x0000000000007941 */ /* 0x000fea0003800000 */
.L_x_1757:
        /* <DEDUP_REMOVED lines=8> */
.L_x_1760:
        /* <DEDUP_REMOVED lines=43> */
.L_x_1756:
[----:B------:R-:W-:Y:S05]  /*26e0*/  BSYNC B1 ;  /* 0x0000000000017941 */ /* 0x000fea0003800000 */
.L_x_1755:
        /* <DEDUP_REMOVED lines=18> */
.L_x_1752:
[----:B------:R-:W-:Y:S02]  /*2810*/  MOV R0, 0x2830 ;  /* 0x0000283000007802 */ /* 0x000fe40000000f00 */
[----:B------:R-:W-:Y:S05]  /*2820*/  CALL.REL.NOINC `($__internal_159_$__cuda_sm70_shflsync_bfly_p) ;  /* 0x000003e000007944 */ /* 0x000fea0003c00000 */
[----:B-12---:R-:W-:Y:S05]  /*2830*/  BRA `(.L_x_1761) ;  /* 0xffffed3000007947 */ /* 0x006fea000383ffff */
        .weak           $__internal_158_$__cuda_sm20_div_u64
        .type           $__internal_158_$__cuda_sm20_div_u64,@function
        .size           $__internal_158_$__cuda_sm20_div_u64,($__internal_159_$__cuda_sm70_shflsync_bfly_p - $__internal_158_$__cuda_sm20_div_u64)
$__internal_158_$__cuda_sm20_div_u64:
        /* <DEDUP_REMOVED lines=60> */
[----:B------:R-:W-:Y:S06]  /*2c00*/  RET.REL.NODEC R2 `(_ZN7cutlass13device_kernelIN5flash19FlashAttnFwdCombineIN4cute5tupleIJNS3_1CILi16EEENS5_ILi64EEEEEELi5ELi256ELi1ELb0ELb1EffNS_4arch4Sm80EEEEEvNT_6ParamsE) ;  /* 0xffffd3f002007950 */ /* 0x000fec0003c3ffff */
        .weak           $__internal_159_$__cuda_sm70_shflsync_bfly_p
        .type           $__internal_159_$__cuda_sm70_shflsync_bfly_p,@function
        .size           $__internal_159_$__cuda_sm70_shflsync_bfly_p,(.L_x_2046 - $__internal_159_$__cuda_sm70_shflsync_bfly_p)
$__internal_159_$__cuda_sm70_shflsync_bfly_p:
[----:B------:R-:W-:Y:S01]  /*2c10*/  HFMA2.MMA R23, -RZ, RZ, 0, 0 ;  /* 0x00000000ff177435 */ /* 0x000fe200000001ff */
[----:B------:R-:W-:Y:S01]  /*2c20*/  MOV R22, R0 ;  /* 0x0000000000167202 */ /* 0x000fe20000000f00 */
[----:B------:R1:W2:Y:S04]  /*2c30*/  SHFL.BFLY PT, R4, R5, 0x8, 0x1f ;  /* 0x0d001f0005047f89 */ /* 0x0002a800000e0000 */
[----:B------:R-:W-:Y:S05]  /*2c40*/  RET.REL.NODEC R22 `(_ZN7cutlass13device_kernelIN5flash19FlashAttnFwdCombineIN4cute5tupleIJNS3_1CILi16EEENS5_ILi64EEEEEELi5ELi256ELi1ELb0ELb1EffNS_4arch4Sm80EEEEEvNT_6ParamsE) ;  /* 0xffffd3b016007950 */ /* 0x000fea0003c3ffff */
.L_x_1762:
        /* <DEDUP_REMOVED lines=11> */
.L_x_2046:


//--------------------- .text._ZN7cutlass13device_kernelIN5flash19FlashAttnFwdCombineIN4cute5tupleIJNS3_1CILi16EEENS5_ILi64EEEEEELi4ELi256ELi1ELb0ELb1EffNS_4arch4Sm80EEEEEvNT_6ParamsE --------------------------
	.section	.text._ZN7cutlass13device_kernelIN5flash19FlashAttnFwdCombineIN4cute5tupleIJNS3_1CILi16EEENS5_ILi64EEEEEELi4ELi256ELi1ELb0ELb1EffNS_4arch4Sm80EEEEEvNT_6ParamsE,"ax",@progbits
	.sectioninfo	@"SHI_REGISTERS=42"
	.align	128
.text._ZN7cutlass13device_kernelIN5flash19FlashAttnFwdCombineIN4cute5tupleIJNS3_1CILi16EEENS5_ILi64EEEEEELi4ELi256ELi1ELb0ELb1EffNS_4arch4Sm80EEEEEvNT_6ParamsE:
        .type           _ZN7cutlass13device_kernelIN5flash19FlashAttnFwdCombineIN4cute5tupleIJNS3_1CILi16EEENS5_ILi64EEEEEELi4ELi256ELi1ELb0ELb1EffNS_4arch4Sm80EEEEEvNT_6ParamsE,@function
        .size           _ZN7cutlass13device_kernelIN5flash19FlashAttnFwdCombineIN4cute5tupleIJNS3_1CILi16EEENS5_ILi64EEEEEELi4ELi256ELi1ELb0ELb1EffNS_4arch4Sm80EEEEEvNT_6ParamsE,(.L_x_2049 - _ZN7cutlass13device_kernelIN5flash19FlashAttnFwdCombineIN4cute5tupleIJNS3_1CILi16EEENS5_ILi64EEEEEELi4ELi256ELi1ELb0ELb1EffNS_4arch4Sm80EEEEEvNT_6ParamsE)
        .other          _ZN7cutlass13device_kernelIN5flash19FlashAttnFwdCombineIN4cute5tupleIJNS3_1CILi16EEENS5_ILi64EEEEEELi4ELi256ELi1ELb0ELb1EffNS_4arch4Sm80EEEEEvNT_6ParamsE,@"STO_CUDA_ENTRY STV_DEFAULT"
_ZN7cutlass13device_kernelIN5flash19FlashAttnFwdCombineIN4cute5tupleIJNS3_1CILi16EEENS5_ILi64EEEEEELi4ELi256ELi1ELb0ELb1EffNS_4arch4Sm80EEEEEvNT_6ParamsE:
        /* <DEDUP_REMOVED lines=51> */
.L_x_1763:
        /* <DEDUP_REMOVED lines=25> */
.L_x_1764:
        /* <DEDUP_REMOVED lines=101> */
.L_x_1766:
        /* <DEDUP_REMOVED lines=14> */
[----:B------:R-:W-:Y:S05]  /*0bf0*/  CALL.REL.NOINC `($__internal_160_$__cuda_sm20_div_u64) ;  /* 0x00001ab000007944 */ /* 0x000fea0003c00000 */
[----:B------:R-:W-:Y:S05]  /*0c00*/  BRA `(.L_x_1768) ;  /* 0x0000013000007947 */ /* 0x000fea0003800000 */
.L_x_1767:
        /* <DEDUP_REMOVED lines=19> */
.L_x_1768:
[----:B------:R-:W-:Y:S02]  /*0d40*/  IADD3 R3, R7, -0x1, RZ ;  /* 0xffffffff07037810 */ /* 0x000fe40007ffe0ff */
[----:B------:R-:W-:-:S03]  /*0d50*/  MOV R6, R0 ;  /* 0x0000000000067202 */ /* 0x000fc60000000f00 */
.L_x_1765:
        /* <DEDUP_REMOVED lines=44> */
.L_x_1770:
[----:B------:R-:W-:Y:S05]  /*1020*/  BSYNC B0 ;  /* 0x0000000000007941 */ /* 0x000fea0003800000 */
.L_x_1769:
        /* <DEDUP_REMOVED lines=66> */
.L_x_1780:
        /* <DEDUP_REMOVED lines=67> */
.L_x_1773:
[----:B------:R-:W-:Y:S05]  /*1880*/  BSYNC B0 ;  /* 0x0000000000007941 */ /* 0x000fea0003800000 */
.L_x_1772:
        /* <DEDUP_REMOVED lines=22> */
.L_x_1778:
        /* <DEDUP_REMOVED lines=129> */
.L_x_1777:
[----:B------:R-:W-:Y:S05]  /*2200*/  BSYNC B0 ;  /* 0x0000000000007941 */ /* 0x000fea0003800000 */
.L_x_1776:
        /* <DEDUP_REMOVED lines=8> */
.L_x_1779:
        /* <DEDUP_REMOVED lines=43> */
.L_x_1775:
[----:B------:R-:W-:Y:S05]  /*2540*/  BSYNC B1 ;  /* 0x0000000000017941 */ /* 0x000fea0003800000 */
.L_x_1774:
        /* <DEDUP_REMOVED lines=18> */
.L_x_1771:
[----:B------:R-:W-:Y:S02]  /*2670*/  MOV R0, 0x2690 ;  /* 0x0000269000007802 */ /* 0x000fe40000000f00 */
[----:B-12---:R-:W-:Y:S05]  /*2680*/  CALL.REL.NOINC `($__internal_161_$__cuda_sm70_shflsync_bfly_p) ;  /* 0x000003f000007944 */ /* 0x006fea0003c00000 */
[----:B--2---:R-:W-:Y:S01]  /*2690*/  MOV R0, R5 ;  /* 0x0000000500007202 */ /* 0x004fe20000000f00 */
[----:B-1----:R-:W-:Y:S05]  /*26a0*/  BRA `(.L_x_1780) ;  /* 0xffffeda000007947 */ /* 0x002fea000383ffff */
        .weak           $__internal_160_$__cuda_sm20_div_u64
        .type           $__internal_160_$__cuda_sm20_div_u64,@function
        .size           $__internal_160_$__cuda_sm20_div_u64,($__internal_161_$__cuda_sm70_shflsync_bfly_p - $__internal_160_$__cuda_sm20_div_u64)
$__internal_160_$__cuda_sm20_div_u64:
        /* <DEDUP_REMOVED lines=60> */
[----:B------:R-:W-:Y:S06]  /*2a70*/  RET.REL.NODEC R2 `(_ZN7cutlass13device_kernelIN5flash19FlashAttnFwdCombineIN4cute5tupleIJNS3_1CILi16EEENS5_ILi64EEEEEELi4ELi256ELi1ELb0ELb1EffNS_4arch4Sm80EEEEEvNT_6ParamsE) ;  /* 0xffffd58002007950 */ /* 0x000fec0003c3ffff */
        .weak           $__internal_161_$__cuda_sm70_shflsync_bfly_p
        .type           $__internal_161_$__cuda_sm70_shflsync_bfly_p,@function
        .size           $__internal_161_$__cuda_sm70_shflsync_bfly_p,(.L_x_2049 - $__internal_161_$__cuda_sm70_shflsync_bfly_p)
$__internal_161_$__cuda_sm70_shflsync_bfly_p:
[----:B------:R-:W-:Y:S01]  /*2a80*/  HFMA2.MMA R11, -RZ, RZ, 0, 0 ;  /* 0x00000000ff0b7435 */ /* 0x000fe200000001ff */
[----:B------:R-:W-:Y:S01]  /*2a90*/  MOV R10, R0 ;  /* 0x00000000000a7202 */ /* 0x000fe20000000f00 */
[----:B------:R1:W2:Y:S04]  /*2aa0*/  SHFL.BFLY PT, R5, R4, 0x8, 0x1f ;  /* 0x0d001f0004057f89 */ /* 0x0002a800000e0000 */
[----:B------:R-:W-:Y:S05]  /*2ab0*/  RET.REL.NODEC R10 `(_ZN7cutlass13device_kernelIN5flash19FlashAttnFwdCombineIN4cute5tupleIJNS3_1CILi16EEENS5_ILi64EEEEEELi4ELi256ELi1ELb0ELb1EffNS_4arch4Sm80EEEEEvNT_6ParamsE) ;  /* 0xffffd5400a007950 */ /* 0x000fea0003c3ffff */
.L_x_1781:
        /* <DEDUP_REMOVED lines=12> */
.L_x_2049:


//--------------------- .nv.global.init           --------------------------
	.section	.nv.global.init,"aw",@progbits
.nv.global.init:
	.type		$str$16,@object
	.size		$str$16,(__unnamed_1 - $str$16)
$str$16:
        /*0000*/ 	.byte	0x64, 0x69, 0x76, 0x69, 0x73, 0x6f, 0x72, 0x5f, 0x20, 0x3e, 0x3d, 0x20, 0x30, 0x00
	.type		__unnamed_1,@object
	.size		__unnamed_1,($str$17 - __unnamed_1)
__unnamed_1:
        /*000e*/ 	.byte	0x63, 0x75, 0x74, 0x6c, 0x61, 0x73, 0x73, 0x3a, 0x3a, 0x46, 0x61, 0x73, 0x74, 0x44, 0x69, 0x76
        /*001e*/ 	.byte	0x6d, 0x6f, 0x64, 0x3a, 0x3a, 0x46, 0x61, 0x73, 0x74, 0x44, 0x69, 0x76, 0x6d, 0x6f, 0x64, 0x28
        /*002e*/ 	.byte	0x69, 0x6e, 0x74, 0x29, 0x00
	.type		$str$17,@object
	.size		$str$17,(.L_13 - $str$17)
$str$17:
        /*0033*/ 	.byte	0x2f, 0x74, 0x6d, 0x70, 0x2f, 0x6f, 0x73, 0x73, 0x5f, 0x6b, 0x65, 0x72, 0x6e, 0x65, 0x6c, 0x73
        /*0043*/ 	.byte	0x5f, 0x73, 0x72, 0x63, 0x2f, 0x66, 0x6c, 0x61, 0x73, 0x68, 0x5f, 0x61, 0x74, 0x74, 0x65, 0x6e
        /*0053*/ 	.byte	0x74, 0x69, 0x6f, 0x6e, 0x2f, 0x63, 0x73, 0x72, 0x63, 0x2f, 0x63, 0x75, 0x74, 0x6c, 0x61, 0x73
        /*0063*/ 	.byte	0x73, 0x2f, 0x69, 0x6e, 0x63, 0x6c, 0x75, 0x64, 0x65, 0x2f, 0x63, 0x75, 0x74, 0x6c, 0x61, 0x73
        /*0073*/ 	.byte	0x73, 0x2f, 0x66, 0x61, 0x73, 0x74, 0x5f, 0x6d, 0x61, 0x74, 0x68, 0x2e, 0x68, 0x00
.L_13:


//--------------------- .nv.shared._ZN7cutlass13device_kernelIN5flash19FlashAttnFwdCombineIN4cute5tupleIJNS3_1CILi8EEENS5_ILi128EEEEEELi8ELi256ELi1ELb0ELb0ENS_10bfloat16_tEfNS_4arch4Sm90EEEEEvNT_6ParamsE --------------------------
	.section	.nv.shared._ZN7cutlass13device_kernelIN5flash19FlashAttnFwdCombineIN4cute5tupleIJNS3_1CILi8EEENS5_ILi128EEEEEELi8ELi256ELi1ELb0ELb0ENS_10bfloat16_tEfNS_4arch4Sm90EEEEEvNT_6ParamsE,"aw",@nobits
	.sectionflags	@""
	.align	16


//--------------------- .nv.global                --------------------------
	.section	.nv.global,"aw",@nobits
.nv.global:
	.type		_ZN56_INTERNAL_79951ed2_20_flash_fwd_combine_cu_49158569_31914cute1_E,@object
	.size		_ZN56_INTERNAL_79951ed2_20_flash_fwd_combine_cu_49158569_31914cute1_E,(_ZN56_INTERNAL_79951ed2_20_flash_fwd_combine_cu_49158569_31914cuda3std3__45__cpo6cbeginE - _ZN56_INTERNAL_79951ed2_20_flash_fwd_combine_cu_49158569_31914cute1_E)
_ZN56_INTERNAL_79951ed2_20_flash_fwd_combine_cu_49158569_31914cute1_E:
	.zero		1
	.type		_ZN56_INTERNAL_79951ed2_20_flash_fwd_combine_cu_49158569_31914cuda3std3__45__cpo6cbeginE,@object
	.size		_ZN56_INTERNAL_79951ed2_20_flash_fwd_combine_cu_49158569_31914cuda3std3__45__cpo6cbeginE,(_ZN56_INTERNAL_79951ed2_20_flash_fwd_combine_cu_49158569_31914cuda3std3__48in_placeE - _ZN56_INTERNAL_79951ed2_20_flash_fwd_combine_cu_49158569_31914cuda3std3__45__cpo6cbeginE)
_ZN56_INTERNAL_79951ed2_20_flash_fwd_combine_cu_49158569_31914cuda3std3__45__cpo6cbeginE:
	.zero		1
	.type		_ZN56_INTERNAL_79951ed2_20_flash_fwd_combine_cu_49158569_31914cuda3std3__48in_placeE,@object
	.size		_ZN56_INTERNAL_79951ed2_20_flash_fwd_combine_cu_49158569_31914cuda3std3__48in_placeE,(_ZN56_INTERNAL_79951ed2_20_flash_fwd_combine_cu_49158569_31914cuda3std6ranges3__45__cpo9iter_moveE - _ZN56_INTERNAL_79951ed2_20_flash_fwd_combine_cu_49158569_31914cuda3std3__48in_placeE)
_ZN56_INTERNAL_79951ed2_20_flash_fwd_combine_cu_49158569_31914cuda3std3__48in_placeE:
	.zero		1
	.type		_ZN56_INTERNAL_79951ed2_20_flash_fwd_combine_cu_49158569_31914cuda3std6ranges3__45__cpo9iter_moveE,@object
	.size		_ZN56_INTERNAL_79951ed2_20_flash_fwd_combine_cu_49158569_31914cuda3std6ranges3__45__cpo9iter_moveE,(_ZN56_INTERNAL_79951ed2_20_flash_fwd_combine_cu_49158569_31914cuda3std3__45__cpo5beginE - _ZN56_INTERNAL_79951ed2_20_flash_fwd_combine_cu_49158569_31914cuda3std6ranges3__45__cpo9iter_moveE)
_ZN56_INTERNAL_79951ed2_20_flash_fwd_combine_cu_49158569_31914cuda3std6ranges3__45__cpo9iter_moveE:
	.zero		1
	.type		_ZN56_INTERNAL_79951ed2_20_flash_fwd_combine_cu_49158569_31914cuda3std3__45__cpo5beginE,@object
	.size		_ZN56_INTERNAL_79951ed2_20_flash_fwd_combine_cu_49158569_31914cuda3std3__45__cpo5beginE,(_ZN56_INTERNAL_79951ed2_20_flash_fwd_combine_cu_49158569_31914cuda3std3__458_GLOBAL__N__79951ed2_20_flash_fwd_combine_cu_49158569_31916ignoreE - _ZN56_INTERNAL_79951ed2_20_flash_fwd_combine_cu_49158569_31914cuda3std3__45__cpo5beginE)
_ZN56_INTERNAL_79951ed2_20_flash_fwd_combine_cu_49158569_31914cuda3std3__45__cpo5beginE:
	.zero		1
	.type		_ZN56_INTERNAL_79951ed2_20_flash_fwd_combine_cu_49158569_31914cuda3std3__458_GLOBAL__N__79951ed2_20_flash_fwd_combine_cu_49158569_31916ignoreE,@object
	.size		_ZN56_INTERNAL_79951ed2_20_flash_fwd_combine_cu_49158569_31914cuda3std3__458_GLOBAL__N__79951ed2_20_flash_fwd_combine_cu_49158569_31916ignoreE,(_ZN56_INTERNAL_79951ed2_20_flash_fwd_combine_cu_49158569_31914cute7productE - _ZN56_INTERNAL_79951ed2_20_flash_fwd_combine_cu_49158569_31914cuda3std3__458_GLOBAL__N__79951ed2_20_flash_fwd_combine_cu_49158569_31916ignoreE)
_ZN56_INTERNAL_79951ed2_20_flash_fwd_combine_cu_49158569_31914cuda3std3__458_GLOBAL__N__79951ed2_20_flash_fwd_combine_cu_49158569_31916ignoreE:
	.zero		1
	.type		_ZN56_INTERNAL_79951ed2_20_flash_fwd_combine_cu_49158569_31914cute7productE,@object
	.size		_ZN56_INTERNAL_79951ed2_20_flash_fwd_combine_cu_49158569_31914cute7productE,(_ZN56_INTERNAL_79951ed2_20_flash_fwd_combine_cu_49158569_31914cuda3std3__45__cpo3endE - _ZN56_INTERNAL_79951ed2_20_flash_fwd_combine_cu_49158569_31914cute7productE)
_ZN56_INTERNAL_79951ed2_20_flash_fwd_combine_cu_49158569_31914cute7productE:
	.zero		1
	.type		_ZN56_INTERNAL_79951ed2_20_flash_fwd_combine_cu_49158569_31914cuda3std3__45__cpo3endE,@object
	.size		_ZN56_INTERNAL_79951ed2_20_flash_fwd_combine_cu_49158569_31914cuda3std3__45__cpo3endE,(_ZN56_INTERNAL_79951ed2_20_flash_fwd_combine_cu_49158569_31914cuda3std3__419piecewise_constructE - _ZN56_INTERNAL_79951ed2_20_flash_fwd_combine_cu_49158569_31914cuda3std3__45__cpo3endE)
_ZN56_INTERNAL_79951ed2_20_flash_fwd_combine_cu_49158569_31914cuda3std3__45__cpo3endE:
	.zero		1
	.type		_ZN56_INTERNAL_79951ed2_20_flash_fwd_combine_cu_49158569_31914cuda3std3__419piecewise_constructE,@object
	.size		_ZN56_INTERNAL_79951ed2_20_flash_fwd_combine_cu_49158569_31914cuda3std3__419piecewise_constructE,(_ZN56_INTERNAL_79951ed2_20_flash_fwd_combine_cu_49158569_31914cuda3std3__45__cpo4cendE - _ZN56_INTERNAL_79951ed2_20_flash_fwd_combine_cu_49158569_31914cuda3std3__419piecewise_constructE)
_ZN56_INTERNAL_79951ed2_20_flash_fwd_combine_cu_49158569_31914cuda3std3__419piecewise_constructE:
	.zero		1
	.type		_ZN56_INTERNAL_79951ed2_20_flash_fwd_combine_cu_49158569_31914cuda3std3__45__cpo4cendE,@object
	.size		_ZN56_INTERNAL_79951ed2_20_flash_fwd_combine_cu_49158569_31914cuda3std3__45__cpo4cendE,(_ZN56_INTERNAL_79951ed2_20_flash_fwd_combine_cu_49158569_31914cuda3std6ranges3__45__cpo4swapE - _ZN56_INTERNAL_79951ed2_20_flash_fwd_combine_cu_49158569_31914cuda3std3__45__cpo4cendE)
_ZN56_INTERNAL_79951ed2_20_flash_fwd_combine_cu_49158569_31914cuda3std3__45__cpo4cendE:
	.zero		1
	.type		_ZN56_INTERNAL_79951ed2_20_flash_fwd_combine_cu_49158569_31914cuda3std6ranges3__45__cpo4swapE,@object
	.size		_ZN56_INTERNAL_79951ed2_20_flash_fwd_combine_cu_49158569_31914cuda3std6ranges3__45__cpo4swapE,(.L_8 - _ZN56_INTERNAL_79951ed2_20_flash_fwd_combine_cu_49158569_31914cuda3std6ranges3__45__cpo4swapE)
_ZN56_INTERNAL_79951ed2_20_flash_fwd_combine_cu_49158569_31914cuda3std6ranges3__45__cpo4swapE:
	.zero		1
.L_8:


//--------------------- .nv.shared._ZN7cutlass13device_kernelIN5flash19FlashAttnFwdCombineIN4cute5tupleIJNS3_1CILi8EEENS5_ILi128EEEEEELi7ELi256ELi1ELb0ELb0ENS_10bfloat16_tEfNS_4arch4Sm90EEEEEvNT_6ParamsE --------------------------
	.section	.nv.shared._ZN7cutlass13device_kernelIN5flash19FlashAttnFwdCombineIN4cute5tupleIJNS3_1CILi8EEENS5_ILi128EEEEEELi7ELi256ELi1ELb0ELb0ENS_10bfloat16_tEfNS_4arch4Sm90EEEEEvNT_6ParamsE,"aw",@nobits
	.sectionflags	@""
	.align	16


//--------------------- .nv.shared._ZN7cutlass13device_kernelIN5flash19FlashAttnFwdCombineIN4cute5tupleIJNS3_1CILi8EEENS5_ILi128EEEEEELi6ELi256ELi1ELb0ELb0ENS_10bfloat16_tEfNS_4arch4Sm90EEEEEvNT_6ParamsE --------------------------
	.section	.nv.shared._ZN7cutlass13device_kernelIN5flash19FlashAttnFwdCombineIN4cute5tupleIJNS3_1CILi8EEENS5_ILi128EEEEEELi6ELi256ELi1ELb0ELb0ENS_10bfloat16_tEfNS_4arch4Sm90EEEEEvNT_6ParamsE,"aw",@nobits
	.sectionflags	@""
	.align	16


//--------------------- .nv.shared._ZN7cutlass13device_kernelIN5flash19FlashAttnFwdCombineIN4cute5tupleIJNS3_1CILi8EEENS5_ILi128EEEEEELi5ELi256ELi1ELb0ELb0ENS_10bfloat16_tEfNS_4arch4Sm90EEEEEvNT_6ParamsE --------------------------
	.section	.nv.shared._ZN7cutlass13device_kernelIN5flash19FlashAttnFwdCombineIN4cute5tupleIJNS3_1CILi8EEENS5_ILi128EEEEEELi5ELi256ELi1ELb0ELb0ENS_10bfloat16_tEfNS_4arch4Sm90EEEEEvNT_6ParamsE,"aw",@nobits
	.sectionflags	@""
	.align	16


//--------------------- .nv.shared._ZN7cutlass13device_kernelIN5flash19FlashAttnFwdCombineIN4cute5tupleIJNS3_1CILi8EEENS5_ILi128EEEEEELi8ELi256ELi1ELb0ELb1ENS_10bfloat16_tEfNS_4arch4Sm90EEEEEvNT_6ParamsE --------------------------
	.section	.nv.shared._ZN7cutlass13device_kernelIN5flash19FlashAttnFwdCombineIN4cute5tupleIJNS3_1CILi8EEENS5_ILi128EEEEEELi8ELi256ELi1ELb0ELb1ENS_10bfloat16_tEfNS_4arch4Sm90EEEEEvNT_6ParamsE,"aw",@nobits
	.sectionflags	@""
	.align	16


//--------------------- .nv.shared._ZN7cutlass13device_kernelIN5flash19FlashAttnFwdCombineIN4cute5tupleIJNS3_1CILi8EEENS5_ILi128EEEEEELi7ELi256ELi1ELb0ELb1ENS_10bfloat16_tEfNS_4arch4Sm90EEEEEvNT_6ParamsE --------------------------
	.section	.nv.shared._ZN7cutlass13device_kernelIN5flash19FlashAttnFwdCombineIN4cute5tupleIJNS3_1CILi8EEENS5_ILi128EEEEEELi7ELi256ELi1ELb0ELb1ENS_10bfloat16_tEfNS_4arch4Sm90EEEEEvNT_6ParamsE,"aw",@nobits
	.sectionflags	@""
	.align	16


//--------------------- .nv.shared._ZN7cutlass13device_kernelIN5flash19FlashAttnFwdCombineIN4cute5tupleIJNS3_1CILi8EEENS5_ILi128EEEEEELi6ELi256ELi1ELb0ELb1ENS_10bfloat16_tEfNS_4arch4Sm90EEEEEvNT_6ParamsE --------------------------
	.section	.nv.shared._ZN7cutlass13device_kernelIN5flash19FlashAttnFwdCombineIN4cute5tupleIJNS3_1CILi8EEENS5_ILi128EEEEEELi6ELi256ELi1ELb0ELb1ENS_10bfloat16_tEfNS_4arch4Sm90EEEEEvNT_6ParamsE,"aw",@nobits
	.sectionflags	@""
	.align	16


//--------------------- .nv.shared._ZN7cutlass13device_kernelIN5flash19FlashAttnFwdCombineIN4cute5tupleIJNS3_1CILi8EEENS5_ILi128EEEEEELi5ELi256ELi1ELb0ELb1ENS_10bfloat16_tEfNS_4arch4Sm90EEEEEvNT_6ParamsE --------------------------
	.section	.nv.shared._ZN7cutlass13device_kernelIN5flash19FlashAttnFwdCombineIN4cute5tupleIJNS3_1CILi8EEENS5_ILi128EEEEEELi5ELi256ELi1ELb0ELb1ENS_10bfloat16_tEfNS_4arch4Sm90EEEEEvNT_6ParamsE,"aw",@nobits
	.sectionflags	@""
	.align	16


//--------------------- .nv.shared._ZN7cutlass13device_kernelIN5flash19FlashAttnFwdCombineIN4cute5tupleIJNS3_1CILi8EEENS5_ILi128EEEEEELi8ELi256ELi1ELb0ELb0ENS_10bfloat16_tEfNS_4arch4Sm80EEEEEvNT_6ParamsE --------------------------
	.section	.nv.shared._ZN7cutlass13device_kernelIN5flash19FlashAttnFwdCombineIN4cute5tupleIJNS3_1CILi8EEENS5_ILi128EEEEEELi8ELi256ELi1ELb0ELb0ENS_10bfloat16_tEfNS_4arch4Sm80EEEEEvNT_6ParamsE,"aw",@nobits
	.sectionflags	@""
	.align	16


//--------------------- .nv.shared._ZN7cutlass13device_kernelIN5flash19FlashAttnFwdCombineIN4cute5tupleIJNS3_1CILi8EEENS5_ILi128EEEEEELi7ELi256ELi1ELb0ELb0ENS_10bfloat16_tEfNS_4arch4Sm80EEEEEvNT_6ParamsE --------------------------
	.section	.nv.shared._ZN7cutlass13device_kernelIN5flash19FlashAttnFwdCombineIN4cute5tupleIJNS3_1CILi8EEENS5_ILi128EEEEEELi7ELi256ELi1ELb0ELb0ENS_10bfloat16_tEfNS_4arch4Sm80EEEEEvNT_6ParamsE,"aw",@nobits
	.sectionflags	@""
	.align	16


//--------------------- .nv.shared._ZN7cutlass13device_kernelIN5flash19FlashAttnFwdCombineIN4cute5tupleIJNS3_1CILi8EEENS5_ILi128EEEEEELi6ELi256ELi1ELb0ELb0ENS_10bfloat16_tEfNS_4arch4Sm80EEEEEvNT_6ParamsE --------------------------
	.section	.nv.shared._ZN7cutlass13device_kernelIN5flash19FlashAttnFwdCombineIN4cute5tupleIJNS3_1CILi8EEENS5_ILi128EEEEEELi6ELi256ELi1ELb0ELb0ENS_10bfloat16_tEfNS_4arch4Sm80EEEEEvNT_6ParamsE,"aw",@nobits
	.sectionflags	@""
	.align	16


//--------------------- .nv.shared._ZN7cutlass13device_kernelIN5flash19FlashAttnFwdCombineIN4cute5tupleIJNS3_1CILi8EEENS5_ILi128EEEEEELi5ELi256ELi1ELb0ELb0ENS_10bfloat16_tEfNS_4arch4Sm80EEEEEvNT_6ParamsE --------------------------
	.section	.nv.shared._ZN7cutlass13device_kernelIN5flash19FlashAttnFwdCombineIN4cute5tupleIJNS3_1CILi8EEENS5_ILi128EEEEEELi5ELi256ELi1ELb0ELb0ENS_10bfloat16_tEfNS_4arch4Sm80EEEEEvNT_6ParamsE,"aw",@nobits
	.sectionflags	@""
	.align	16


//--------------------- .nv.shared._ZN7cutlass13device_kernelIN5flash19FlashAttnFwdCombineIN4cute5tupleIJNS3_1CILi8EEENS5_ILi128EEEEEELi8ELi256ELi1ELb0ELb1ENS_10bfloat16_tEfNS_4arch4Sm80EEEEEvNT_6ParamsE --------------------------
	.section	.nv.shared._ZN7cutlass13device_kernelIN5flash19FlashAttnFwdCombineIN4cute5tupleIJNS3_1CILi8EEENS5_ILi128EEEEEELi8ELi256ELi1ELb0ELb1ENS_10bfloat16_tEfNS_4arch4Sm80EEEEEvNT_6ParamsE,"aw",@nobits
	.sectionflags	@""
	.align	16


//--------------------- .nv.shared._ZN7cutlass13device_kernelIN5flash19FlashAttnFwdCombineIN4cute5tupleIJNS3_1CILi8EEENS5_ILi128EEEEEELi7ELi256ELi1ELb0ELb1ENS_10bfloat16_tEfNS_4arch4Sm80EEEEEvNT_6ParamsE --------------------------
	.section	.nv.shared._ZN7cutlass13device_kernelIN5flash19FlashAttnFwdCombineIN4cute5tupleIJNS3_1CILi8EEENS5_ILi128EEEEEELi7ELi256ELi1ELb0ELb1ENS_10bfloat16_tEfNS_4arch4Sm80EEEEEvNT_6ParamsE,"aw",@nobits
	.sectionflags	@""
	.align	16


//--------------------- .nv.shared._ZN7cutlass13device_kernelIN5flash19FlashAttnFwdCombineIN4cute5tupleIJNS3_1CILi8EEENS5_ILi128EEEEEELi6ELi256ELi1ELb0ELb1ENS_10bfloat16_tEfNS_4arch4Sm80EEEEEvNT_6ParamsE --------------------------
	.section	.nv.shared._ZN7cutlass13device_kernelIN5flash19FlashAttnFwdCombineIN4cute5tupleIJNS3_1CILi8EEENS5_ILi128EEEEEELi6ELi256ELi1ELb0ELb1ENS_10bfloat16_tEfNS_4arch4Sm80EEEEEvNT_6ParamsE,"aw",@nobits
	.sectionflags	@""
	.align	16


//--------------------- .nv.shared._ZN7cutlass13device_kernelIN5flash19FlashAttnFwdCombineIN4cute5tupleIJNS3_1CILi8EEENS5_ILi128EEEEEELi5ELi256ELi1ELb0ELb1ENS_10bfloat16_tEfNS_4arch4Sm80EEEEEvNT_6ParamsE --------------------------
	.section	.nv.shared._ZN7cutlass13device_kernelIN5flash19FlashAttnFwdCombineIN4cute5tupleIJNS3_1CILi8EEENS5_ILi128EEEEEELi5ELi256ELi1ELb0ELb1ENS_10bfloat16_tEfNS_4arch4Sm80EEEEEvNT_6ParamsE,"aw",@nobits
	.sectionflags	@""
	.align	16


//--------------------- .nv.shared._ZN7cutlass13device_kernelIN5flash19FlashAttnFwdCombineIN4cute5tupleIJNS3_1CILi16EEENS5_ILi64EEEEEELi8ELi256ELi1ELb0ELb0ENS_10bfloat16_tEfNS_4arch4Sm90EEEEEvNT_6ParamsE --------------------------
	.section	.nv.shared._ZN7cutlass13device_kernelIN5flash19FlashAttnFwdCombineIN4cute5tupleIJNS3_1CILi16EEENS5_ILi64EEEEEELi8ELi256ELi1ELb0ELb0ENS_10bfloat16_tEfNS_4arch4Sm90EEEEEvNT_6ParamsE,"aw",@nobits
	.sectionflags	@""
	.align	16


//--------------------- .nv.shared._ZN7cutlass13device_kernelIN5flash19FlashAttnFwdCombineIN4cute5tupleIJNS3_1CILi16EEENS5_ILi64EEEEEELi7ELi256ELi1ELb0ELb0ENS_10bfloat16_tEfNS_4arch4Sm90EEEEEvNT_6ParamsE --------------------------
	.section	.nv.shared._ZN7cutlass13device_kernelIN5flash19FlashAttnFwdCombineIN4cute5tupleIJNS3_1CILi16EEENS5_ILi64EEEEEELi7ELi256ELi1ELb0ELb0ENS_10bfloat16_tEfNS_4arch4Sm90EEEEEvNT_6ParamsE,"aw",@nobits
	.sectionflags	@""
	.align	16


//--------------------- .nv.shared._ZN7cutlass13device_kernelIN5flash19FlashAttnFwdCombineIN4cute5tupleIJNS3_1CILi16EEENS5_ILi64EEEEEELi6ELi256ELi1ELb0ELb0ENS_10bfloat16_tEfNS_4arch4Sm90EEEEEvNT_6ParamsE --------------------------
	.section	.nv.shared._ZN7cutlass13device_kernelIN5flash19FlashAttnFwdCombineIN4cute5tupleIJNS3_1CILi16EEENS5_ILi64EEEEEELi6ELi256ELi1ELb0ELb0ENS_10bfloat16_tEfNS_4arch4Sm90EEEEEvNT_6ParamsE,"aw",@nobits
	.sectionflags	@""
	.align	16


//--------------------- .nv.shared._ZN7cutlass13device_kernelIN5flash19FlashAttnFwdCombineIN4cute5tupleIJNS3_1CILi16EEENS5_ILi64EEEEEELi5ELi256ELi1ELb0ELb0ENS_10bfloat16_tEfNS_4arch4Sm90EEEEEvNT_6ParamsE --------------------------
	.section	.nv.shared._ZN7cutlass13device_kernelIN5flash19FlashAttnFwdCombineIN4cute5tupleIJNS3_1CILi16EEENS5_ILi64EEEEEELi5ELi256ELi1ELb0ELb0ENS_10bfloat16_tEfNS_4arch4Sm90EEEEEvNT_6ParamsE,"aw",@nobits
	.sectionflags	@""
	.align	16


//--------------------- .nv.shared._ZN7cutlass13device_kernelIN5flash19FlashAttnFwdCombineIN4cute5tupleIJNS3_1CILi16EEENS5_ILi64EEEEEELi4ELi256ELi1ELb0ELb0ENS_10bfloat16_tEfNS_4arch4Sm90EEEEEvNT_6ParamsE --------------------------
	.section	.nv.shared._ZN7cutlass13device_kernelIN5flash19FlashAttnFwdCombineIN4cute5tupleIJNS3_1CILi16EEENS5_ILi64EEEEEELi4ELi256ELi1ELb0ELb0ENS_10bfloat16_tEfNS_4arch4Sm90EEEEEvNT_6ParamsE,"aw",@nobits
	.sectionflags	@""
	.align	16


//--------------------- .nv.shared._ZN7cutlass13device_kernelIN5flash19FlashAttnFwdCombineIN4cute5tupleIJNS3_1CILi16EEENS5_ILi64EEEEEELi8ELi256ELi1ELb0ELb1ENS_10bfloat16_tEfNS_4arch4Sm90EEEEEvNT_6ParamsE --------------------------
	.section	.nv.shared._ZN7cutlass13device_kernelIN5flash19FlashAttnFwdCombineIN4cute5tupleIJNS3_1CILi16EEENS5_ILi64EEEEEELi8ELi256ELi1ELb0ELb1ENS_10bfloat16_tEfNS_4arch4Sm90EEEEEvNT_6ParamsE,"aw",@nobits
	.sectionflags	@""
	.align	16


//--------------------- .nv.shared._ZN7cutlass13device_kernelIN5flash19FlashAttnFwdCombineIN4cute5tupleIJNS3_1CILi16EEENS5_ILi64EEEEEELi7ELi256ELi1ELb0ELb1ENS_10bfloat16_tEfNS_4arch4Sm90EEEEEvNT_6ParamsE --------------------------
	.section	.nv.shared._ZN7cutlass13device_kernelIN5flash19FlashAttnFwdCombineIN4cute5tupleIJNS3_1CILi16EEENS5_ILi64EEEEEELi7ELi256ELi1ELb0ELb1ENS_10bfloat16_tEfNS_4arch4Sm90EEEEEvNT_6ParamsE,"aw",@nobits
	.sectionflags	@""
	.align	16


//--------------------- .nv.shared._ZN7cutlass13device_kernelIN5flash19FlashAttnFwdCombineIN4cute5tupleIJNS3_1CILi16EEENS5_ILi64EEEEEELi6ELi256ELi1ELb0ELb1ENS_10bfloat16_tEfNS_4arch4Sm90EEEEEvNT_6ParamsE --------------------------
	.section	.nv.shared._ZN7cutlass13device_kernelIN5flash19FlashAttnFwdCombineIN4cute5tupleIJNS3_1CILi16EEENS5_ILi64EEEEEELi6ELi256ELi1ELb0ELb1ENS_10bfloat16_tEfNS_4arch4Sm90EEEEEvNT_6ParamsE,"aw",@nobits
	.sectionflags	@""
	.align	16


//--------------------- .nv.shared._ZN7cutlass13device_kernelIN5flash19FlashAttnFwdCombineIN4cute5tupleIJNS3_1CILi16EEENS5_ILi64EEEEEELi5ELi256ELi1ELb0ELb1ENS_10bfloat16_tEfNS_4arch4Sm90EEEEEvNT_6ParamsE --------------------------
	.section	.nv.shared._ZN7cutlass13device_kernelIN5flash19FlashAttnFwdCombineIN4cute5tupleIJNS3_1CILi16EEENS5_ILi64EEEEEELi5ELi256ELi1ELb0ELb1ENS_10bfloat16_tEfNS_4arch4Sm90EEEEEvNT_6ParamsE,"aw",@nobits
	.sectionflags	@""
	.align	16


//--------------------- .nv.shared._ZN7cutlass13device_kernelIN5flash19FlashAttnFwdCombineIN4cute5tupleIJNS3_1CILi16EEENS5_ILi64EEEEEELi4ELi256ELi1ELb0ELb1ENS_10bfloat16_tEfNS_4arch4Sm90EEEEEvNT_6ParamsE --------------------------
	.section	.nv.shared._ZN7cutlass13device_kernelIN5flash19FlashAttnFwdCombineIN4cute5tupleIJNS3_1CILi16EEENS5_ILi64EEEEEELi4ELi256ELi1ELb0ELb1ENS_10bfloat16_tEfNS_4arch4Sm90EEEEEvNT_6ParamsE,"aw",@nobits
	.sectionflags	@""
	.align	16


//--------------------- .nv.shared._ZN7cutlass13device_kernelIN5flash19FlashAttnFwdCombineIN4cute5tupleIJNS3_1CILi16EEENS5_ILi64EEEEEELi8ELi256ELi1ELb0ELb0ENS_10bfloat16_tEfNS_4arch4Sm80EEEEEvNT_6ParamsE --------------------------
	.section	.nv.shared._ZN7cutlass13device_kernelIN5flash19FlashAttnFwdCombineIN4cute5tupleIJNS3_1CILi16EEENS5_ILi64EEEEEELi8ELi256ELi1ELb0ELb0ENS_10bfloat16_tEfNS_4arch4Sm80EEEEEvNT_6ParamsE,"aw",@nobits
	.sectionflags	@""
	.align	16


//--------------------- .nv.shared._ZN7cutlass13device_kernelIN5flash19FlashAttnFwdCombineIN4cute5tupleIJNS3_1CILi16EEENS5_ILi64EEEEEELi7ELi256ELi1ELb0ELb0ENS_10bfloat16_tEfNS_4arch4Sm80EEEEEvNT_6ParamsE --------------------------
	.section	.nv.shared._ZN7cutlass13device_kernelIN5flash19FlashAttnFwdCombineIN4cute5tupleIJNS3_1CILi16EEENS5_ILi64EEEEEELi7ELi256ELi1ELb0ELb0ENS_10bfloat16_tEfNS_4arch4Sm80EEEEEvNT_6ParamsE,"aw",@nobits
	.sectionflags	@""
	.align	16


//--------------------- .nv.shared._ZN7cutlass13device_kernelIN5flash19FlashAttnFwdCombineIN4cute5tupleIJNS3_1CILi16EEENS5_ILi64EEEEEELi6ELi256ELi1ELb0ELb0ENS_10bfloat16_tEfNS_4arch4Sm80EEEEEvNT_6ParamsE --------------------------
	.section	.nv.shared._ZN7cutlass13device_kernelIN5flash19FlashAttnFwdCombineIN4cute5tupleIJNS3_1CILi16EEENS5_ILi64EEEEEELi6ELi256ELi1ELb0ELb0ENS_10bfloat16_tEfNS_4arch4Sm80EEEEEvNT_6ParamsE,"aw",@nobits
	.sectionflags	@""
	.align	16


//--------------------- .nv.shared._ZN7cutlass13device_kernelIN5flash19FlashAttnFwdCombineIN4cute5tupleIJNS3_1CILi16EEENS5_ILi64EEEEEELi5ELi256ELi1ELb0ELb0ENS_10bfloat16_tEfNS_4arch4Sm80EEEEEvNT_6ParamsE --------------------------
	.section	.nv.shared._ZN7cutlass13device_kernelIN5flash19FlashAttnFwdCombineIN4cute5tupleIJNS3_1CILi16EEENS5_ILi64EEEEEELi5ELi256ELi1ELb0ELb0ENS_10bfloat16_tEfNS_4arch4Sm80EEEEEvNT_6ParamsE,"aw",@nobits
	.sectionflags	@""
	.align	16


//--------------------- .nv.shared._ZN7cutlass13device_kernelIN5flash19FlashAttnFwdCombineIN4cute5tupleIJNS3_1CILi16EEENS5_ILi64EEEEEELi4ELi256ELi1ELb0ELb0ENS_10bfloat16_tEfNS_4arch4Sm80EEEEEvNT_6ParamsE --------------------------
	.section	.nv.shared._ZN7cutlass13device_kernelIN5flash19FlashAttnFwdCombineIN4cute5tupleIJNS3_1CILi16EEENS5_ILi64EEEEEELi4ELi256ELi1ELb0ELb0ENS_10bfloat16_tEfNS_4arch4Sm80EEEEEvNT_6ParamsE,"aw",@nobits
	.sectionflags	@""
	.align	16


//--------------------- .nv.shared._ZN7cutlass13device_kernelIN5flash19FlashAttnFwdCombineIN4cute5tupleIJNS3_1CILi16EEENS5_ILi64EEEEEELi8ELi256ELi1ELb0ELb1ENS_10bfloat16_tEfNS_4arch4Sm80EEEEEvNT_6ParamsE --------------------------
	.section	.nv.shared._ZN7cutlass13device_kernelIN5flash19FlashAttnFwdCombineIN4cute5tupleIJNS3_1CILi16EEENS5_ILi64EEEEEELi8ELi256ELi1ELb0ELb1ENS_10bfloat16_tEfNS_4arch4Sm80EEEEEvNT_6ParamsE,"aw",@nobits
	.sectionflags	@""
	.align	16


//--------------------- .nv.shared._ZN7cutlass13device_kernelIN5flash19FlashAttnFwdCombineIN4cute5tupleIJNS3_1CILi16EEENS5_ILi64EEEEEELi7ELi256ELi1ELb0ELb1ENS_10bfloat16_tEfNS_4arch4Sm80EEEEEvNT_6ParamsE --------------------------
	.section	.nv.shared._ZN7cutlass13device_kernelIN5flash19FlashAttnFwdCombineIN4cute5tupleIJNS3_1CILi16EEENS5_ILi64EEEEEELi7ELi256ELi1ELb0ELb1ENS_10bfloat16_tEfNS_4arch4Sm80EEEEEvNT_6ParamsE,"aw",@nobits
	.sectionflags	@""
	.align	16


//--------------------- .nv.shared._ZN7cutlass13device_kernelIN5flash19FlashAttnFwdCombineIN4cute5tupleIJNS3_1CILi16EEENS5_ILi64EEEEEELi6ELi256ELi1ELb0ELb1ENS_10bfloat16_tEfNS_4arch4Sm80EEEEEvNT_6ParamsE --------------------------
	.section	.nv.shared._ZN7cutlass13device_kernelIN5flash19FlashAttnFwdCombineIN4cute5tupleIJNS3_1CILi16EEENS5_ILi64EEEEEELi6ELi256ELi1ELb0ELb1ENS_10bfloat16_tEfNS_4arch4Sm80EEEEEvNT_6ParamsE,"aw",@nobits
	.sectionflags	@""
	.align	16


//--------------------- .nv.shared._ZN7cutlass13device_kernelIN5flash19FlashAttnFwdCombineIN4cute5tupleIJNS3_1CILi16EEENS5_ILi64EEEEEELi5ELi256ELi1ELb0ELb1ENS_10bfloat16_tEfNS_4arch4Sm80EEEEEvNT_6ParamsE --------------------------
	.section	.nv.shared._ZN7cutlass13device_kernelIN5flash19FlashAttnFwdCombineIN4cute5tupleIJNS3_1CILi16EEENS5_ILi64EEEEEELi5ELi256ELi1ELb0ELb1ENS_10bfloat16_tEfNS_4arch4Sm80EEEEEvNT_6ParamsE,"aw",@nobits
	.sectionflags	@""
	.align	16


//--------------------- .nv.shared._ZN7cutlass13device_kernelIN5flash19FlashAttnFwdCombineIN4cute5tupleIJNS3_1CILi16EEENS5_ILi64EEEEEELi4ELi256ELi1ELb0ELb1ENS_10bfloat16_tEfNS_4arch4Sm80EEEEEvNT_6ParamsE --------------------------
	.section	.nv.shared._ZN7cutlass13device_kernelIN5flash19FlashAttnFwdCombineIN4cute5tupleIJNS3_1CILi16EEENS5_ILi64EEEEEELi4ELi256ELi1ELb0ELb1ENS_10bfloat16_tEfNS_4arch4Sm80EEEEEvNT_6ParamsE,"aw",@nobits
	.sectionflags	@""
	.align	16


//--------------------- .nv.shared._ZN7cutlass13device_kernelIN5flash19FlashAttnFwdCombineIN4cute5tupleIJNS3_1CILi8EEENS5_ILi128EEEEEELi8ELi256ELi1ELb0ELb0ENS_6half_tEfNS_4arch4Sm90EEEEEvNT_6ParamsE --------------------------
	.section	.nv.shared._ZN7cutlass13device_kernelIN5flash19FlashAttnFwdCombineIN4cute5tupleIJNS3_1CILi8EEENS5_ILi128EEEEEELi8ELi256ELi1ELb0ELb0ENS_6half_tEfNS_4arch4Sm90EEEEEvNT_6ParamsE,"aw",@nobits
	.sectionflags	@""
	.align	16


//--------------------- .nv.shared._ZN7cutlass13device_kernelIN5flash19FlashAttnFwdCombineIN4cute5tupleIJNS3_1CILi8EEENS5_ILi128EEEEEELi7ELi256ELi1ELb0ELb0ENS_6half_tEfNS_4arch4Sm90EEEEEvNT_6ParamsE --------------------------
	.section	.nv.shared._ZN7cutlass13device_kernelIN5flash19FlashAttnFwdCombineIN4cute5tupleIJNS3_1CILi8EEENS5_ILi128EEEEEELi7ELi256ELi1ELb0ELb0ENS_6half_tEfNS_4arch4Sm90EEEEEvNT_6ParamsE,"aw",@nobits
	.sectionflags	@""
	.align	16


//--------------------- .nv.shared._ZN7cutlass13device_kernelIN5flash19FlashAttnFwdCombineIN4cute5tupleIJNS3_1CILi8EEENS5_ILi128EEEEEELi6ELi256ELi1ELb0ELb0ENS_6half_tEfNS_4arch4Sm90EEEEEvNT_6ParamsE --------------------------
	.section	.nv.shared._ZN7cutlass13device_kernelIN5flash19FlashAttnFwdCombineIN4cute5tupleIJNS3_1CILi8EEENS5_ILi128EEEEEELi6ELi256ELi1ELb0ELb0ENS_6half_tEfNS_4arch4Sm90EEEEEvNT_6ParamsE,"aw",@nobits
	.sectionflags	@""
	.align	16


//--------------------- .nv.shared._ZN7cutlass13device_kernelIN5flash19FlashAttnFwdCombineIN4cute5tupleIJNS3_1CILi8EEENS5_ILi128EEEEEELi5ELi256ELi1ELb0ELb0ENS_6half_tEfNS_4arch4Sm90EEEEEvNT_6ParamsE --------------------------
	.section	.nv.shared._ZN7cutlass13device_kernelIN5flash19FlashAttnFwdCombineIN4cute5tupleIJNS3_1CILi8EEENS5_ILi128EEEEEELi5ELi256ELi1ELb0ELb0ENS_6half_tEfNS_4arch4Sm90EEEEEvNT_6ParamsE,"aw",@nobits
	.sectionflags	@""
	.align	16


//--------------------- .nv.shared._ZN7cutlass13device_kernelIN5flash19FlashAttnFwdCombineIN4cute5tupleIJNS3_1CILi8EEENS5_ILi128EEEEEELi8ELi256ELi1ELb0ELb1ENS_6half_tEfNS_4arch4Sm90EEEEEvNT_6ParamsE --------------------------
	.section	.nv.shared._ZN7cutlass13device_kernelIN5flash19FlashAttnFwdCombineIN4cute5tupleIJNS3_1CILi8EEENS5_ILi128EEEEEELi8ELi256ELi1ELb0ELb1ENS_6half_tEfNS_4arch4Sm90EEEEEvNT_6ParamsE,"aw",@nobits
	.sectionflags	@""
	.align	16


//--------------------- .nv.shared._ZN7cutlass13device_kernelIN5flash19FlashAttnFwdCombineIN4cute5tupleIJNS3_1CILi8EEENS5_ILi128EEEEEELi7ELi256ELi1ELb0ELb1ENS_6half_tEfNS_4arch4Sm90EEEEEvNT_6ParamsE --------------------------
	.section	.nv.shared._ZN7cutlass13device_kernelIN5flash19FlashAttnFwdCombineIN4cute5tupleIJNS3_1CILi8EEENS5_ILi128EEEEEELi7ELi256ELi1ELb0ELb1ENS_6half_tEfNS_4arch4Sm90EEEEEvNT_6ParamsE,"aw",@nobits
	.sectionflags	@""
	.align	16


//--------------------- .nv.shared._ZN7cutlass13device_kernelIN5flash19FlashAttnFwdCombineIN4cute5tupleIJNS3_1CILi8EEENS5_ILi128EEEEEELi6ELi256ELi1ELb0ELb1ENS_6half_tEfNS_4arch4Sm90EEEEEvNT_6ParamsE --------------------------
	.section	.nv.shared._ZN7cutlass13device_kernelIN5flash19FlashAttnFwdCombineIN4cute5tupleIJNS3_1CILi8EEENS5_ILi128EEEEEELi6ELi256ELi1ELb0ELb1ENS_6half_tEfNS_4arch4Sm90EEEEEvNT_6ParamsE,"aw",@nobits
	.sectionflags	@""
	.align	16


//--------------------- .nv.shared._ZN7cutlass13device_kernelIN5flash19FlashAttnFwdCombineIN4cute5tupleIJNS3_1CILi8EEENS5_ILi128EEEEEELi5ELi256ELi1ELb0ELb1ENS_6half_tEfNS_4arch4Sm90EEEEEvNT_6ParamsE --------------------------
	.section	.nv.shared._ZN7cutlass13device_kernelIN5flash19FlashAttnFwdCombineIN4cute5tupleIJNS3_1CILi8EEENS5_ILi128EEEEEELi5ELi256ELi1ELb0ELb1ENS_6half_tEfNS_4arch4Sm90EEEEEvNT_6ParamsE,"aw",@nobits
	.sectionflags	@""
	.align	16


//--------------------- .nv.shared._ZN7cutlass13device_kernelIN5flash19FlashAttnFwdCombineIN4cute5tupleIJNS3_1CILi8EEENS5_ILi128EEEEEELi8ELi256ELi1ELb0ELb0ENS_6half_tEfNS_4arch4Sm80EEEEEvNT_6ParamsE --------------------------
	.section	.nv.shared._ZN7cutlass13device_kernelIN5flash19FlashAttnFwdCombineIN4cute5tupleIJNS3_1CILi8EEENS5_ILi128EEEEEELi8ELi256ELi1ELb0ELb0ENS_6half_tEfNS_4arch4Sm80EEEEEvNT_6ParamsE,"aw",@nobits
	.sectionflags	@""
	.align	16


//--------------------- .nv.shared._ZN7cutlass13device_kernelIN5flash19FlashAttnFwdCombineIN4cute5tupleIJNS3_1CILi8EEENS5_ILi128EEEEEELi7ELi256ELi1ELb0ELb0ENS_6half_tEfNS_4arch4Sm80EEEEEvNT_6ParamsE --------------------------
	.section	.nv.shared._ZN7cutlass13device_kernelIN5flash19FlashAttnFwdCombineIN4cute5tupleIJNS3_1CILi8EEENS5_ILi128EEEEEELi7ELi256ELi1ELb0ELb0ENS_6half_tEfNS_4arch4Sm80EEEEEvNT_6ParamsE,"aw",@nobits
	.sectionflags	@""
	.align	16


//--------------------- .nv.shared._ZN7cutlass13device_kernelIN5flash19FlashAttnFwdCombineIN4cute5tupleIJNS3_1CILi8EEENS5_ILi128EEEEEELi6ELi256ELi1ELb0ELb0ENS_6half_tEfNS_4arch4Sm80EEEEEvNT_6ParamsE --------------------------
	.section	.nv.shared._ZN7cutlass13device_kernelIN5flash19FlashAttnFwdCombineIN4cute5tupleIJNS3_1CILi8EEENS5_ILi128EEEEEELi6ELi256ELi1ELb0ELb0ENS_6half_tEfNS_4arch4Sm80EEEEEvNT_6ParamsE,"aw",@nobits
	.sectionflags	@""
	.align	16


//--------------------- .nv.shared._ZN7cutlass13device_kernelIN5flash19FlashAttnFwdCombineIN4cute5tupleIJNS3_1CILi8EEENS5_ILi128EEEEEELi5ELi256ELi1ELb0ELb0ENS_6half_tEfNS_4arch4Sm80EEEEEvNT_6ParamsE --------------------------
	.section	.nv.shared._ZN7cutlass13device_kernelIN5flash19FlashAttnFwdCombineIN4cute5tupleIJNS3_1CILi8EEENS5_ILi128EEEEEELi5ELi256ELi1ELb0ELb0ENS_6half_tEfNS_4arch4Sm80EEEEEvNT_6ParamsE,"aw",@nobits
	.sectionflags	@""
	.align	16


//--------------------- .nv.shared._ZN7cutlass13device_kernelIN5flash19FlashAttnFwdCombineIN4cute5tupleIJNS3_1CILi8EEENS5_ILi128EEEEEELi8ELi256ELi1ELb0ELb1ENS_6half_tEfNS_4arch4Sm80EEEEEvNT_6ParamsE --------------------------
	.section	.nv.shared._ZN7cutlass13device_kernelIN5flash19FlashAttnFwdCombineIN4cute5tupleIJNS3_1CILi8EEENS5_ILi128EEEEEELi8ELi256ELi1ELb0ELb1ENS_6half_tEfNS_4arch4Sm80EEEEEvNT_6ParamsE,"aw",@nobits
	.sectionflags	@""
	.align	16


//--------------------- .nv.shared._ZN7cutlass13device_kernelIN5flash19FlashAttnFwdCombineIN4cute5tupleIJNS3_1CILi8EEENS5_ILi128EEEEEELi7ELi256ELi1ELb0ELb1ENS_6half_tEfNS_4arch4Sm80EEEEEvNT_6ParamsE --------------------------
	.section	.nv.shared._ZN7cutlass13device_kernelIN5flash19FlashAttnFwdCombineIN4cute5tupleIJNS3_1CILi8EEENS5_ILi128EEEEEELi7ELi256ELi1ELb0ELb1ENS_6half_tEfNS_4arch4Sm80EEEEEvNT_6ParamsE,"aw",@nobits
	.sectionflags	@""
	.align	16


//--------------------- .nv.shared._ZN7cutlass13device_kernelIN5flash19FlashAttnFwdCombineIN4cute5tupleIJNS3_1CILi8EEENS5_ILi128EEEEEELi6ELi256ELi1ELb0ELb1ENS_6half_tEfNS_4arch4Sm80EEEEEvNT_6ParamsE --------------------------
	.section	.nv.shared._ZN7cutlass13device_kernelIN5flash19FlashAttnFwdCombineIN4cute5tupleIJNS3_1CILi8EEENS5_ILi128EEEEEELi6ELi256ELi1ELb0ELb1ENS_6half_tEfNS_4arch4Sm80EEEEEvNT_6ParamsE,"aw",@nobits
	.sectionflags	@""
	.align	16


//--------------------- .nv.shared._ZN7cutlass13device_kernelIN5flash19FlashAttnFwdCombineIN4cute5tupleIJNS3_1CILi8EEENS5_ILi128EEEEEELi5ELi256ELi1ELb0ELb1ENS_6half_tEfNS_4arch4Sm80EEEEEvNT_6ParamsE --------------------------
	.section	.nv.shared._ZN7cutlass13device_kernelIN5flash19FlashAttnFwdCombineIN4cute5tupleIJNS3_1CILi8EEENS5_ILi128EEEEEELi5ELi256ELi1ELb0ELb1ENS_6half_tEfNS_4arch4Sm80EEEEEvNT_6ParamsE,"aw",@nobits
	.sectionflags	@""
	.align	16


//--------------------- .nv.shared._ZN7cutlass13device_kernelIN5flash19FlashAttnFwdCombineIN4cute5tupleIJNS3_1CILi16EEENS5_ILi64EEEEEELi8ELi256ELi1ELb0ELb0ENS_6half_tEfNS_4arch4Sm90EEEEEvNT_6ParamsE --------------------------
	.section	.nv.shared._ZN7cutlass13device_kernelIN5flash19FlashAttnFwdCombineIN4cute5tupleIJNS3_1CILi16EEENS5_ILi64EEEEEELi8ELi256ELi1ELb0ELb0ENS_6half_tEfNS_4arch4Sm90EEEEEvNT_6ParamsE,"aw",@nobits
	.sectionflags	@""
	.align	16


//--------------------- .nv.shared._ZN7cutlass13device_kernelIN5flash19FlashAttnFwdCombineIN4cute5tupleIJNS3_1CILi16EEENS5_ILi64EEEEEELi7ELi256ELi1ELb0ELb0ENS_6half_tEfNS_4arch4Sm90EEEEEvNT_6ParamsE --------------------------
	.section	.nv.shared._ZN7cutlass13device_kernelIN5flash19FlashAttnFwdCombineIN4cute5tupleIJNS3_1CILi16EEENS5_ILi64EEEEEELi7ELi256ELi1ELb0ELb0ENS_6half_tEfNS_4arch4Sm90EEEEEvNT_6ParamsE,"aw",@nobits
	.sectionflags	@""
	.align	16


//--------------------- .nv.shared._ZN7cutlass13device_kernelIN5flash19FlashAttnFwdCombineIN4cute5tupleIJNS3_1CILi16EEENS5_ILi64EEEEEELi6ELi256ELi1ELb0ELb0ENS_6half_tEfNS_4arch4Sm90EEEEEvNT_6ParamsE --------------------------
	.section	.nv.shared._ZN7cutlass13device_kernelIN5flash19FlashAttnFwdCombineIN4cute5tupleIJNS3_1CILi16EEENS5_ILi64EEEEEELi6ELi256ELi1ELb0ELb0ENS_6half_tEfNS_4arch4Sm90EEEEEvNT_6ParamsE,"aw",@nobits
	.sectionflags	@""
	.align	16


//--------------------- .nv.shared._ZN7cutlass13device_kernelIN5flash19FlashAttnFwdCombineIN4cute5tupleIJNS3_1CILi16EEENS5_ILi64EEEEEELi5ELi256ELi1ELb0ELb0ENS_6half_tEfNS_4arch4Sm90EEEEEvNT_6ParamsE --------------------------
	.section	.nv.shared._ZN7cutlass13device_kernelIN5flash19FlashAttnFwdCombineIN4cute5tupleIJNS3_1CILi16EEENS5_ILi64EEEEEELi5ELi256ELi1ELb0ELb0ENS_6half_tEfNS_4arch4Sm90EEEEEvNT_6ParamsE,"aw",@nobits
	.sectionflags	@""
	.align	16


//--------------------- .nv.shared._ZN7cutlass13device_kernelIN5flash19FlashAttnFwdCombineIN4cute5tupleIJNS3_1CILi16EEENS5_ILi64EEEEEELi4ELi256ELi1ELb0ELb0ENS_6half_tEfNS_4arch4Sm90EEEEEvNT_6ParamsE --------------------------
	.section	.nv.shared._ZN7cutlass13device_kernelIN5flash19FlashAttnFwdCombineIN4cute5tupleIJNS3_1CILi16EEENS5_ILi64EEEEEELi4ELi256ELi1ELb0ELb0ENS_6half_tEfNS_4arch4Sm90EEEEEvNT_6ParamsE,"aw",@nobits
	.sectionflags	@""
	.align	16


//--------------------- .nv.shared._ZN7cutlass13device_kernelIN5flash19FlashAttnFwdCombineIN4cute5tupleIJNS3_1CILi16EEENS5_ILi64EEEEEELi8ELi256ELi1ELb0ELb1ENS_6half_tEfNS_4arch4Sm90EEEEEvNT_6ParamsE --------------------------
	.section	.nv.shared._ZN7cutlass13device_kernelIN5flash19FlashAttnFwdCombineIN4cute5tupleIJNS3_1CILi16EEENS5_ILi64EEEEEELi8ELi256ELi1ELb0ELb1ENS_6half_tEfNS_4arch4Sm90EEEEEvNT_6ParamsE,"aw",@nobits
	.sectionflags	@""
	.align	16


//--------------------- .nv.shared._ZN7cutlass13device_kernelIN5flash19FlashAttnFwdCombineIN4cute5tupleIJNS3_1CILi16EEENS5_ILi64EEEEEELi7ELi256ELi1ELb0ELb1ENS_6half_tEfNS_4arch4Sm90EEEEEvNT_6ParamsE --------------------------
	.section	.nv.shared._ZN7cutlass13device_kernelIN5flash19FlashAttnFwdCombineIN4cute5tupleIJNS3_1CILi16EEENS5_ILi64EEEEEELi7ELi256ELi1ELb0ELb1ENS_6half_tEfNS_4arch4Sm90EEEEEvNT_6ParamsE,"aw",@nobits
	.sectionflags	@""
	.align	16


//--------------------- .nv.shared._ZN7cutlass13device_kernelIN5flash19FlashAttnFwdCombineIN4cute5tupleIJNS3_1CILi16EEENS5_ILi64EEEEEELi6ELi256ELi1ELb0ELb1ENS_6half_tEfNS_4arch4Sm90EEEEEvNT_6ParamsE --------------------------
	.section	.nv.shared._ZN7cutlass13device_kernelIN5flash19FlashAttnFwdCombineIN4cute5tupleIJNS3_1CILi16EEENS5_ILi64EEEEEELi6ELi256ELi1ELb0ELb1ENS_6half_tEfNS_4arch4Sm90EEEEEvNT_6ParamsE,"aw",@nobits
	.sectionflags	@""
	.align	16


//--------------------- .nv.shared._ZN7cutlass13device_kernelIN5flash19FlashAttnFwdCombineIN4cute5tupleIJNS3_1CILi16EEENS5_ILi64EEEEEELi5ELi256ELi1ELb0ELb1ENS_6half_tEfNS_4arch4Sm90EEEEEvNT_6ParamsE --------------------------
	.section	.nv.shared._ZN7cutlass13device_kernelIN5flash19FlashAttnFwdCombineIN4cute5tupleIJNS3_1CILi16EEENS5_ILi64EEEEEELi5ELi256ELi1ELb0ELb1ENS_6half_tEfNS_4arch4Sm90EEEEEvNT_6ParamsE,"aw",@nobits
	.sectionflags	@""
	.align	16


//--------------------- .nv.shared._ZN7cutlass13device_kernelIN5flash19FlashAttnFwdCombineIN4cute5tupleIJNS3_1CILi16EEENS5_ILi64EEEEEELi4ELi256ELi1ELb0ELb1ENS_6half_tEfNS_4arch4Sm90EEEEEvNT_6ParamsE --------------------------
	.section	.nv.shared._ZN7cutlass13device_kernelIN5flash19FlashAttnFwdCombineIN4cute5tupleIJNS3_1CILi16EEENS5_ILi64EEEEEELi4ELi256ELi1ELb0ELb1ENS_6half_tEfNS_4arch4Sm90EEEEEvNT_6ParamsE,"aw",@nobits
	.sectionflags	@""
	.align	16


//--------------------- .nv.shared._ZN7cutlass13device_kernelIN5flash19FlashAttnFwdCombineIN4cute5tupleIJNS3_1CILi16EEENS5_ILi64EEEEEELi8ELi256ELi1ELb0ELb0ENS_6half_tEfNS_4arch4Sm80EEEEEvNT_6ParamsE --------------------------
	.section	.nv.shared._ZN7cutlass13device_kernelIN5flash19FlashAttnFwdCombineIN4cute5tupleIJNS3_1CILi16EEENS5_ILi64EEEEEELi8ELi256ELi1ELb0ELb0ENS_6half_tEfNS_4arch4Sm80EEEEEvNT_6ParamsE,"aw",@nobits
	.sectionflags	@""
	.align	16


//--------------------- .nv.shared._ZN7cutlass13device_kernelIN5flash19FlashAttnFwdCombineIN4cute5tupleIJNS3_1CILi16EEENS5_ILi64EEEEEELi7ELi256ELi1ELb0ELb0ENS_6half_tEfNS_4arch4Sm80EEEEEvNT_6ParamsE --------------------------
	.section	.nv.shared._ZN7cutlass13device_kernelIN5flash19FlashAttnFwdCombineIN4cute5tupleIJNS3_1CILi16EEENS5_ILi64EEEEEELi7ELi256ELi1ELb0ELb0ENS_6half_tEfNS_4arch4Sm80EEEEEvNT_6ParamsE,"aw",@nobits
	.sectionflags	@""
	.align	16


//--------------------- .nv.shared._ZN7cutlass13device_kernelIN5flash19FlashAttnFwdCombineIN4cute5tupleIJNS3_1CILi16EEENS5_ILi64EEEEEELi6ELi256ELi1ELb0ELb0ENS_6half_tEfNS_4arch4Sm80EEEEEvNT_6ParamsE --------------------------
	.section	.nv.shared._ZN7cutlass13device_kernelIN5flash19FlashAttnFwdCombineIN4cute5tupleIJNS3_1CILi16EEENS5_ILi64EEEEEELi6ELi256ELi1ELb0ELb0ENS_6half_tEfNS_4arch4Sm80EEEEEvNT_6ParamsE,"aw",@nobits
	.sectionflags	@""
	.align	16


//--------------------- .nv.shared._ZN7cutlass13device_kernelIN5flash19FlashAttnFwdCombineIN4cute5tupleIJNS3_1CILi16EEENS5_ILi64EEEEEELi5ELi256ELi1ELb0ELb0ENS_6half_tEfNS_4arch4Sm80EEEEEvNT_6ParamsE --------------------------
	.section	.nv.shared._ZN7cutlass13device_kernelIN5flash19FlashAttnFwdCombineIN4cute5tupleIJNS3_1CILi16EEENS5_ILi64EEEEEELi5ELi256ELi1ELb0ELb0ENS_6half_tEfNS_4arch4Sm80EEEEEvNT_6ParamsE,"aw",@nobits
	.sectionflags	@""
	.align	16


//--------------------- .nv.shared._ZN7cutlass13device_kernelIN5flash19FlashAttnFwdCombineIN4cute5tupleIJNS3_1CILi16EEENS5_ILi64EEEEEELi4ELi256ELi1ELb0ELb0ENS_6half_tEfNS_4arch4Sm80EEEEEvNT_6ParamsE --------------------------
	.section	.nv.shared._ZN7cutlass13device_kernelIN5flash19FlashAttnFwdCombineIN4cute5tupleIJNS3_1CILi16EEENS5_ILi64EEEEEELi4ELi256ELi1ELb0ELb0ENS_6half_tEfNS_4arch4Sm80EEEEEvNT_6ParamsE,"aw",@nobits
	.sectionflags	@""
	.align	16


//--------------------- .nv.shared._ZN7cutlass13device_kernelIN5flash19FlashAttnFwdCombineIN4cute5tupleIJNS3_1CILi16EEENS5_ILi64EEEEEELi8ELi256ELi1ELb0ELb1ENS_6half_tEfNS_4arch4Sm80EEEEEvNT_6ParamsE --------------------------
	.section	.nv.shared._ZN7cutlass13device_kernelIN5flash19FlashAttnFwdCombineIN4cute5tupleIJNS3_1CILi16EEENS5_ILi64EEEEEELi8ELi256ELi1ELb0ELb1ENS_6half_tEfNS_4arch4Sm80EEEEEvNT_6ParamsE,"aw",@nobits
	.sectionflags	@""
	.align	16


//--------------------- .nv.shared._ZN7cutlass13device_kernelIN5flash19FlashAttnFwdCombineIN4cute5tupleIJNS3_1CILi16EEENS5_ILi64EEEEEELi7ELi256ELi1ELb0ELb1ENS_6half_tEfNS_4arch4Sm80EEEEEvNT_6ParamsE --------------------------
	.section	.nv.shared._ZN7cutlass13device_kernelIN5flash19FlashAttnFwdCombineIN4cute5tupleIJNS3_1CILi16EEENS5_ILi64EEEEEELi7ELi256ELi1ELb0ELb1ENS_6half_tEfNS_4arch4Sm80EEEEEvNT_6ParamsE,"aw",@nobits
	.sectionflags	@""
	.align	16


//--------------------- .nv.shared._ZN7cutlass13device_kernelIN5flash19FlashAttnFwdCombineIN4cute5tupleIJNS3_1CILi16EEENS5_ILi64EEEEEELi6ELi256ELi1ELb0ELb1ENS_6half_tEfNS_4arch4Sm80EEEEEvNT_6ParamsE --------------------------
	.section	.nv.shared._ZN7cutlass13device_kernelIN5flash19FlashAttnFwdCombineIN4cute5tupleIJNS3_1CILi16EEENS5_ILi64EEEEEELi6ELi256ELi1ELb0ELb1ENS_6half_tEfNS_4arch4Sm80EEEEEvNT_6ParamsE,"aw",@nobits
	.sectionflags	@""
	.align	16


//--------------------- .nv.shared._ZN7cutlass13device_kernelIN5flash19FlashAttnFwdCombineIN4cute5tupleIJNS3_1CILi16EEENS5_ILi64EEEEEELi5ELi256ELi1ELb0ELb1ENS_6half_tEfNS_4arch4Sm80EEEEEvNT_6ParamsE --------------------------
	.section	.nv.shared._ZN7cutlass13device_kernelIN5flash19FlashAttnFwdCombineIN4cute5tupleIJNS3_1CILi16EEENS5_ILi64EEEEEELi5ELi256ELi1ELb0ELb1ENS_6half_tEfNS_4arch4Sm80EEEEEvNT_6ParamsE,"aw",@nobits
	.sectionflags	@""
	.align	16


//--------------------- .nv.shared._ZN7cutlass13device_kernelIN5flash19FlashAttnFwdCombineIN4cute5tupleIJNS3_1CILi16EEENS5_ILi64EEEEEELi4ELi256ELi1ELb0ELb1ENS_6half_tEfNS_4arch4Sm80EEEEEvNT_6ParamsE --------------------------
	.section	.nv.shared._ZN7cutlass13device_kernelIN5flash19FlashAttnFwdCombineIN4cute5tupleIJNS3_1CILi16EEENS5_ILi64EEEEEELi4ELi256ELi1ELb0ELb1ENS_6half_tEfNS_4arch4Sm80EEEEEvNT_6ParamsE,"aw",@nobits
	.sectionflags	@""
	.align	16


//--------------------- .nv.shared._ZN7cutlass13device_kernelIN5flash19FlashAttnFwdCombineIN4cute5tupleIJNS3_1CILi8EEENS5_ILi128EEEEEELi8ELi256ELi1ELb0ELb0EffNS_4arch4Sm90EEEEEvNT_6ParamsE --------------------------
	.section	.nv.shared._ZN7cutlass13device_kernelIN5flash19FlashAttnFwdCombineIN4cute5tupleIJNS3_1CILi8EEENS5_ILi128EEEEEELi8ELi256ELi1ELb0ELb0EffNS_4arch4Sm90EEEEEvNT_6ParamsE,"aw",@nobits
	.sectionflags	@""
	.align	16


//--------------------- .nv.shared._ZN7cutlass13device_kernelIN5flash19FlashAttnFwdCombineIN4cute5tupleIJNS3_1CILi8EEENS5_ILi128EEEEEELi7ELi256ELi1ELb0ELb0EffNS_4arch4Sm90EEEEEvNT_6ParamsE --------------------------
	.section	.nv.shared._ZN7cutlass13device_kernelIN5flash19FlashAttnFwdCombineIN4cute5tupleIJNS3_1CILi8EEENS5_ILi128EEEEEELi7ELi256ELi1ELb0ELb0EffNS_4arch4Sm90EEEEEvNT_6ParamsE,"aw",@nobits
	.sectionflags	@""
	.align	16


//--------------------- .nv.shared._ZN7cutlass13device_kernelIN5flash19FlashAttnFwdCombineIN4cute5tupleIJNS3_1CILi8EEENS5_ILi128EEEEEELi6ELi256ELi1ELb0ELb0EffNS_4arch4Sm90EEEEEvNT_6ParamsE --------------------------
	.section	.nv.shared._ZN7cutlass13device_kernelIN5flash19FlashAttnFwdCombineIN4cute5tupleIJNS3_1CILi8EEENS5_ILi128EEEEEELi6ELi256ELi1ELb0ELb0EffNS_4arch4Sm90EEEEEvNT_6ParamsE,"aw",@nobits
	.sectionflags	@""
	.align	16


//--------------------- .nv.shared._ZN7cutlass13device_kernelIN5flash19FlashAttnFwdCombineIN4cute5tupleIJNS3_1CILi8EEENS5_ILi128EEEEEELi5ELi256ELi1ELb0ELb0EffNS_4arch4Sm90EEEEEvNT_6ParamsE --------------------------
	.section	.nv.shared._ZN7cutlass13device_kernelIN5flash19FlashAttnFwdCombineIN4cute5tupleIJNS3_1CILi8EEENS5_ILi128EEEEEELi5ELi256ELi1ELb0ELb0EffNS_4arch4Sm90EEEEEvNT_6ParamsE,"aw",@nobits
	.sectionflags	@""
	.align	16


//--------------------- .nv.shared._ZN7cutlass13device_kernelIN5flash19FlashAttnFwdCombineIN4cute5tupleIJNS3_1CILi8EEENS5_ILi128EEEEEELi8ELi256ELi1ELb0ELb1EffNS_4arch4Sm90EEEEEvNT_6ParamsE --------------------------
	.section	.nv.shared._ZN7cutlass13device_kernelIN5flash19FlashAttnFwdCombineIN4cute5tupleIJNS3_1CILi8EEENS5_ILi128EEEEEELi8ELi256ELi1ELb0ELb1EffNS_4arch4Sm90EEEEEvNT_6ParamsE,"aw",@nobits
	.sectionflags	@""
	.align	16


//--------------------- .nv.shared._ZN7cutlass13device_kernelIN5flash19FlashAttnFwdCombineIN4cute5tupleIJNS3_1CILi8EEENS5_ILi128EEEEEELi7ELi256ELi1ELb0ELb1EffNS_4arch4Sm90EEEEEvNT_6ParamsE --------------------------
	.section	.nv.shared._ZN7cutlass13device_kernelIN5flash19FlashAttnFwdCombineIN4cute5tupleIJNS3_1CILi8EEENS5_ILi128EEEEEELi7ELi256ELi1ELb0ELb1EffNS_4arch4Sm90EEEEEvNT_6ParamsE,"aw",@nobits
	.sectionflags	@""
	.align	16


//--------------------- .nv.shared._ZN7cutlass13device_kernelIN5flash19FlashAttnFwdCombineIN4cute5tupleIJNS3_1CILi8EEENS5_ILi128EEEEEELi6ELi256ELi1ELb0ELb1EffNS_4arch4Sm90EEEEEvNT_6ParamsE --------------------------
	.section	.nv.shared._ZN7cutlass13device_kernelIN5flash19FlashAttnFwdCombineIN4cute5tupleIJNS3_1CILi8EEENS5_ILi128EEEEEELi6ELi256ELi1ELb0ELb1EffNS_4arch4Sm90EEEEEvNT_6ParamsE,"aw",@nobits
	.sectionflags	@""
	.align	16


//--------------------- .nv.shared._ZN7cutlass13device_kernelIN5flash19FlashAttnFwdCombineIN4cute5tupleIJNS3_1CILi8EEENS5_ILi128EEEEEELi5ELi256ELi1ELb0ELb1EffNS_4arch4Sm90EEEEEvNT_6ParamsE --------------------------
	.section	.nv.shared._ZN7cutlass13device_kernelIN5flash19FlashAttnFwdCombineIN4cute5tupleIJNS3_1CILi8EEENS5_ILi128EEEEEELi5ELi256ELi1ELb0ELb1EffNS_4arch4Sm90EEEEEvNT_6ParamsE,"aw",@nobits
	.sectionflags	@""
	.align	16


//--------------------- .nv.shared._ZN7cutlass13device_kernelIN5flash19FlashAttnFwdCombineIN4cute5tupleIJNS3_1CILi8EEENS5_ILi128EEEEEELi8ELi256ELi1ELb0ELb0EffNS_4arch4Sm80EEEEEvNT_6ParamsE --------------------------
	.section	.nv.shared._ZN7cutlass13device_kernelIN5flash19FlashAttnFwdCombineIN4cute5tupleIJNS3_1CILi8EEENS5_ILi128EEEEEELi8ELi256ELi1ELb0ELb0EffNS_4arch4Sm80EEEEEvNT_6ParamsE,"aw",@nobits
	.sectionflags	@""
	.align	16


//--------------------- .nv.shared._ZN7cutlass13device_kernelIN5flash19FlashAttnFwdCombineIN4cute5tupleIJNS3_1CILi8EEENS5_ILi128EEEEEELi7ELi256ELi1ELb0ELb0EffNS_4arch4Sm80EEEEEvNT_6ParamsE --------------------------
	.section	.nv.shared._ZN7cutlass13device_kernelIN5flash19FlashAttnFwdCombineIN4cute5tupleIJNS3_1CILi8EEENS5_ILi128EEEEEELi7ELi256ELi1ELb0ELb0EffNS_4arch4Sm80EEEEEvNT_6ParamsE,"aw",@nobits
	.sectionflags	@""
	.align	16


//--------------------- .nv.shared._ZN7cutlass13device_kernelIN5flash19FlashAttnFwdCombineIN4cute5tupleIJNS3_1CILi8EEENS5_ILi128EEEEEELi6ELi256ELi1ELb0ELb0EffNS_4arch4Sm80EEEEEvNT_6ParamsE --------------------------
	.section	.nv.shared._ZN7cutlass13device_kernelIN5flash19FlashAttnFwdCombineIN4cute5tupleIJNS3_1CILi8EEENS5_ILi128EEEEEELi6ELi256ELi1ELb0ELb0EffNS_4arch4Sm80EEEEEvNT_6ParamsE,"aw",@nobits
	.sectionflags	@""
	.align	16


//--------------------- .nv.shared._ZN7cutlass13device_kernelIN5flash19FlashAttnFwdCombineIN4cute5tupleIJNS3_1CILi8EEENS5_ILi128EEEEEELi5ELi256ELi1ELb0ELb0EffNS_4arch4Sm80EEEEEvNT_6ParamsE --------------------------
	.section	.nv.shared._ZN7cutlass13device_kernelIN5flash19FlashAttnFwdCombineIN4cute5tupleIJNS3_1CILi8EEENS5_ILi128EEEEEELi5ELi256ELi1ELb0ELb0EffNS_4arch4Sm80EEEEEvNT_6ParamsE,"aw",@nobits
	.sectionflags	@""
	.align	16


//--------------------- .nv.shared._ZN7cutlass13device_kernelIN5flash19FlashAttnFwdCombineIN4cute5tupleIJNS3_1CILi8EEENS5_ILi128EEEEEELi8ELi256ELi1ELb0ELb1EffNS_4arch4Sm80EEEEEvNT_6ParamsE --------------------------
	.section	.nv.shared._ZN7cutlass13device_kernelIN5flash19FlashAttnFwdCombineIN4cute5tupleIJNS3_1CILi8EEENS5_ILi128EEEEEELi8ELi256ELi1ELb0ELb1EffNS_4arch4Sm80EEEEEvNT_6ParamsE,"aw",@nobits
	.sectionflags	@""
	.align	16


//--------------------- .nv.shared._ZN7cutlass13device_kernelIN5flash19FlashAttnFwdCombineIN4cute5tupleIJNS3_1CILi8EEENS5_ILi128EEEEEELi7ELi256ELi1ELb0ELb1EffNS_4arch4Sm80EEEEEvNT_6ParamsE --------------------------
	.section	.nv.shared._ZN7cutlass13device_kernelIN5flash19FlashAttnFwdCombineIN4cute5tupleIJNS3_1CILi8EEENS5_ILi128EEEEEELi7ELi256ELi1ELb0ELb1EffNS_4arch4Sm80EEEEEvNT_6ParamsE,"aw",@nobits
	.sectionflags	@""
	.align	16


//--------------------- .nv.shared._ZN7cutlass13device_kernelIN5flash19FlashAttnFwdCombineIN4cute5tupleIJNS3_1CILi8EEENS5_ILi128EEEEEELi6ELi256ELi1ELb0ELb1EffNS_4arch4Sm80EEEEEvNT_6ParamsE --------------------------
	.section	.nv.shared._ZN7cutlass13device_kernelIN5flash19FlashAttnFwdCombineIN4cute5tupleIJNS3_1CILi8EEENS5_ILi128EEEEEELi6ELi256ELi1ELb0ELb1EffNS_4arch4Sm80EEEEEvNT_6ParamsE,"aw",@nobits
	.sectionflags	@""
	.align	16


//--------------------- .nv.shared._ZN7cutlass13device_kernelIN5flash19FlashAttnFwdCombineIN4cute5tupleIJNS3_1CILi8EEENS5_ILi128EEEEEELi5ELi256ELi1ELb0ELb1EffNS_4arch4Sm80EEEEEvNT_6ParamsE --------------------------
	.section	.nv.shared._ZN7cutlass13device_kernelIN5flash19FlashAttnFwdCombineIN4cute5tupleIJNS3_1CILi8EEENS5_ILi128EEEEEELi5ELi256ELi1ELb0ELb1EffNS_4arch4Sm80EEEEEvNT_6ParamsE,"aw",@nobits
	.sectionflags	@""
	.align	16


//--------------------- .nv.shared._ZN7cutlass13device_kernelIN5flash19FlashAttnFwdCombineIN4cute5tupleIJNS3_1CILi16EEENS5_ILi64EEEEEELi8ELi256ELi1ELb0ELb0EffNS_4arch4Sm90EEEEEvNT_6ParamsE --------------------------
	.section	.nv.shared._ZN7cutlass13device_kernelIN5flash19FlashAttnFwdCombineIN4cute5tupleIJNS3_1CILi16EEENS5_ILi64EEEEEELi8ELi256ELi1ELb0ELb0EffNS_4arch4Sm90EEEEEvNT_6ParamsE,"aw",@nobits
	.sectionflags	@""
	.align	16


//--------------------- .nv.shared._ZN7cutlass13device_kernelIN5flash19FlashAttnFwdCombineIN4cute5tupleIJNS3_1CILi16EEENS5_ILi64EEEEEELi7ELi256ELi1ELb0ELb0EffNS_4arch4Sm90EEEEEvNT_6ParamsE --------------------------
	.section	.nv.shared._ZN7cutlass13device_kernelIN5flash19FlashAttnFwdCombineIN4cute5tupleIJNS3_1CILi16EEENS5_ILi64EEEEEELi7ELi256ELi1ELb0ELb0EffNS_4arch4Sm90EEEEEvNT_6ParamsE,"aw",@nobits
	.sectionflags	@""
	.align	16


//--------------------- .nv.shared._ZN7cutlass13device_kernelIN5flash19FlashAttnFwdCombineIN4cute5tupleIJNS3_1CILi16EEENS5_ILi64EEEEEELi6ELi256ELi1ELb0ELb0EffNS_4arch4Sm90EEEEEvNT_6ParamsE --------------------------
	.section	.nv.shared._ZN7cutlass13device_kernelIN5flash19FlashAttnFwdCombineIN4cute5tupleIJNS3_1CILi16EEENS5_ILi64EEEEEELi6ELi256ELi1ELb0ELb0EffNS_4arch4Sm90EEEEEvNT_6ParamsE,"aw",@nobits
	.sectionflags	@""
	.align	16


//--------------------- .nv.shared._ZN7cutlass13device_kernelIN5flash19FlashAttnFwdCombineIN4cute5tupleIJNS3_1CILi16EEENS5_ILi64EEEEEELi5ELi256ELi1ELb0ELb0EffNS_4arch4Sm90EEEEEvNT_6ParamsE --------------------------
	.section	.nv.shared._ZN7cutlass13device_kernelIN5flash19FlashAttnFwdCombineIN4cute5tupleIJNS3_1CILi16EEENS5_ILi64EEEEEELi5ELi256ELi1ELb0ELb0EffNS_4arch4Sm90EEEEEvNT_6ParamsE,"aw",@nobits
	.sectionflags	@""
	.align	16


//--------------------- .nv.shared._ZN7cutlass13device_kernelIN5flash19FlashAttnFwdCombineIN4cute5tupleIJNS3_1CILi16EEENS5_ILi64EEEEEELi4ELi256ELi1ELb0ELb0EffNS_4arch4Sm90EEEEEvNT_6ParamsE --------------------------
	.section	.nv.shared._ZN7cutlass13device_kernelIN5flash19FlashAttnFwdCombineIN4cute5tupleIJNS3_1CILi16EEENS5_ILi64EEEEEELi4ELi256ELi1ELb0ELb0EffNS_4arch4Sm90EEEEEvNT_6ParamsE,"aw",@nobits
	.sectionflags	@""
	.align	16


//--------------------- .nv.shared._ZN7cutlass13device_kernelIN5flash19FlashAttnFwdCombineIN4cute5tupleIJNS3_1CILi16EEENS5_ILi64EEEEEELi8ELi256ELi1ELb0ELb1EffNS_4arch4Sm90EEEEEvNT_6ParamsE --------------------------
	.section	.nv.shared._ZN7cutlass13device_kernelIN5flash19FlashAttnFwdCombineIN4cute5tupleIJNS3_1CILi16EEENS5_ILi64EEEEEELi8ELi256ELi1ELb0ELb1EffNS_4arch4Sm90EEEEEvNT_6ParamsE,"aw",@nobits
	.sectionflags	@""
	.align	16


//--------------------- .nv.shared._ZN7cutlass13device_kernelIN5flash19FlashAttnFwdCombineIN4cute5tupleIJNS3_1CILi16EEENS5_ILi64EEEEEELi7ELi256ELi1ELb0ELb1EffNS_4arch4Sm90EEEEEvNT_6ParamsE --------------------------
	.section	.nv.shared._ZN7cutlass13device_kernelIN5flash19FlashAttnFwdCombineIN4cute5tupleIJNS3_1CILi16EEENS5_ILi64EEEEEELi7ELi256ELi1ELb0ELb1EffNS_4arch4Sm90EEEEEvNT_6ParamsE,"aw",@nobits
	.sectionflags	@""
	.align	16


//--------------------- .nv.shared._ZN7cutlass13device_kernelIN5flash19FlashAttnFwdCombineIN4cute5tupleIJNS3_1CILi16EEENS5_ILi64EEEEEELi6ELi256ELi1ELb0ELb1EffNS_4arch4Sm90EEEEEvNT_6ParamsE --------------------------
	.section	.nv.shared._ZN7cutlass13device_kernelIN5flash19FlashAttnFwdCombineIN4cute5tupleIJNS3_1CILi16EEENS5_ILi64EEEEEELi6ELi256ELi1ELb0ELb1EffNS_4arch4Sm90EEEEEvNT_6ParamsE,"aw",@nobits
	.sectionflags	@""
	.align	16


//--------------------- .nv.shared._ZN7cutlass13device_kernelIN5flash19FlashAttnFwdCombineIN4cute5tupleIJNS3_1CILi16EEENS5_ILi64EEEEEELi5ELi256ELi1ELb0ELb1EffNS_4arch4Sm90EEEEEvNT_6ParamsE --------------------------
	.section	.nv.shared._ZN7cutlass13device_kernelIN5flash19FlashAttnFwdCombineIN4cute5tupleIJNS3_1CILi16EEENS5_ILi64EEEEEELi5ELi256ELi1ELb0ELb1EffNS_4arch4Sm90EEEEEvNT_6ParamsE,"aw",@nobits
	.sectionflags	@""
	.align	16


//--------------------- .nv.shared._ZN7cutlass13device_kernelIN5flash19FlashAttnFwdCombineIN4cute5tupleIJNS3_1CILi16EEENS5_ILi64EEEEEELi4ELi256ELi1ELb0ELb1EffNS_4arch4Sm90EEEEEvNT_6ParamsE --------------------------
	.section	.nv.shared._ZN7cutlass13device_kernelIN5flash19FlashAttnFwdCombineIN4cute5tupleIJNS3_1CILi16EEENS5_ILi64EEEEEELi4ELi256ELi1ELb0ELb1EffNS_4arch4Sm90EEEEEvNT_6ParamsE,"aw",@nobits
	.sectionflags	@""
	.align	16


//--------------------- .nv.shared._ZN7cutlass13device_kernelIN5flash19FlashAttnFwdCombineIN4cute5tupleIJNS3_1CILi16EEENS5_ILi64EEEEEELi8ELi256ELi1ELb0ELb0EffNS_4arch4Sm80EEEEEvNT_6ParamsE --------------------------
	.section	.nv.shared._ZN7cutlass13device_kernelIN5flash19FlashAttnFwdCombineIN4cute5tupleIJNS3_1CILi16EEENS5_ILi64EEEEEELi8ELi256ELi1ELb0ELb0EffNS_4arch4Sm80EEEEEvNT_6ParamsE,"aw",@nobits
	.sectionflags	@""
	.align	16


//--------------------- .nv.shared._ZN7cutlass13device_kernelIN5flash19FlashAttnFwdCombineIN4cute5tupleIJNS3_1CILi16EEENS5_ILi64EEEEEELi7ELi256ELi1ELb0ELb0EffNS_4arch4Sm80EEEEEvNT_6ParamsE --------------------------
	.section	.nv.shared._ZN7cutlass13device_kernelIN5flash19FlashAttnFwdCombineIN4cute5tupleIJNS3_1CILi16EEENS5_ILi64EEEEEELi7ELi256ELi1ELb0ELb0EffNS_4arch4Sm80EEEEEvNT_6ParamsE,"aw",@nobits
	.sectionflags	@""
	.align	16


//--------------------- .nv.shared._ZN7cutlass13device_kernelIN5flash19FlashAttnFwdCombineIN4cute5tupleIJNS3_1CILi16EEENS5_ILi64EEEEEELi6ELi256ELi1ELb0ELb0EffNS_4arch4Sm80EEEEEvNT_6ParamsE --------------------------
	.section	.nv.shared._ZN7cutlass13device_kernelIN5flash19FlashAttnFwdCombineIN4cute5tupleIJNS3_1CILi16EEENS5_ILi64EEEEEELi6ELi256ELi1ELb0ELb0EffNS_4arch4Sm80EEEEEvNT_6ParamsE,"aw",@nobits
	.sectionflags	@""
	.align	16


//--------------------- .nv.shared._ZN7cutlass13device_kernelIN5flash19FlashAttnFwdCombineIN4cute5tupleIJNS3_1CILi16EEENS5_ILi64EEEEEELi5ELi256ELi1ELb0ELb0EffNS_4arch4Sm80EEEEEvNT_6ParamsE --------------------------
	.section	.nv.shared._ZN7cutlass13device_kernelIN5flash19FlashAttnFwdCombineIN4cute5tupleIJNS3_1CILi16EEENS5_ILi64EEEEEELi5ELi256ELi1ELb0ELb0EffNS_4arch4Sm80EEEEEvNT_6ParamsE,"aw",@nobits
	.sectionflags	@""
	.align	16


//--------------------- .nv.shared._ZN7cutlass13device_kernelIN5flash19FlashAttnFwdCombineIN4cute5tupleIJNS3_1CILi16EEENS5_ILi64EEEEEELi4ELi256ELi1ELb0ELb0EffNS_4arch4Sm80EEEEEvNT_6ParamsE --------------------------
	.section	.nv.shared._ZN7cutlass13device_kernelIN5flash19FlashAttnFwdCombineIN4cute5tupleIJNS3_1CILi16EEENS5_ILi64EEEEEELi4ELi256ELi1ELb0ELb0EffNS_4arch4Sm80EEEEEvNT_6ParamsE,"aw",@nobits
	.sectionflags	@""
	.align	16


//--------------------- .nv.shared._ZN7cutlass13device_kernelIN5flash19FlashAttnFwdCombineIN4cute5tupleIJNS3_1CILi16EEENS5_ILi64EEEEEELi8ELi256ELi1ELb0ELb1EffNS_4arch4Sm80EEEEEvNT_6ParamsE --------------------------
	.section	.nv.shared._ZN7cutlass13device_kernelIN5flash19FlashAttnFwdCombineIN4cute5tupleIJNS3_1CILi16EEENS5_ILi64EEEEEELi8ELi256ELi1ELb0ELb1EffNS_4arch4Sm80EEEEEvNT_6ParamsE,"aw",@nobits
	.sectionflags	@""
	.align	16


//--------------------- .nv.shared._ZN7cutlass13device_kernelIN5flash19FlashAttnFwdCombineIN4cute5tupleIJNS3_1CILi16EEENS5_ILi64EEEEEELi7ELi256ELi1ELb0ELb1EffNS_4arch4Sm80EEEEEvNT_6ParamsE --------------------------
	.section	.nv.shared._ZN7cutlass13device_kernelIN5flash19FlashAttnFwdCombineIN4cute5tupleIJNS3_1CILi16EEENS5_ILi64EEEEEELi7ELi256ELi1ELb0ELb1EffNS_4arch4Sm80EEEEEvNT_6ParamsE,"aw",@nobits
	.sectionflags	@""
	.align	16


//--------------------- .nv.shared._ZN7cutlass13device_kernelIN5flash19FlashAttnFwdCombineIN4cute5tupleIJNS3_1CILi16EEENS5_ILi64EEEEEELi6ELi256ELi1ELb0ELb1EffNS_4arch4Sm80EEEEEvNT_6ParamsE --------------------------
	.section	.nv.shared._ZN7cutlass13device_kernelIN5flash19FlashAttnFwdCombineIN4cute5tupleIJNS3_1CILi16EEENS5_ILi64EEEEEELi6ELi256ELi1ELb0ELb1EffNS_4arch4Sm80EEEEEvNT_6ParamsE,"aw",@nobits
	.sectionflags	@""
	.align	16


//--------------------- .nv.shared._ZN7cutlass13device_kernelIN5flash19FlashAttnFwdCombineIN4cute5tupleIJNS3_1CILi16EEENS5_ILi64EEEEEELi5ELi256ELi1ELb0ELb1EffNS_4arch4Sm80EEEEEvNT_6ParamsE --------------------------
	.section	.nv.shared._ZN7cutlass13device_kernelIN5flash19FlashAttnFwdCombineIN4cute5tupleIJNS3_1CILi16EEENS5_ILi64EEEEEELi5ELi256ELi1ELb0ELb1EffNS_4arch4Sm80EEEEEvNT_6ParamsE,"aw",@nobits
	.sectionflags	@""
	.align	16


//--------------------- .nv.shared._ZN7cutlass13device_kernelIN5flash19FlashAttnFwdCombineIN4cute5tupleIJNS3_1CILi16EEENS5_ILi64EEEEEELi4ELi256ELi1ELb0ELb1EffNS_4arch4Sm80EEEEEvNT_6ParamsE --------------------------
	.section	.nv.shared._ZN7cutlass13device_kernelIN5flash19FlashAttnFwdCombineIN4cute5tupleIJNS3_1CILi16EEENS5_ILi64EEEEEELi4ELi256ELi1ELb0ELb1EffNS_4arch4Sm80EEEEEvNT_6ParamsE,"aw",@nobits
	.sectionflags	@""
	.align	16


//--------------------- SYMBOLS --------------------------

	.type		__assertfail,@function
